	.target	sm_90a

	.elftype	@"ET_EXEC"


//--------------------- .note.nv.tkinfo           --------------------------
	.section	.note.nv.tkinfo,"",@"SHT_NOTE"
	.sectionflags	@"SHF_NOTE_NV_TKINFO"
	.tkinfo
        /*0018*/ 	.word	0x00000002
        /*0030*/ 	.string	""
        /*0030*/ 	.string	"ptxas"
        /*0030*/ 	.string	"Cuda compilation tools, release 13.0, V13.0.88"
        /*0030*/ 	.string	"Build cuda_13.0.r13.0/compiler.36424714_0"
        /*0030*/ 	.string	"-v  -suppress-debug-info  -lineinfo  -arch sm_90a "



//--------------------- .note.nv.cuinfo           --------------------------
	.section	.note.nv.cuinfo,"",@"SHT_NOTE"
	.sectionflags	@"SHF_NOTE_NV_CUINFO"
        /*0018*/ 	.short	0x0002
        /*001a*/ 	.short	0x005a
        /*001c*/ 	.short	0x0082
	.zero		2


//--------------------- .nv.info                  --------------------------
	.section	.nv.info,"",@"SHT_CUDA_INFO"
	.align	4


	//----- nvinfo : EIATTR_REGCOUNT
	.align		4
        /*0000*/ 	.byte	0x04, 0x2f
        /*0002*/ 	.short	(.L_1 - .L_0)
	.align		4
.L_0:
        /*0004*/ 	.word	index@(matmul_kernel)
        /*0008*/ 	.word	0x000000ff


	//----- nvinfo : EIATTR_FRAME_SIZE
	.align		4
.L_1:
        /*000c*/ 	.byte	0x04, 0x11
        /*000e*/ 	.short	(.L_3 - .L_2)
	.align		4
.L_2:
        /*0010*/ 	.word	index@(matmul_kernel)
        /*0014*/ 	.word	0x00003d88


	//----- nvinfo : EIATTR_MIN_STACK_SIZE
	.align		4
.L_3:
        /*0018*/ 	.byte	0x04, 0x12
        /*001a*/ 	.short	(.L_5 - .L_4)
	.align		4
.L_4:
        /*001c*/ 	.word	index@(matmul_kernel)
        /*0020*/ 	.word	0x00003d88
.L_5:


//--------------------- .nv.compat                --------------------------
	.section	.nv.compat,"",@"SHT_CUDA_COMPAT_INFO"
	.align	4
        /*0000*/ 	.byte	0x02, 0x09, 0x01, 0x00, 0x02, 0x02, 0x04, 0x00, 0x02, 0x05, 0x05, 0x00, 0x03, 0x07, 0x01, 0x01
        /*0010*/ 	.byte	0x02, 0x03, 0x00, 0x00, 0x02, 0x06, 0x01, 0x00, 0x04, 0x0b, 0x08, 0x00, 0x00, 0x00, 0x00, 0x00
        /*0020*/ 	.byte	0x00, 0x00, 0x00, 0x00


//--------------------- .nv.info.matmul_kernel    --------------------------
	.section	.nv.info.matmul_kernel,"",@"SHT_CUDA_INFO"
	.sectionflags	@""
	.align	4


	//----- nvinfo : EIATTR_CUDA_API_VERSION
	.align		4
        /*0000*/ 	.byte	0x04, 0x37
        /*0002*/ 	.short	(.L_7 - .L_6)
.L_6:
        /*0004*/ 	.word	0x00000082


	//----- nvinfo : EIATTR_KPARAM_INFO
	.align		4
.L_7:
        /*0008*/ 	.byte	0x04, 0x17
        /*000a*/ 	.short	(.L_9 - .L_8)
.L_8:
        /*000c*/ 	.word	0x00000000
        /*0010*/ 	.short	0x000d
        /*0012*/ 	.short	0x0048
        /*0014*/ 	.byte	0x00, 0xf4, 0x21, 0x00


	//----- nvinfo : EIATTR_KPARAM_INFO
	.align		4
.L_9:
        /*0018*/ 	.byte	0x04, 0x17
        /*001a*/ 	.short	(.L_11 - .L_10)
.L_10:
        /*001c*/ 	.word	0x00000000
        /*0020*/ 	.short	0x000c
        /*0022*/ 	.short	0x0040
        /*0024*/ 	.byte	0x00, 0xf4, 0x21, 0x00


	//----- nvinfo : EIATTR_KPARAM_INFO
	.align		4
.L_11:
        /*0028*/ 	.byte	0x04, 0x17
        /*002a*/ 	.short	(.L_13 - .L_12)
.L_12:
        /*002c*/ 	.word	0x00000000
        /*0030*/ 	.short	0x000b
        /*0032*/ 	.short	0x0038
        /*0034*/ 	.byte	0x00, 0xf0, 0x11, 0x00


	//----- nvinfo : EIATTR_KPARAM_INFO
	.align		4
.L_13:
        /*0038*/ 	.byte	0x04, 0x17
        /*003a*/ 	.short	(.L_15 - .L_14)
.L_14:
        /*003c*/ 	.word	0x00000000
        /*0040*/ 	.short	0x000a
        /*0042*/ 	.short	0x0034
        /*0044*/ 	.byte	0x00, 0xf0, 0x11, 0x00


	//----- nvinfo : EIATTR_KPARAM_INFO
	.align		4
.L_15:
        /*0048*/ 	.byte	0x04, 0x17
        /*004a*/ 	.short	(.L_17 - .L_16)
.L_16:
        /*004c*/ 	.word	0x00000000
        /*0050*/ 	.short	0x0009
        /*0052*/ 	.short	0x0030
        /*0054*/ 	.byte	0x00, 0xf0, 0x11, 0x00


	//----- nvinfo : EIATTR_KPARAM_INFO
	.align		4
.L_17:
        /*0058*/ 	.byte	0x04, 0x17
        /*005a*/ 	.short	(.L_19 - .L_18)
.L_18:
        /*005c*/ 	.word	0x00000000
        /*0060*/ 	.short	0x0008
        /*0062*/ 	.short	0x002c
        /*0064*/ 	.byte	0x00, 0xf0, 0x11, 0x00


	//----- nvinfo : EIATTR_KPARAM_INFO
	.align		4
.L_19:
        /*0068*/ 	.byte	0x04, 0x17
        /*006a*/ 	.short	(.L_21 - .L_20)
.L_20:
        /*006c*/ 	.word	0x00000000
        /*0070*/ 	.short	0x0007
        /*0072*/ 	.short	0x0028
        /*0074*/ 	.byte	0x00, 0xf0, 0x11, 0x00


	//----- nvinfo : EIATTR_KPARAM_INFO
	.align		4
.L_21:
        /*0078*/ 	.byte	0x04, 0x17
        /*007a*/ 	.short	(.L_23 - .L_22)
.L_22:
        /*007c*/ 	.word	0x00000000
        /*0080*/ 	.short	0x0006
        /*0082*/ 	.short	0x0024
        /*0084*/ 	.byte	0x00, 0xf0, 0x11, 0x00


	//----- nvinfo : EIATTR_KPARAM_INFO
	.align		4
.L_23:
        /*0088*/ 	.byte	0x04, 0x17
        /*008a*/ 	.short	(.L_25 - .L_24)
.L_24:
        /*008c*/ 	.word	0x00000000
        /*0090*/ 	.short	0x0005
        /*0092*/ 	.short	0x0020
        /*0094*/ 	.byte	0x00, 0xf0, 0x11, 0x00


	//----- nvinfo : EIATTR_KPARAM_INFO
	.align		4
.L_25:
        /*0098*/ 	.byte	0x04, 0x17
        /*009a*/ 	.short	(.L_27 - .L_26)
.L_26:
        /*009c*/ 	.word	0x00000000
        /*00a0*/ 	.short	0x0004
        /*00a2*/ 	.short	0x001c
        /*00a4*/ 	.byte	0x00, 0xf0, 0x11, 0x00


	//----- nvinfo : EIATTR_KPARAM_INFO
	.align		4
.L_27:
        /*00a8*/ 	.byte	0x04, 0x17
        /*00aa*/ 	.short	(.L_29 - .L_28)
.L_28:
        /*00ac*/ 	.word	0x00000000
        /*00b0*/ 	.short	0x0003
        /*00b2*/ 	.short	0x0018
        /*00b4*/ 	.byte	0x00, 0xf0, 0x11, 0x00


	//----- nvinfo : EIATTR_KPARAM_INFO
	.align		4
.L_29:
        /*00b8*/ 	.byte	0x04, 0x17
        /*00ba*/ 	.short	(.L_31 - .L_30)
.L_30:
        /*00bc*/ 	.word	0x00000000
        /*00c0*/ 	.short	0x0002
        /*00c2*/ 	.short	0x0010
        /*00c4*/ 	.byte	0x00, 0xf4, 0x21, 0x00


	//----- nvinfo : EIATTR_KPARAM_INFO
	.align		4
.L_31:
        /*00c8*/ 	.byte	0x04, 0x17
        /*00ca*/ 	.short	(.L_33 - .L_32)
.L_32:
        /*00cc*/ 	.word	0x00000000
        /*00d0*/ 	.short	0x0001
        /*00d2*/ 	.short	0x0008
        /*00d4*/ 	.byte	0x00, 0xf4, 0x21, 0x00


	//----- nvinfo : EIATTR_KPARAM_INFO
	.align		4
.L_33:
        /*00d8*/ 	.byte	0x04, 0x17
        /*00da*/ 	.short	(.L_35 - .L_34)
.L_34:
        /*00dc*/ 	.word	0x00000000
        /*00e0*/ 	.short	0x0000
        /*00e2*/ 	.short	0x0000
        /*00e4*/ 	.byte	0x00, 0xf4, 0x21, 0x00


	//----- nvinfo : EIATTR_SPARSE_MMA_MASK
	.align		4
.L_35:
        /*00e8*/ 	.byte	0x03, 0x50
        /*00ea*/ 	.short	0x0000


	//----- nvinfo : EIATTR_MAXREG_COUNT
	.align		4
        /*00ec*/ 	.byte	0x03, 0x1b
        /*00ee*/ 	.short	0x00ff


	//----- nvinfo : EIATTR_NUM_BARRIERS
	.align		4
        /*00f0*/ 	.byte	0x02, 0x4c
        /*00f2*/ 	.byte	0x01
	.zero		1


	//----- nvinfo : EIATTR_ANNOTATIONS
	.align		4
        /*00f4*/ 	.byte	0x04, 0x55
        /*00f6*/ 	.short	(.L_37 - .L_36)


	//   ....[0]....
.L_36:
        /*00f8*/ 	.word	0x00000001
        /*00fc*/ 	.byte	0x30, 0x05, 0x00, 0x00, 0x01, 0x00, 0x00, 0x00, 0x60, 0x05, 0x00, 0x00, 0x01, 0x00, 0x00, 0x00
        /* <DEDUP_REMOVED lines=3841> */
        /*f11c*/ 	.byte	0xd0, 0x89, 0x04, 0x00


	//----- nvinfo : EIATTR_MERCURY_ISA_VERSION
	.align		4
.L_37:
        /*f120*/ 	.byte	0x03, 0x5f
        /*f122*/ 	.short	0x0101


	//----- nvinfo : EIATTR_EXIT_INSTR_OFFSETS
	.align		4
        /*f124*/ 	.byte	0x04, 0x1c
        /*f126*/ 	.short	(.L_39 - .L_38)


	//   ....[0]....
.L_38:
        /*f128*/ 	.word	0x00099740


	//   ....[1]....
        /*f12c*/ 	.word	0x00099760


	//----- nvinfo : EIATTR_REQNTID
	.align		4
.L_39:
        /*f130*/ 	.byte	0x04, 0x10
        /*f132*/ 	.short	(.L_41 - .L_40)
.L_40:
        /*f134*/ 	.word	0x00000080
        /*f138*/ 	.word	0x00000001
        /*f13c*/ 	.word	0x00000001


	//----- nvinfo : EIATTR_CBANK_PARAM_SIZE
	.align		4
.L_41:
        /*f140*/ 	.byte	0x03, 0x19
        /*f142*/ 	.short	0x0050


	//----- nvinfo : EIATTR_PARAM_CBANK
	.align		4
        /*f144*/ 	.byte	0x04, 0x0a
        /*f146*/ 	.short	(.L_43 - .L_42)
	.align		4
.L_42:
        /*f148*/ 	.word	index@(.nv.constant0.matmul_kernel)
        /*f14c*/ 	.short	0x0210
        /*f14e*/ 	.short	0x0050


	//----- nvinfo : EIATTR_SW_WAR
	.align		4
.L_43:
        /*f150*/ 	.byte	0x04, 0x36
        /*f152*/ 	.short	(.L_45 - .L_44)
.L_44:
        /*f154*/ 	.word	0x00000008
.L_45:


//--------------------- .nv.callgraph             --------------------------
	.section	.nv.callgraph,"",@"SHT_CUDA_CALLGRAPH"
	.align	4
	.sectionentsize	8
	.align		4
        /*0000*/ 	.word	0x00000000
	.align		4
        /*0004*/ 	.word	0xffffffff
	.align		4
        /*0008*/ 	.word	0x00000000
	.align		4
        /*000c*/ 	.word	0xfffffffe
	.align		4
        /*0010*/ 	.word	0x00000000
	.align		4
        /*0014*/ 	.word	0xfffffffd
	.align		4
        /*0018*/ 	.word	0x00000000
	.align		4
        /*001c*/ 	.word	0xfffffffc


//--------------------- .text.matmul_kernel       --------------------------
	.section	.text.matmul_kernel,"ax",@progbits
	.align	128
        .global         matmul_kernel
        .type           matmul_kernel,@function
        .size           matmul_kernel,(.L_x_4 - matmul_kernel)
        .other          matmul_kernel,@"STO_CUDA_ENTRY STV_DEFAULT"
matmul_kernel:
.text.matmul_kernel:
[----:B------:R-:W0:Y:S08]  /*0000*/  LDC R1, c[0x0][0x28] ;  /* 0x00000a00ff017b82 */ /* 0x000e300000000800 */
[----:B------:R-:W1:Y:S01]  /*0010*/  LDC.64 R2, c[0x0][0x228] ;  /* 0x00008a00ff027b82 */ /* 0x000e620000000a00 */
[----:B------:R-:W2:Y:S01]  /*0020*/  S2R R7, SR_CTAID.X ;  /* 0x0000000000077919 */ /* 0x000ea20000002500 */
[----:B0-----:R-:W-:Y:S01]  /*0030*/  VIADD R1, R1, 0xffffc278 ;  /* 0xffffc27801017836 */ /* 0x001fe20000000000 */
[----:B------:R-:W-:Y:S01]  /*0040*/  MOV R236, 0x400 ;  /* 0x0000040000ec7802 */ /* 0x000fe20000000f00 */
[----:B------:R-:W-:Y:S01]  /*0050*/  ULDC.64 UR60, c[0x0][0x208] ;  /* 0x00008200003c7ab9 */ /* 0x000fe20000000a00 */
[----:B------:R-:W0:Y:S01]  /*0060*/  S2R R138, SR_TID.X ;  /* 0x00000000008a7919 */ /* 0x000e220000002100 */
[----:B-1----:R-:W-:-:S05]  /*0070*/  VIADD R0, R3, 0xff ;  /* 0x000000ff03007836 */ /* 0x002fca0000000000 */
[----:B------:R-:W-:-:S04]  /*0080*/  SHF.R.S32.HI R5, RZ, 0x1f, R0 ;  /* 0x0000001fff057819 */ /* 0x000fc80000011400 */
[----:B------:R-:W-:Y:S02]  /*0090*/  LEA.HI R5, R5, R0, RZ, 0x8 ;  /* 0x0000000005057211 */ /* 0x000fe400078f40ff */
[----:B--2---:R-:W-:Y:S02]  /*00a0*/  IABS R10, R7 ;  /* 0x00000007000a7213 */ /* 0x004fe40000000000 */
[----:B------:R-:W-:Y:S02]  /*00b0*/  SHF.R.S32.HI R5, RZ, 0x8, R5 ;  /* 0x00000008ff057819 */ /* 0x000fe40000011405 */
[----:B0-----:R-:W-:-:S03]  /*00c0*/  LOP3.LUT R244, R138, 0x7f, RZ, 0xc0, !PT ;  /* 0x0000007f8af47812 */ /* 0x001fc600078ec0ff */
[----:B------:R-:W-:-:S05]  /*00d0*/  IMAD.SHL.U32 R6, R5, 0x8, RZ ;  /* 0x0000000805067824 */ /* 0x000fca00078e00ff */
[-C--:B------:R-:W-:Y:S02]  /*00e0*/  IABS R9, R6.reuse ;  /* 0x0000000600097213 */ /* 0x080fe40000000000 */
[----:B------:R-:W-:Y:S02]  /*00f0*/  IABS R12, R6 ;  /* 0x00000006000c7213 */ /* 0x000fe40000000000 */
[----:B------:R-:W0:Y:S08]  /*0100*/  I2F.RP R0, R9 ;  /* 0x0000000900007306 */ /* 0x000e300000209400 */
[----:B0-----:R-:W0:Y:S02]  /*0110*/  MUFU.RCP R0, R0 ;  /* 0x0000000000007308 */ /* 0x001e240000001000 */
[----:B0-----:R-:W-:-:S02]  /*0120*/  VIADD R4, R0, 0xffffffe ;  /* 0x0ffffffe00047836 */ /* 0x001fc40000000000 */
[----:B------:R-:W-:-:S04]  /*0130*/  IMAD.MOV R0, RZ, RZ, -R12 ;  /* 0x000000ffff007224 */ /* 0x000fc800078e0a0c */
[----:B------:R0:W1:Y:S02]  /*0140*/  F2I.FTZ.U32.TRUNC.NTZ R5, R4 ;  /* 0x0000000400057305 */ /* 0x000064000021f000 */
[----:B0-----:R-:W-:Y:S02]  /*0150*/  IMAD.MOV.U32 R4, RZ, RZ, RZ ;  /* 0x000000ffff047224 */ /* 0x001fe400078e00ff */
[----:B-1----:R-:W-:-:S04]  /*0160*/  IMAD.MOV R8, RZ, RZ, -R5 ;  /* 0x000000ffff087224 */ /* 0x002fc800078e0a05 */
[----:B------:R-:W-:Y:S02]  /*0170*/  IMAD R11, R8, R9, RZ ;  /* 0x00000009080b7224 */ /* 0x000fe400078e02ff */
[----:B------:R-:W-:Y:S02]  /*0180*/  IMAD.MOV.U32 R8, RZ, RZ, R10 ;  /* 0x000000ffff087224 */ /* 0x000fe400078e000a */
[----:B------:R-:W-:-:S06]  /*0190*/  IMAD.HI.U32 R5, R5, R11, R4 ;  /* 0x0000000b05057227 */ /* 0x000fcc00078e0004 */
[----:B------:R-:W-:-:S04]  /*01a0*/  IMAD.HI.U32 R5, R5, R8, RZ ;  /* 0x0000000805057227 */ /* 0x000fc800078e00ff */
[----:B------:R-:W-:-:S05]  /*01b0*/  IMAD R0, R5, R0, R8 ;  /* 0x0000000005007224 */ /* 0x000fca00078e0208 */
[----:B------:R-:W-:-:S13]  /*01c0*/  ISETP.GT.U32.AND P1, PT, R9, R0, PT ;  /* 0x000000000900720c */ /* 0x000fda0003f24070 */
[----:B------:R-:W-:Y:S02]  /*01d0*/  @!P1 IMAD.IADD R0, R0, 0x1, -R9 ;  /* 0x0000000100009824 */ /* 0x000fe400078e0a09 */
[----:B------:R-:W-:Y:S01]  /*01e0*/  @!P1 VIADD R5, R5, 0x1 ;  /* 0x0000000105059836 */ /* 0x000fe20000000000 */
[----:B------:R-:W-:Y:S02]  /*01f0*/  ISETP.NE.AND P1, PT, R6, RZ, PT ;  /* 0x000000ff0600720c */ /* 0x000fe40003f25270 */
[----:B------:R-:W-:Y:S02]  /*0200*/  ISETP.GE.U32.AND P0, PT, R0, R9, PT ;  /* 0x000000090000720c */ /* 0x000fe40003f06070 */
[----:B------:R-:W-:-:S04]  /*0210*/  LOP3.LUT R0, R7, R6, RZ, 0x3c, !PT ;  /* 0x0000000607007212 */ /* 0x000fc800078e3cff */
[----:B------:R-:W-:Y:S01]  /*0220*/  ISETP.GE.AND P2, PT, R0, RZ, PT ;  /* 0x000000ff0000720c */ /* 0x000fe20003f46270 */
[----:B------:R-:W-:-:S06]  /*0230*/  VIADD R0, R2, 0x1ff ;  /* 0x000001ff02007836 */ /* 0x000fcc0000000000 */
[----:B------:R-:W-:-:S04]  /*0240*/  @P0 VIADD R5, R5, 0x1 ;  /* 0x0000000105050836 */ /* 0x000fc80000000000 */
[----:B------:R-:W-:Y:S01]  /*0250*/  IMAD.MOV.U32 R4, RZ, RZ, R5 ;  /* 0x000000ffff047224 */ /* 0x000fe200078e0005 */
[----:B------:R-:W-:-:S03]  /*0260*/  SHF.R.S32.HI R5, RZ, 0x1f, R0 ;  /* 0x0000001fff057819 */ /* 0x000fc60000011400 */
[----:B------:R-:W-:Y:S01]  /*0270*/  @!P2 IMAD.MOV R4, RZ, RZ, -R4 ;  /* 0x000000ffff04a224 */ /* 0x000fe200078e0a04 */
[----:B------:R-:W-:Y:S02]  /*0280*/  @!P1 LOP3.LUT R4, RZ, R6, RZ, 0x33, !PT ;  /* 0x00000006ff049212 */ /* 0x000fe400078e33ff */
[----:B------:R-:W-:-:S03]  /*0290*/  LEA.HI R5, R5, R0, RZ, 0x9 ;  /* 0x0000000005057211 */ /* 0x000fc600078f48ff */
[----:B------:R-:W-:Y:S02]  /*02a0*/  IMAD.SHL.U32 R15, R4, 0x8, RZ ;  /* 0x00000008040f7824 */ /* 0x000fe400078e00ff */
[----:B------:R-:W-:-:S03]  /*02b0*/  IMAD.MOV R4, RZ, RZ, -R4 ;  /* 0x000000ffff047224 */ /* 0x000fc600078e0a04 */
[----:B------:R-:W-:Y:S01]  /*02c0*/  LEA.HI.SX32 R5, R5, -R15, 0x17 ;  /* 0x8000000f05057211 */ /* 0x000fe200078fbaff */
[----:B------:R-:W-:-:S03]  /*02d0*/  IMAD R8, R6, R4, R7 ;  /* 0x0000000406087224 */ /* 0x000fc600078e0207 */
[----:B------:R-:W-:Y:S02]  /*02e0*/  VIMNMX R13, R5, 0x8, PT ;  /* 0x00000008050d7848 */ /* 0x000fe40003fe0100 */
[----:B------:R-:W-:Y:S02]  /*02f0*/  IABS R11, R8 ;  /* 0x00000008000b7213 */ /* 0x000fe40000000000 */
[-C--:B------:R-:W-:Y:S02]  /*0300*/  IABS R9, R13.reuse ;  /* 0x0000000d00097213 */ /* 0x080fe40000000000 */
[----:B------:R-:W-:Y:S02]  /*0310*/  IABS R6, R13 ;  /* 0x0000000d00067213 */ /* 0x000fe40000000000 */
[----:B------:R-:W0:Y:S08]  /*0320*/  I2F.RP R0, R9 ;  /* 0x0000000900007306 */ /* 0x000e300000209400 */
[----:B0-----:R-:W0:Y:S02]  /*0330*/  MUFU.RCP R0, R0 ;  /* 0x0000000000007308 */ /* 0x001e240000001000 */
[----:B0-----:R-:W-:-:S02]  /*0340*/  VIADD R5, R0, 0xffffffe ;  /* 0x0ffffffe00057836 */ /* 0x001fc40000000000 */
[----:B------:R-:W-:Y:S02]  /*0350*/  IMAD.MOV R0, RZ, RZ, -R6 ;  /* 0x000000ffff007224 */ /* 0x000fe400078e0a06 */
[----:B------:R-:W0:Y:S02]  /*0360*/  LDC R6, c[0x0][0x230] ;  /* 0x00008c00ff067b82 */ /* 0x000e240000000800 */
[----:B------:R-:W1:Y:S02]  /*0370*/  F2I.FTZ.U32.TRUNC.NTZ R5, R5 ;  /* 0x0000000500057305 */ /* 0x000e64000021f000 */
[----:B-1----:R-:W-:-:S04]  /*0380*/  IMAD.MOV R10, RZ, RZ, -R5 ;  /* 0x000000ffff0a7224 */ /* 0x002fc800078e0a05 */
[----:B------:R-:W-:Y:S02]  /*0390*/  IMAD.MOV.U32 R4, RZ, RZ, R10 ;  /* 0x000000ffff047224 */ /* 0x000fe400078e000a */
[----:B0-----:R-:W-:Y:S02]  /*03a0*/  VIADD R14, R6, 0x7f ;  /* 0x0000007f060e7836 */ /* 0x001fe40000000000 */
[----:B------:R-:W-:Y:S02]  /*03b0*/  IMAD R7, R4, R9, RZ ;  /* 0x0000000904077224 */ /* 0x000fe400078e02ff */
[----:B------:R-:W-:-:S04]  /*03c0*/  IMAD.MOV.U32 R4, RZ, RZ, RZ ;  /* 0x000000ffff047224 */ /* 0x000fc800078e00ff */
[----:B------:R-:W-:Y:S02]  /*03d0*/  IMAD.HI.U32 R4, R5, R7, R4 ;  /* 0x0000000705047227 */ /* 0x000fe400078e0004 */
[----:B------:R-:W0:Y:S04]  /*03e0*/  S2R R5, SR_CgaCtaId ;  /* 0x0000000000057919 */ /* 0x000e280000008800 */
[----:B------:R-:W-:-:S04]  /*03f0*/  IMAD.HI.U32 R4, R4, R11, RZ ;  /* 0x0000000b04047227 */ /* 0x000fc800078e00ff */
[----:B------:R-:W-:-:S05]  /*0400*/  IMAD R0, R4, R0, R11 ;  /* 0x0000000004007224 */ /* 0x000fca00078e020b */
[----:B------:R-:W-:-:S13]  /*0410*/  ISETP.GT.U32.AND P1, PT, R9, R0, PT ;  /* 0x000000000900720c */ /* 0x000fda0003f24070 */
[----:B------:R-:W-:Y:S02]  /*0420*/  @!P1 IMAD.IADD R0, R0, 0x1, -R9 ;  /* 0x0000000100009824 */ /* 0x000fe400078e0a09 */
[----:B------:R-:W-:Y:S01]  /*0430*/  @!P1 VIADD R4, R4, 0x1 ;  /* 0x0000000104049836 */ /* 0x000fe20000000000 */
[----:B------:R-:W-:Y:S02]  /*0440*/  ISETP.NE.AND P1, PT, R13, RZ, PT ;  /* 0x000000ff0d00720c */ /* 0x000fe40003f25270 */
[----:B------:R-:W-:Y:S02]  /*0450*/  ISETP.GE.U32.AND P0, PT, R0, R9, PT ;  /* 0x000000090000720c */ /* 0x000fe40003f06070 */
[----:B------:R-:W-:Y:S02]  /*0460*/  LOP3.LUT R0, R8, R13, RZ, 0x3c, !PT ;  /* 0x0000000d08007212 */ /* 0x000fe400078e3cff */
[----:B0-----:R-:W-:Y:S02]  /*0470*/  LEA R236, R5, R236, 0x18 ;  /* 0x000000ec05ec7211 */ /* 0x001fe400078ec0ff */
[----:B------:R-:W-:-:S07]  /*0480*/  ISETP.GE.AND P2, PT, R0, RZ, PT ;  /* 0x000000ff0000720c */ /* 0x000fce0003f46270 */
[----:B------:R-:W-:Y:S01]  /*0490*/  @P0 VIADD R4, R4, 0x1 ;  /* 0x0000000104040836 */ /* 0x000fe20000000000 */
[----:B------:R-:W-:-:S05]  /*04a0*/  ISETP.GT.AND P0, PT, R14, 0x7f, PT ;  /* 0x0000007f0e00780c */ /* 0x000fca0003f04270 */
[----:B------:R-:W-:Y:S01]  /*04b0*/  @!P2 IMAD.MOV R4, RZ, RZ, -R4 ;  /* 0x000000ffff04a224 */ /* 0x000fe200078e0a04 */
[----:B------:R-:W-:-:S05]  /*04c0*/  @!P1 LOP3.LUT R4, RZ, R13, RZ, 0x33, !PT ;  /* 0x0000000dff049212 */ /* 0x000fca00078e33ff */
[----:B------:R-:W-:Y:S02]  /*04d0*/  IMAD.MOV R0, RZ, RZ, -R4 ;  /* 0x000000ffff007224 */ /* 0x000fe400078e0a04 */
[----:B------:R-:W-:Y:S02]  /*04e0*/  IMAD.SHL.U32 R10, R4, 0x100, RZ ;  /* 0x00000100040a7824 */ /* 0x000fe400078e00ff */
[----:B------:R-:W-:Y:S02]  /*04f0*/  IMAD R0, R13, R0, R8 ;  /* 0x000000000d007224 */ /* 0x000fe400078e0208 */
[C---:B------:R-:W-:Y:S02]  /*0500*/  VIADD R4, R10.reuse, 0x1 ;  /* 0x000000010a047836 */ /* 0x040fe40000000000 */
[----:B------:R-:W-:Y:S02]  /*0510*/  IMAD.IADD R15, R15, 0x1, R0 ;  /* 0x000000010f0f7824 */ /* 0x000fe400078e0200 */
[C---:B------:R-:W-:Y:S01]  /*0520*/  VIADD R0, R10.reuse, 0x2 ;  /* 0x000000020a007836 */ /* 0x040fe20000000000 */
[----:B------:R0:W-:Y:S01]  /*0530*/  STL [R1+0x54], R4 ;  /* 0x0000540401007387 */ /* 0x0001e20000100800 */
[----:B------:R-:W-:-:S02]  /*0540*/  VIADD R5, R10, 0x3 ;  /* 0x000000030a057836 */ /* 0x000fc40000000000 */
[C---:B------:R-:W-:Y:S01]  /*0550*/  VIADD R8, R10.reuse, 0x98 ;  /* 0x000000980a087836 */ /* 0x040fe20000000000 */
[----:B------:R1:W-:Y:S01]  /*0560*/  STL [R1+0x50], R0 ;  /* 0x0000500001007387 */ /* 0x0003e20000100800 */
[----:B------:R-:W-:Y:S02]  /*0570*/  IMAD R15, R15, 0x200, R244 ;  /* 0x000002000f0f7824 */ /* 0x000fe400078e02f4 */
[C---:B------:R-:W-:Y:S01]  /*0580*/  VIADD R126, R10.reuse, 0x6 ;  /* 0x000000060a7e7836 */ /* 0x040fe20000000000 */
[----:B------:R-:W-:Y:S01]  /*0590*/  STL [R1+0x4c], R5 ;  /* 0x00004c0501007387 */ /* 0x000fe20000100800 */
[C---:B------:R-:W-:Y:S02]  /*05a0*/  VIADD R120, R10.reuse, 0x7 ;  /* 0x000000070a787836 */ /* 0x040fe40000000000 */
[C---:B0-----:R-:W-:Y:S02]  /*05b0*/  VIADD R4, R10.reuse, 0x4 ;  /* 0x000000040a047836 */ /* 0x041fe40000000000 */
[----:B------:R-:W-:-:S02]  /*05c0*/  VIADD R19, R10, 0x8 ;  /* 0x000000080a137836 */ /* 0x000fc40000000000 */
[C---:B-1----:R-:W-:Y:S01]  /*05d0*/  VIADD R0, R10.reuse, 0x5 ;  /* 0x000000050a007836 */ /* 0x042fe20000000000 */
[----:B------:R0:W-:Y:S01]  /*05e0*/  STL [R1+0x48], R4 ;  /* 0x0000480401007387 */ /* 0x0001e20000100800 */
[C---:B------:R-:W-:Y:S02]  /*05f0*/  VIADD R118, R10.reuse, 0x9 ;  /* 0x000000090a767836 */ /* 0x040fe40000000000 */
[C---:B------:R-:W-:Y:S01]  /*0600*/  VIADD R116, R10.reuse, 0xa ;  /* 0x0000000a0a747836 */ /* 0x040fe20000000000 */
[----:B------:R1:W-:Y:S01]  /*0610*/  STL [R1+0x3c], R0 ;  /* 0x00003c0001007387 */ /* 0x0003e20000100800 */
[C---:B------:R-:W-:Y:S02]  /*0620*/  VIADD R122, R10.reuse, 0xb ;  /* 0x0000000b0a7a7836 */ /* 0x040fe40000000000 */
[C---:B------:R-:W-:Y:S02]  /*0630*/  VIADD R114, R10.reuse, 0xc ;  /* 0x0000000c0a727836 */ /* 0x040fe40000000000 */
[----:B------:R-:W-:-:S02]  /*0640*/  VIADD R112, R10, 0xd ;  /* 0x0000000d0a707836 */ /* 0x000fc40000000000 */
[C---:B0-----:R-:W-:Y:S02]  /*0650*/  VIADD R4, R10.reuse, 0x99 ;  /* 0x000000990a047836 */ /* 0x041fe40000000000 */
[C---:B------:R-:W-:Y:S02]  /*0660*/  VIADD R110, R10.reuse, 0xe ;  /* 0x0000000e0a6e7836 */ /* 0x040fe40000000000 */
[C---:B-1----:R-:W-:Y:S02]  /*0670*/  VIADD R0, R10.reuse, 0x97 ;  /* 0x000000970a007836 */ /* 0x042fe40000000000 */
[C---:B------:R-:W-:Y:S02]  /*0680*/  VIADD R108, R10.reuse, 0xf ;  /* 0x0000000f0a6c7836 */ /* 0x040fe40000000000 */
[C---:B------:R-:W-:Y:S01]  /*0690*/  VIADD R106, R10.reuse, 0x10 ;  /* 0x000000100a6a7836 */ /* 0x040fe20000000000 */
[----:B------:R0:W-:Y:S01]  /*06a0*/  STL [R1+0x2cbc], R0 ;  /* 0x002cbc0001007387 */ /* 0x0001e20000100800 */
[----:B------:R-:W-:-:S02]  /*06b0*/  VIADD R104, R10, 0x11 ;  /* 0x000000110a687836 */ /* 0x000fc40000000000 */
[C---:B------:R-:W-:Y:S01]  /*06c0*/  VIADD R102, R10.reuse, 0x12 ;  /* 0x000000120a667836 */ /* 0x040fe20000000000 */
[----:B------:R1:W-:Y:S01]  /*06d0*/  STL [R1+0x2cc0], R8 ;  /* 0x002cc00801007387 */ /* 0x0003e20000100800 */
[C---:B------:R-:W-:Y:S02]  /*06e0*/  VIADD R98, R10.reuse, 0x13 ;  /* 0x000000130a627836 */ /* 0x040fe40000000000 */
[C---:B------:R-:W-:Y:S01]  /*06f0*/  VIADD R124, R10.reuse, 0x14 ;  /* 0x000000140a7c7836 */ /* 0x040fe20000000000 */
[----:B------:R2:W-:Y:S01]  /*0700*/  STL [R1+0x2cc4], R4 ;  /* 0x002cc40401007387 */ /* 0x0005e20000100800 */
[C---:B------:R-:W-:Y:S02]  /*0710*/  VIADD R100, R10.reuse, 0x15 ;  /* 0x000000150a647836 */ /* 0x040fe40000000000 */
[C---:B0-----:R-:W-:Y:S02]  /*0720*/  VIADD R0, R10.reuse, 0x9a ;  /* 0x0000009a0a007836 */ /* 0x041fe40000000000 */
[----:B------:R-:W-:-:S02]  /*0730*/  VIADD R96, R10, 0x16 ;  /* 0x000000160a607836 */ /* 0x000fc40000000000 */
[C---:B-1----:R-:W-:Y:S01]  /*0740*/  VIADD R8, R10.reuse, 0x9b ;  /* 0x0000009b0a087836 */ /* 0x042fe20000000000 */
[----:B------:R0:W-:Y:S01]  /*0750*/  STL [R1+0x2cc8], R0 ;  /* 0x002cc80001007387 */ /* 0x0001e20000100800 */
[C---:B------:R-:W-:Y:S02]  /*0760*/  VIADD R128, R10.reuse, 0x17 ;  /* 0x000000170a807836 */ /* 0x040fe40000000000 */
[C---:B--2---:R-:W-:Y:S01]  /*0770*/  VIADD R4, R10.reuse, 0x9c ;  /* 0x0000009c0a047836 */ /* 0x044fe20000000000 */
[----:B------:R1:W-:Y:S01]  /*0780*/  STL [R1+0x2ccc], R8 ;  /* 0x002ccc0801007387 */ /* 0x0003e20000100800 */
[C---:B------:R-:W-:Y:S02]  /*0790*/  VIADD R94, R10.reuse, 0x18 ;  /* 0x000000180a5e7836 */ /* 0x040fe40000000000 */
[C---:B------:R-:W-:Y:S01]  /*07a0*/  VIADD R92, R10.reuse, 0x19 ;  /* 0x000000190a5c7836 */ /* 0x040fe20000000000 */
[----:B------:R2:W-:Y:S01]  /*07b0*/  STL [R1+0x2cd0], R4 ;  /* 0x002cd00401007387 */ /* 0x0005e20000100800 */
[----:B------:R-:W-:-:S02]  /*07c0*/  VIADD R90, R10, 0x1a ;  /* 0x0000001a0a5a7836 */ /* 0x000fc40000000000 */
[C---:B0-----:R-:W-:Y:S02]  /*07d0*/  VIADD R0, R10.reuse, 0x9d ;  /* 0x0000009d0a007836 */ /* 0x041fe40000000000 */
[C---:B------:R-:W-:Y:S02]  /*07e0*/  VIADD R88, R10.reuse, 0x1b ;  /* 0x0000001b0a587836 */ /* 0x040fe40000000000 */
[C---:B-1----:R-:W-:Y:S01]  /*07f0*/  VIADD R8, R10.reuse, 0x9e ;  /* 0x0000009e0a087836 */ /* 0x042fe20000000000 */
[----:B------:R0:W-:Y:S01]  /*0800*/  STL [R1+0x2cd4], R0 ;  /* 0x002cd40001007387 */ /* 0x0001e20000100800 */
[C---:B------:R-:W-:Y:S02]  /*0810*/  VIADD R82, R10.reuse, 0x1c ;  /* 0x0000001c0a527836 */ /* 0x040fe40000000000 */
[C---:B--2---:R-:W-:Y:S01]  /*0820*/  VIADD R4, R10.reuse, 0x9f ;  /* 0x0000009f0a047836 */ /* 0x044fe20000000000 */
[----:B------:R1:W-:Y:S01]  /*0830*/  STL [R1+0x2cd8], R8 ;  /* 0x002cd80801007387 */ /* 0x0003e20000100800 */
[----:B------:R-:W-:-:S02]  /*0840*/  VIADD R80, R10, 0x1d ;  /* 0x0000001d0a507836 */ /* 0x000fc40000000000 */
[C---:B------:R-:W-:Y:S01]  /*0850*/  VIADD R78, R10.reuse, 0x1e ;  /* 0x0000001e0a4e7836 */ /* 0x040fe20000000000 */
[----:B------:R2:W-:Y:S01]  /*0860*/  STL [R1+0x2cdc], R4 ;  /* 0x002cdc0401007387 */ /* 0x0005e20000100800 */
[C---:B------:R-:W-:Y:S02]  /*0870*/  VIADD R76, R10.reuse, 0x1f ;  /* 0x0000001f0a4c7836 */ /* 0x040fe40000000000 */
[C---:B0-----:R-:W-:Y:S02]  /*0880*/  VIADD R0, R10.reuse, 0xa0 ;  /* 0x000000a00a007836 */ /* 0x041fe40000000000 */
[C---:B------:R-:W-:Y:S02]  /*0890*/  VIADD R72, R10.reuse, 0x20 ;  /* 0x000000200a487836 */ /* 0x040fe40000000000 */
[C---:B-1----:R-:W-:Y:S01]  /*08a0*/  VIADD R8, R10.reuse, 0xa1 ;  /* 0x000000a10a087836 */ /* 0x042fe20000000000 */
[----:B------:R0:W-:Y:S01]  /*08b0*/  STL [R1+0x2ce0], R0 ;  /* 0x002ce00001007387 */ /* 0x0001e20000100800 */
[----:B------:R-:W-:-:S02]  /*08c0*/  VIADD R74, R10, 0x21 ;  /* 0x000000210a4a7836 */ /* 0x000fc40000000000 */
[C---:B--2---:R-:W-:Y:S01]  /*08d0*/  VIADD R4, R10.reuse, 0xa2 ;  /* 0x000000a20a047836 */ /* 0x044fe20000000000 */
        /* <DEDUP_REMOVED lines=33> */
[----:B------:R-:W-:Y:S01]  /*0af0*/  STL [R1+0x2d00], R8 ;  /* 0x002d000801007387 */ /* 0x000fe20000100800 */
[C---:B------:R-:W-:Y:S02]  /*0b00*/  VIADD R42, R10.reuse, 0x31 ;  /* 0x000000310a2a7836 */ /* 0x040fe40000000000 */
[C---:B------:R-:W-:Y:S01]  /*0b10*/  VIADD R38, R10.reuse, 0x32 ;  /* 0x000000320a267836 */ /* 0x040fe20000000000 */
[----:B------:R1:W-:Y:S01]  /*0b20*/  STL [R1+0x2d04], R4 ;  /* 0x002d040401007387 */ /* 0x0003e20000100800 */
[C---:B------:R-:W-:Y:S02]  /*0b30*/  VIADD R36, R10.reuse, 0x33 ;  /* 0x000000330a247836 */ /* 0x040fe40000000000 */
[C---:B0-----:R-:W-:Y:S02]  /*0b40*/  VIADD R0, R10.reuse, 0xac ;  /* 0x000000ac0a007836 */ /* 0x041fe40000000000 */
[----:B------:R-:W-:-:S02]  /*0b50*/  VIADD R34, R10, 0x34 ;  /* 0x000000340a227836 */ /* 0x000fc40000000000 */
[C---:B------:R-:W-:Y:S01]  /*0b60*/  VIADD R32, R10.reuse, 0x35 ;  /* 0x000000350a207836 */ /* 0x040fe20000000000 */
[----:B------:R0:W-:Y:S01]  /*0b70*/  STL [R1+0x2cb0], R0 ;  /* 0x002cb00001007387 */ /* 0x0001e20000100800 */
[C---:B------:R-:W-:Y:S02]  /*0b80*/  VIADD R28, R10.reuse, 0x36 ;  /* 0x000000360a1c7836 */ /* 0x040fe40000000000 */
[C---:B------:R-:W-:Y:S02]  /*0b90*/  VIADD R26, R10.reuse, 0x37 ;  /* 0x000000370a1a7836 */ /* 0x040fe40000000000 */
[C---:B------:R-:W-:Y:S02]  /*0ba0*/  VIADD R40, R10.reuse, 0x38 ;  /* 0x000000380a287836 */ /* 0x040fe40000000000 */
[C---:B------:R-:W-:Y:S02]  /*0bb0*/  VIADD R30, R10.reuse, 0x39 ;  /* 0x000000390a1e7836 */ /* 0x040fe40000000000 */
[----:B------:R-:W-:-:S02]  /*0bc0*/  VIADD R24, R10, 0x3a ;  /* 0x0000003a0a187836 */ /* 0x000fc40000000000 */
[C---:B------:R-:W-:Y:S02]  /*0bd0*/  VIADD R86, R10.reuse, 0x3b ;  /* 0x0000003b0a567836 */ /* 0x040fe40000000000 */
        /* <DEDUP_REMOVED lines=93> */
[C---:B-1----:R-:W-:Y:S02]  /*11b0*/  VIADD R4, R10.reuse, 0xaf ;  /* 0x000000af0a047836 */ /* 0x042fe40000000000 */
        /* <DEDUP_REMOVED lines=79> */
[----:B------:R-:W-:Y:S02]  /*16b0*/  VIADD R242, R10, 0xff ;  /* 0x000000ff0af27836 */ /* 0x000fe40000000000 */
[C---:B------:R-:W-:Y:S02]  /*16c0*/  VIADD R16, R15.reuse, 0x80 ;  /* 0x000000800f107836 */ /* 0x040fe40000000000 */
[C---:B------:R-:W-:Y:S02]  /*16d0*/  VIADD R14, R15.reuse, 0x100 ;  /* 0x000001000f0e7836 */ /* 0x040fe40000000000 */
[----:B------:R-:W-:Y:S01]  /*16e0*/  VIADD R17, R15, 0x180 ;  /* 0x000001800f117836 */ /* 0x000fe20000000000 */
[----:B0-----:R-:W-:Y:S06]  /*16f0*/  @P0 BRA `(.L_x_0) ;  /* 0x0000003c000c0947 */ /* 0x001fec0003800000 */
[----:B------:R-:W-:Y:S01]  /*1700*/  IMAD.SHL.U32 R0, R138, 0x10, RZ ;  /* 0x000000108a007824 */ /* 0x000fe200078e00ff */
[----:B------:R1:W-:Y:S01]  /*1710*/  STL [R1+0xc00], RZ ;  /* 0x000c00ff01007387 */ /* 0x0003e20000100800 */
[----:B------:R-:W-:Y:S02]  /*1720*/  CS2R R24, SRZ ;  /* 0x0000000000187805 */ /* 0x000fe4000001ff00 */
[----:B------:R-:W-:Y:S02]  /*1730*/  CS2R R26, SRZ ;  /* 0x00000000001a7805 */ /* 0x000fe4000001ff00 */
[----:B------:R-:W-:Y:S01]  /*1740*/  CS2R R28, SRZ ;  /* 0x00000000001c7805 */ /* 0x000fe2000001ff00 */
[----:B------:R1:W-:Y:S01]  /*1750*/  STL [R1+0x2cac], R0 ;  /* 0x002cac0001007387 */ /* 0x0003e20000100800 */
[----:B------:R-:W-:Y:S02]  /*1760*/  CS2R R30, SRZ ;  /* 0x00000000001e7805 */ /* 0x000fe4000001ff00 */
[----:B------:R-:W-:-:S02]  /*1770*/  CS2R R32, SRZ ;  /* 0x0000000000207805 */ /* 0x000fc4000001ff00 */
[----:B------:R-:W-:Y:S01]  /*1780*/  CS2R R34, SRZ ;  /* 0x0000000000227805 */ /* 0x000fe2000001ff00 */
[----:B------:R1:W-:Y:S01]  /*1790*/  STL [R1+0xc04], RZ ;  /* 0x000c04ff01007387 */ /* 0x0003e20000100800 */
[----:B------:R-:W-:Y:S02]  /*17a0*/  CS2R R36, SRZ ;  /* 0x0000000000247805 */ /* 0x000fe4000001ff00 */
[----:B------:R-:W-:Y:S02]  /*17b0*/  CS2R R38, SRZ ;  /* 0x0000000000267805 */ /* 0x000fe4000001ff00 */
[----:B------:R-:W-:Y:S01]  /*17c0*/  CS2R R40, SRZ ;  /* 0x0000000000287805 */ /* 0x000fe2000001ff00 */
[----:B------:R1:W-:Y:S01]  /*17d0*/  STL [R1+0xc08], RZ ;  /* 0x000c08ff01007387 */ /* 0x0003e20000100800 */
        /* <DEDUP_REMOVED lines=72> */
[----:B------:R-:W-:-:S03]  /*1c60*/  CS2R R150, SRZ ;  /* 0x0000000000967805 */ /* 0x000fc6000001ff00 */
[----:B------:R1:W-:Y:S04]  /*1c70*/  STL [R1+0xc54], RZ ;  /* 0x000c54ff01007387 */ /* 0x0003e80000100800 */
        /* <DEDUP_REMOVED lines=746> */
[----:B------:R1:W-:Y:S04]  /*4b20*/  STL [R1], RZ ;  /* 0x000000ff01007387 */ /* 0x0003e80000100800 */
        /* <DEDUP_REMOVED lines=126> */
[----:B------:R1:W-:Y:S01]  /*5310*/  STL [R1+0x1fc], RZ ;  /* 0x0001fcff01007387 */ /* 0x0003e20000100800 */
[----:B------:R-:W-:Y:S05]  /*5320*/  BRA `(.L_x_1) ;  /* 0x0000058400147947 */ /* 0x000fea0003800000 */
.L_x_0:
[----:B------:R-:W-:Y:S01]  /*5330*/  IABS R240, R2 ;  /* 0x0000000200f07213 */ /* 0x000fe20000000000 */
[----:B------:R-:W-:Y:S01]  /*5340*/  IMAD.MOV.U32 R244, RZ, RZ, R0 ;  /* 0x000000fffff47224 */ /* 0x000fe200078e0000 */
[----:B------:R-:W-:Y:S01]  /*5350*/  IABS R0, R3 ;  /* 0x0000000300007213 */ /* 0x000fe20000000000 */
[----:B------:R-:W-:Y:S01]  /*5360*/  IMAD.MOV.U32 R200, RZ, RZ, RZ ;  /* 0x000000ffffc87224 */ /* 0x000fe200078e00ff */
[----:B------:R-:W0:Y:S01]  /*5370*/  I2F.RP R138, R240 ;  /* 0x000000f0008a7306 */ /* 0x000e220000209400 */
[----:B------:R-:W-:Y:S01]  /*5380*/  IABS R246, R15 ;  /* 0x0000000f00f67213 */ /* 0x000fe20000000000 */
[----:B------:R-:W-:Y:S01]  /*5390*/  STL [R1+0x2d90], R236 ;  /* 0x002d90ec01007387 */ /* 0x000fe20000100800 */
[----:B------:R-:W-:Y:S02]  /*53a0*/  IABS R248, R16 ;  /* 0x0000001000f87213 */ /* 0x000fe40000000000 */
[----:B------:R-:W-:Y:S01]  /*53b0*/  ISETP.GE.AND P0, PT, R243, RZ, PT ;  /* 0x000000fff300720c */ /* 0x000fe20003f06270 */
[----:B------:R1:W-:Y:S01]  /*53c0*/  STL [R1+0x2d88], R3 ;  /* 0x002d880301007387 */ /* 0x0003e20000100800 */
[----:B------:R-:W-:Y:S01]  /*53d0*/  ISETP.GE.AND P1, PT, R242, RZ, PT ;  /* 0x000000fff200720c */ /* 0x000fe20003f26270 */
[----:B------:R-:W2:Y:S02]  /*53e0*/  I2F.RP R208, R0 ;  /* 0x0000000000d07306 */ /* 0x000ea40000209400 */
[----:B------:R-:W-:Y:S04]  /*53f0*/  STL [R1+0x2d08], R15 ;  /* 0x002d080f01007387 */ /* 0x000fe80000100800 */
[----:B------:R-:W-:Y:S02]  /*5400*/  STL [R1+0x2d0c], R16 ;  /* 0x002d0c1001007387 */ /* 0x000fe40000100800 */
[----:B0-----:R-:W0:Y:S02]  /*5410*/  MUFU.RCP R138, R138 ;  /* 0x0000008a008a7308 */ /* 0x001e240000001000 */
[----:B------:R3:W-:Y:S04]  /*5420*/  STL [R1+0x2d10], R14 ;  /* 0x002d100e01007387 */ /* 0x0007e80000100800 */
[----:B------:R-:W-:Y:S02]  /*5430*/  STL [R1+0x2d14], R17 ;  /* 0x002d141101007387 */ /* 0x000fe40000100800 */
[----:B--2---:R-:W2:Y:S01]  /*5440*/  MUFU.RCP R208, R208 ;  /* 0x000000d000d07308 */ /* 0x004ea20000001000 */
[----:B0-----:R-:W-:-:S07]  /*5450*/  VIADD R138, R138, 0xffffffe ;  /* 0x0ffffffe8a8a7836 */ /* 0x001fce0000000000 */
[----:B------:R-:W0:Y:S01]  /*5460*/  F2I.FTZ.U32.TRUNC.NTZ R201, R138 ;  /* 0x0000008a00c97305 */ /* 0x000e22000021f000 */
[----:B--2---:R-:W-:-:S07]  /*5470*/  VIADD R208, R208, 0xffffffe ;  /* 0x0ffffffed0d07836 */ /* 0x004fce0000000000 */
[----:B------:R2:W4:Y:S01]  /*5480*/  F2I.FTZ.U32.TRUNC.NTZ R209, R208 ;  /* 0x000000d000d17305 */ /* 0x000522000021f000 */
[----:B0-----:R-:W-:Y:S02]  /*5490*/  IMAD.MOV R138, RZ, RZ, -R201 ;  /* 0x000000ffff8a7224 */ /* 0x001fe400078e0ac9 */
[----:B--2---:R-:W-:Y:S02]  /*54a0*/  IMAD.MOV.U32 R208, RZ, RZ, RZ ;  /* 0x000000ffffd07224 */ /* 0x004fe400078e00ff */
[----:B------:R-:W-:-:S04]  /*54b0*/  IMAD R245, R138, R240, RZ ;  /* 0x000000f08af57224 */ /* 0x000fc800078e02ff */
[----:B------:R-:W-:Y:S01]  /*54c0*/  IMAD.HI.U32 R245, R201, R245, R200 ;  /* 0x000000f5c9f57227 */ /* 0x000fe200078e00c8 */
[----:B------:R-:W-:Y:S02]  /*54d0*/  IABS R201, R14 ;  /* 0x0000000e00c97213 */ /* 0x000fe40000000000 */
[----:B------:R-:W-:Y:S01]  /*54e0*/  IABS R200, R17 ;  /* 0x0000001100c87213 */ /* 0x000fe20000000000 */
[----:B----4-:R-:W-:Y:S02]  /*54f0*/  IMAD.MOV R138, RZ, RZ, -R209 ;  /* 0x000000ffff8a7224 */ /* 0x010fe400078e0ad1 */
[----:B------:R-:W-:-:S04]  /*5500*/  IMAD.HI.U32 R250, R245, R246, RZ ;  /* 0x000000f6f5fa7227 */ /* 0x000fc800078e00ff */
[----:B------:R-:W-:Y:S02]  /*5510*/  IMAD.MOV R250, RZ, RZ, -R250 ;  /* 0x000000fffffa7224 */ /* 0x000fe400078e0afa */
[----:B------:R-:W-:-:S04]  /*5520*/  IMAD.HI.U32 R249, R245, R248, RZ ;  /* 0x000000f8f5f97227 */ /* 0x000fc800078e00ff */
[----:B------:R-:W-:Y:S02]  /*5530*/  IMAD R246, R240, R250, R246 ;  /* 0x000000faf0f67224 */ /* 0x000fe400078e02f6 */
[----:B------:R-:W-:-:S03]  /*5540*/  IMAD.HI.U32 R247, R245, R201, RZ ;  /* 0x000000c9f5f77227 */ /* 0x000fc600078e00ff */
[----:B------:R-:W-:Y:S01]  /*5550*/  ISETP.GT.U32.AND P2, PT, R240, R246, PT ;  /* 0x000000f6f000720c */ /* 0x000fe20003f44070 */
[----:B------:R-:W-:-:S04]  /*5560*/  IMAD.HI.U32 R245, R245, R200, RZ ;  /* 0x000000c8f5f57227 */ /* 0x000fc800078e00ff */
[----:B------:R-:W-:Y:S02]  /*5570*/  IMAD.MOV R245, RZ, RZ, -R245 ;  /* 0x000000fffff57224 */ /* 0x000fe400078e0af5 */
[----:B------:R-:W-:Y:S02]  /*5580*/  IMAD R138, R138, R0, RZ ;  /* 0x000000008a8a7224 */ /* 0x000fe400078e02ff */
[----:B------:R-:W-:Y:S02]  /*5590*/  IMAD.MOV R249, RZ, RZ, -R249 ;  /* 0x000000fffff97224 */ /* 0x000fe400078e0af9 */
[C---:B------:R-:W-:Y:S02]  /*55a0*/  IMAD R200, R240.reuse, R245, R200 ;  /* 0x000000f5f0c87224 */ /* 0x040fe400078e02c8 */
[----:B------:R-:W-:Y:S01]  /*55b0*/  IMAD.HI.U32 R138, R209, R138, R208 ;  /* 0x0000008ad18a7227 */ /* 0x000fe200078e00d0 */
[----:B------:R-:W-:Y:S02]  /*55c0*/  IABS R209, R243 ;  /* 0x000000f300d17213 */ /* 0x000fe40000000000 */
[C---:B------:R-:W-:Y:S01]  /*55d0*/  ISETP.GT.U32.AND P5, PT, R240.reuse, R200, PT ;  /* 0x000000c8f000720c */ /* 0x040fe20003fa4070 */
[----:B------:R-:W-:Y:S01]  /*55e0*/  IMAD R208, R240, R249, R248 ;  /* 0x000000f9f0d07224 */ /* 0x000fe200078e02f8 */
[----:B------:R-:W-:Y:S01]  /*55f0*/  IABS R249, R242 ;  /* 0x000000f200f97213 */ /* 0x000fe20000000000 */
[----:B------:R-:W-:Y:S01]  /*5600*/  @!P2 IMAD.IADD R246, R246, 0x1, -R240 ;  /* 0x00000001f6f6a824 */ /* 0x000fe200078e0af0 */
[----:B------:R-:W-:Y:S01]  /*5610*/  IABS R243, R238 ;  /* 0x000000ee00f37213 */ /* 0x000fe20000000000 */
[----:B------:R-:W-:Y:S01]  /*5620*/  IMAD.MOV R247, RZ, RZ, -R247 ;  /* 0x000000fffff77224 */ /* 0x000fe200078e0af7 */
[----:B------:R-:W-:Y:S01]  /*5630*/  ISETP.GT.U32.AND P3, PT, R240, R208, PT ;  /* 0x000000d0f000720c */ /* 0x000fe20003f64070 */
[----:B------:R-:W-:Y:S01]  /*5640*/  IMAD.HI.U32 R250, R138, R249, RZ ;  /* 0x000000f98afa7227 */ /* 0x000fe200078e00ff */
[----:B------:R-:W-:-:S02]  /*5650*/  ISETP.GT.U32.AND P6, PT, R240, R246, PT ;  /* 0x000000f6f000720c */ /* 0x000fc40003fc4070 */
[----:B------:R-:W-:Y:S01]  /*5660*/  IABS R242, R239 ;  /* 0x000000ef00f27213 */ /* 0x000fe20000000000 */
[----:B------:R-:W-:Y:S01]  /*5670*/  IMAD R201, R240, R247, R201 ;  /* 0x000000f7f0c97224 */ /* 0x000fe200078e02c9 */
[----:B------:R-:W-:Y:S01]  /*5680*/  IABS R247, R241 ;  /* 0x000000f100f77213 */ /* 0x000fe20000000000 */
[----:B------:R-:W-:Y:S02]  /*5690*/  IMAD.MOV R250, RZ, RZ, -R250 ;  /* 0x000000fffffa7224 */ /* 0x000fe400078e0afa */
[--C-:B------:R-:W-:Y:S01]  /*56a0*/  @!P5 IMAD.IADD R200, R200, 0x1, -R240.reuse ;  /* 0x00000001c8c8d824 */ /* 0x100fe200078e0af0 */
[----:B------:R-:W-:Y:S01]  /*56b0*/  ISETP.GT.U32.AND P4, PT, R240, R201, PT ;  /* 0x000000c9f000720c */ /* 0x000fe20003f84070 */
[----:B------:R-:W-:Y:S01]  /*56c0*/  IMAD R249, R0, R250, R249 ;  /* 0x000000fa00f97224 */ /* 0x000fe200078e02f9 */
[----:B------:R-:W-:Y:S01]  /*56d0*/  IABS R250, R227 ;  /* 0x000000e300fa7213 */ /* 0x000fe20000000000 */
[--C-:B------:R-:W-:Y:S01]  /*56e0*/  @!P3 IMAD.IADD R208, R208, 0x1, -R240.reuse ;  /* 0x00000001d0d0b824 */ /* 0x100fe200078e0af0 */
[----:B------:R-:W-:Y:S01]  /*56f0*/  ISETP.GT.U32.AND P5, PT, R240, R200, PT ;  /* 0x000000c8f000720c */ /* 0x000fe20003fa4070 */
[----:B------:R-:W-:Y:S01]  /*5700*/  @!P6 IMAD.IADD R246, R246, 0x1, -R240 ;  /* 0x00000001f6f6e824 */ /* 0x000fe200078e0af0 */
[----:B------:R-:W-:Y:S01]  /*5710*/  ISETP.GT.U32.AND P6, PT, R0, R249, PT ;  /* 0x000000f90000720c */ /* 0x000fe20003fc4070 */
[----:B------:R-:W-:Y:S01]  /*5720*/  IMAD.HI.U32 R245, R138, R247, RZ ;  /* 0x000000f78af57227 */ /* 0x000fe200078e00ff */
[----:B------:R-:W-:-:S03]  /*5730*/  ISETP.GT.U32.AND P2, PT, R240, R208, PT ;  /* 0x000000d0f000720c */ /* 0x000fc60003f44070 */
[----:B------:R-:W-:-:S04]  /*5740*/  IMAD.HI.U32 R248, R138, R243, RZ ;  /* 0x000000f38af87227 */ /* 0x000fc800078e00ff */
[--C-:B------:R-:W-:Y:S01]  /*5750*/  @!P4 IMAD.IADD R201, R201, 0x1, -R240.reuse ;  /* 0x00000001c9c9c824 */ /* 0x100fe200078e0af0 */
[----:B------:R-:W-:Y:S01]  /*5760*/  ISETP.GE.AND P4, PT, R15, RZ, PT ;  /* 0x000000ff0f00720c */ /* 0x000fe20003f86270 */
[----:B------:R-:W-:Y:S01]  /*5770*/  @!P5 IMAD.IADD R200, R200, 0x1, -R240 ;  /* 0x00000001c8c8d824 */ /* 0x000fe200078e0af0 */
[----:B------:R-:W-:Y:S01]  /*5780*/  ISETP.GE.AND P5, PT, R17, RZ, PT ;  /* 0x000000ff1100720c */ /* 0x000fe20003fa6270 */
[----:B------:R-:W-:Y:S01]  /*5790*/  @!P6 IMAD.IADD R249, R249, 0x1, -R0 ;  /* 0x00000001f9f9e824 */ /* 0x000fe200078e0a00 */
[----:B------:R-:W-:Y:S01]  /*57a0*/  ISETP.GT.U32.AND P3, PT, R240, R201, PT ;  /* 0x000000c9f000720c */ /* 0x000fe20003f64070 */
[----:B------:R-:W-:Y:S02]  /*57b0*/  IMAD.MOV R245, RZ, RZ, -R245 ;  /* 0x000000fffff57224 */ /* 0x000fe400078e0af5 */
[----:B------:R-:W-:Y:S01]  /*57c0*/  IMAD.MOV R248, RZ, RZ, -R248 ;  /* 0x000000fffff87224 */ /* 0x000fe200078e0af8 */
[C---:B------:R-:W-:Y:S01]  /*57d0*/  ISETP.GT.U32.AND P6, PT, R0.reuse, R249, PT ;  /* 0x000000f90000720c */ /* 0x040fe20003fc4070 */
[----:B------:R-:W-:-:S02]  /*57e0*/  IMAD R247, R0, R245, R247 ;  /* 0x000000f500f77224 */ /* 0x000fc400078e02f7 */
[----:B------:R-:W-:-:S04]  /*57f0*/  IMAD.HI.U32 R251, R138, R242, RZ ;  /* 0x000000f28afb7227 */ /* 0x000fc800078e00ff */
[----:B------:R-:W-:Y:S02]  /*5800*/  IMAD R243, R0, R248, R243 ;  /* 0x000000f800f37224 */ /* 0x000fe400078e02f3 */
[--C-:B------:R-:W-:Y:S01]  /*5810*/  @!P3 IMAD.IADD R201, R201, 0x1, -R240.reuse ;  /* 0x00000001c9c9b824 */ /* 0x100fe200078e0af0 */
[----:B------:R-:W-:Y:S01]  /*5820*/  ISETP.GE.AND P3, PT, R14, RZ, PT ;  /* 0x000000ff0e00720c */ /* 0x000fe20003f66270 */
[----:B------:R-:W-:Y:S01]  /*5830*/  @!P2 IMAD.IADD R208, R208, 0x1, -R240 ;  /* 0x00000001d0d0a824 */ /* 0x000fe200078e0af0 */
[----:B------:R-:W-:Y:S01]  /*5840*/  ISETP.GE.AND P2, PT, R16, RZ, PT ;  /* 0x000000ff1000720c */ /* 0x000fe20003f46270 */
[----:B------:R-:W-:Y:S01]  /*5850*/  @!P5 IMAD.MOV R200, RZ, RZ, -R200 ;  /* 0x000000ffffc8d224 */ /* 0x000fe200078e0ac8 */
[----:B------:R-:W-:Y:S01]  /*5860*/  ISETP.GT.U32.AND P5, PT, R0, R247, PT ;  /* 0x000000f70000720c */ /* 0x000fe20003fa4070 */
[----:B------:R-:W-:Y:S01]  /*5870*/  IMAD.HI.U32 R252, R138, R209, RZ ;  /* 0x000000d18afc7227 */ /* 0x000fe200078e00ff */
[----:B------:R-:W-:-:S03]  /*5880*/  IABS R240, R235 ;  /* 0x000000eb00f07213 */ /* 0x000fc60000000000 */
[----:B------:R-:W-:Y:S02]  /*5890*/  IMAD.MOV R251, RZ, RZ, -R251 ;  /* 0x000000fffffb7224 */ /* 0x000fe400078e0afb */
[----:B------:R-:W-:Y:S01]  /*58a0*/  @!P4 IMAD.MOV R246, RZ, RZ, -R246 ;  /* 0x000000fffff6c224 */ /* 0x000fe200078e0af6 */
[----:B------:R-:W-:Y:S01]  /*58b0*/  ISETP.NE.AND P4, PT, R2, RZ, PT ;  /* 0x000000ff0200720c */ /* 0x000fe20003f85270 */
[----:B------:R-:W-:Y:S01]  /*58c0*/  @!P6 IMAD.IADD R249, R249, 0x1, -R0 ;  /* 0x00000001f9f9e824 */ /* 0x000fe200078e0a00 */
[----:B------:R-:W-:Y:S01]  /*58d0*/  LOP3.LUT R2, RZ, R2, RZ, 0x33, !PT ;  /* 0x00000002ff027212 */ /* 0x000fe200078e33ff */
[----:B------:R-:W-:Y:S01]  /*58e0*/  IMAD.MOV R252, RZ, RZ, -R252 ;  /* 0x000000fffffc7224 */ /* 0x000fe200078e0afc */
[C---:B------:R-:W-:Y:S01]  /*58f0*/  ISETP.GT.U32.AND P6, PT, R0.reuse, R243, PT ;  /* 0x000000f30000720c */ /* 0x040fe20003fc4070 */
[----:B------:R-:W-:Y:S01]  /*5900*/  IMAD R242, R0, R251, R242 ;  /* 0x000000fb00f27224 */ /* 0x000fe200078e02f2 */
[----:B-1----:R-:W-:Y:S01]  /*5910*/  SEL R3, R2, R246, !P4 ;  /* 0x000000f602037207 */ /* 0x002fe20006000000 */
[----:B------:R-:W-:-:S02]  /*5920*/  IMAD R209, R0, R252, R209 ;  /* 0x000000fc00d17224 */ /* 0x000fc400078e02d1 */
[----:B------:R-:W-:Y:S01]  /*5930*/  @!P3 IMAD.MOV R201, RZ, RZ, -R201 ;  /* 0x000000ffffc9b224 */ /* 0x000fe200078e0ac9 */
[C---:B------:R-:W-:Y:S01]  /*5940*/  ISETP.GT.U32.AND P3, PT, R0.reuse, R242, PT ;  /* 0x000000f20000720c */ /* 0x040fe20003f64070 */
[----:B------:R0:W-:Y:S01]  /*5950*/  STL [R1+0x174], R3 ;  /* 0x0001740301007387 */ /* 0x0001e20000100800 */
[----:B------:R-:W-:Y:S01]  /*5960*/  @!P2 IMAD.MOV R208, RZ, RZ, -R208 ;  /* 0x000000ffffd0a224 */ /* 0x000fe200078e0ad0 */
[----:B------:R-:W-:Y:S01]  /*5970*/  ISETP.GT.U32.AND P2, PT, R0, R209, PT ;  /* 0x000000d10000720c */ /* 0x000fe20003f44070 */
[----:B------:R-:W-:Y:S01]  /*5980*/  @!P5 IMAD.IADD R247, R247, 0x1, -R0 ;  /* 0x00000001f7f7d824 */ /* 0x000fe200078e0a00 */
[C---:B---3--:R-:W-:Y:S01]  /*5990*/  SEL R14, R2.reuse, R201, !P4 ;  /* 0x000000c9020e7207 */ /* 0x048fe20006000000 */
[----:B------:R-:W-:Y:S01]  /*59a0*/  IMAD.MOV.U32 R252, RZ, RZ, R244 ;  /* 0x000000fffffc7224 */ /* 0x000fe200078e00f4 */
[----:B------:R-:W-:Y:S01]  /*59b0*/  SEL R15, R2, R208, !P4 ;  /* 0x000000d0020f7207 */ /* 0x000fe20006000000 */
[----:B------:R-:W-:Y:S01]  /*59c0*/  @!P6 IMAD.IADD R243, R243, 0x1, -R0 ;  /* 0x00000001f3f3e824 */ /* 0x000fe200078e0a00 */
[----:B------:R-:W-:-:S02]  /*59d0*/  ISETP.GT.U32.AND P6, PT, R0, R247, PT ;  /* 0x000000f70000720c */ /* 0x000fc40003fc4070 */
[----:B0-----:R-:W-:Y:S01]  /*59e0*/  SEL R3, R2, R200, !P4 ;  /* 0x000000c802037207 */ /* 0x001fe20006000000 */
[----:B------:R-:W-:Y:S01]  /*59f0*/  STL [R1+0x170], R15 ;  /* 0x0001700f01007387 */ /* 0x000fe20000100800 */
[----:B------:R-:W-:Y:S01]  /*5a00*/  IABS R200, R237 ;  /* 0x000000ed00c87213 */ /* 0x000fe20000000000 */
[--C-:B------:R-:W-:Y:S01]  /*5a10*/  @!P3 IMAD.IADD R242, R242, 0x1, -R0.reuse ;  /* 0x00000001f2f2b824 */ /* 0x100fe200078e0a00 */
[----:B------:R-:W-:Y:S01]  /*5a20*/  ISETP.GE.AND P4, PT, R239, RZ, PT ;  /* 0x000000ffef00720c */ /* 0x000fe20003f86270 */
[----:B------:R-:W-:Y:S01]  /*5a30*/  @!P2 IMAD.IADD R209, R209, 0x1, -R0 ;  /* 0x00000001d1d1a824 */ /* 0x000fe200078e0a00 */
[----:B------:R-:W-:Y:S01]  /*5a40*/  STL [R1+0x16c], R14 ;  /* 0x00016c0e01007387 */ /* 0x000fe20000100800 */
[----:B------:R-:W-:Y:S01]  /*5a50*/  IMAD.HI.U32 R201, R138, R200, RZ ;  /* 0x000000c88ac97227 */ /* 0x000fe200078e00ff */
[C---:B------:R-:W-:Y:S02]  /*5a60*/  ISETP.GT.U32.AND P5, PT, R0.reuse, R242, PT ;  /* 0x000000f20000720c */ /* 0x040fe40003fa4070 */
[----:B------:R0:W-:Y:S01]  /*5a70*/  STL [R1+0x168], R3 ;  /* 0x0001680301007387 */ /* 0x0001e20000100800 */
[----:B------:R-:W-:Y:S01]  /*5a80*/  IMAD.MOV R201, RZ, RZ, -R201 ;  /* 0x000000ffffc97224 */ /* 0x000fe200078e0ac9 */
[----:B------:R-:W-:Y:S01]  /*5a90*/  ISETP.GT.U32.AND P3, PT, R0, R209, PT ;  /* 0x000000d10000720c */ /* 0x000fe20003f64070 */
[----:B------:R-:W-:Y:S01]  /*5aa0*/  IMAD.HI.U32 R2, R138, R240, RZ ;  /* 0x000000f08a027227 */ /* 0x000fe200078e00ff */
[----:B------:R-:W-:-:S02]  /*5ab0*/  ISETP.GE.AND P2, PT, R241, RZ, PT ;  /* 0x000000fff100720c */ /* 0x000fc40003f46270 */
[----:B------:R-:W-:Y:S01]  /*5ac0*/  IABS R208, R232 ;  /* 0x000000e800d07213 */ /* 0x000fe20000000000 */
[C---:B------:R-:W-:Y:S01]  /*5ad0*/  IMAD R200, R0.reuse, R201, R200 ;  /* 0x000000c900c87224 */ /* 0x040fe200078e02c8 */
[----:B------:R-:W-:Y:S01]  /*5ae0*/  IABS R201, R234 ;  /* 0x000000ea00c97213 */ /* 0x000fe20000000000 */
[----:B------:R-:W-:Y:S02]  /*5af0*/  @!P6 IMAD.IADD R247, R247, 0x1, -R0 ;  /* 0x00000001f7f7e824 */ /* 0x000fe400078e0a00 */
[----:B0-----:R-:W-:Y:S01]  /*5b00*/  IMAD.MOV.U32 R3, RZ, RZ, R249 ;  /* 0x000000ffff037224 */ /* 0x001fe200078e00f9 */
[C---:B------:R-:W-:Y:S01]  /*5b10*/  ISETP.GT.U32.AND P6, PT, R0.reuse, R200, PT ;  /* 0x000000c80000720c */ /* 0x040fe20003fc4070 */
[----:B------:R-:W-:Y:S01]  /*5b20*/  IMAD.MOV R2, RZ, RZ, -R2 ;  /* 0x000000ffff027224 */ /* 0x000fe200078e0a02 */
[----:B------:R-:W-:Y:S01]  /*5b30*/  IABS R249, R220 ;  /* 0x000000dc00f97213 */ /* 0x000fe20000000000 */
[----:B------:R-:W-:Y:S01]  /*5b40*/  @!P1 IMAD.MOV R3, RZ, RZ, -R3 ;  /* 0x000000ffff039224 */ /* 0x000fe200078e0a03 */
[C---:B------:R-:W-:Y:S01]  /*5b50*/  ISETP.GT.U32.AND P1, PT, R0.reuse, R243, PT ;  /* 0x000000f30000720c */ /* 0x040fe20003f24070 */
[----:B------:R-:W-:Y:S01]  /*5b60*/  IMAD R240, R0, R2, R240 ;  /* 0x0000000200f07224 */ /* 0x000fe200078e02f0 */
[----:B------:R-:W-:Y:S01]  /*5b70*/  IABS R2, R233 ;  /* 0x000000e900027213 */ /* 0x000fe20000000000 */
[--C-:B------:R-:W-:Y:S01]  /*5b80*/  @!P5 IMAD.IADD R242, R242, 0x1, -R0.reuse ;  /* 0x00000001f2f2d824 */ /* 0x100fe200078e0a00 */
[----:B------:R0:W-:Y:S01]  /*5b90*/  STL [R1+0x38], R3 ;  /* 0x0000380301007387 */ /* 0x0001e20000100800 */
[--C-:B------:R-:W-:Y:S01]  /*5ba0*/  @!P3 IMAD.IADD R209, R209, 0x1, -R0.reuse ;  /* 0x00000001d1d1b824 */ /* 0x100fe200078e0a00 */
[----:B------:R-:W-:Y:S01]  /*5bb0*/  ISETP.GT.U32.AND P5, PT, R0, R240, PT ;  /* 0x000000f00000720c */ /* 0x000fe20003fa4070 */
[----:B------:R-:W-:Y:S01]  /*5bc0*/  IMAD.MOV.U32 R14, RZ, RZ, R247 ;  /* 0x000000ffff0e7224 */ /* 0x000fe200078e00f7 */
[----:B------:R-:W-:Y:S01]  /*5bd0*/  ISETP.GE.AND P3, PT, R238, RZ, PT ;  /* 0x000000ffee00720c */ /* 0x000fe20003f66270 */
[----:B------:R-:W-:Y:S01]  /*5be0*/  @!P6 IMAD.IADD R200, R200, 0x1, -R0 ;  /* 0x00000001c8c8e824 */ /* 0x000fe200078e0a00 */
[----:B------:R-:W-:Y:S01]  /*5bf0*/  IABS R247, R228 ;  /* 0x000000e400f77213 */ /* 0x000fe20000000000 */
[----:B------:R-:W-:-:S03]  /*5c00*/  IMAD.HI.U32 R238, R138, R2, RZ ;  /* 0x000000028aee7227 */ /* 0x000fc600078e00ff */
[----:B------:R-:W-:Y:S01]  /*5c10*/  ISETP.GT.U32.AND P6, PT, R0, R200, PT ;  /* 0x000000c80000720c */ /* 0x000fe20003fc4070 */
[----:B------:R-:W-:Y:S01]  /*5c20*/  @!P1 IMAD.IADD R243, R243, 0x1, -R0 ;  /* 0x00000001f3f39824 */ /* 0x000fe200078e0a00 */
[----:B------:R-:W-:Y:S01]  /*5c30*/  ISETP.GE.AND P1, PT, R235, RZ, PT ;  /* 0x000000ffeb00720c */ /* 0x000fe20003f26270 */
[----:B------:R-:W-:Y:S02]  /*5c40*/  IMAD.MOV R238, RZ, RZ, -R238 ;  /* 0x000000ffffee7224 */ /* 0x000fe400078e0aee */
[----:B------:R-:W-:-:S04]  /*5c50*/  IMAD.HI.U32 R235, R138, R208, RZ ;  /* 0x000000d08aeb7227 */ /* 0x000fc800078e00ff */
[----:B------:R-:W-:Y:S01]  /*5c60*/  @!P5 IMAD.IADD R240, R240, 0x1, -R0 ;  /* 0x00000001f0f0d824 */ /* 0x000fe200078e0a00 */
[----:B------:R-:W-:Y:S01]  /*5c70*/  ISETP.GE.AND P5, PT, R237, RZ, PT ;  /* 0x000000ffed00720c */ /* 0x000fe20003fa6270 */
[C---:B------:R-:W-:Y:S02]  /*5c80*/  IMAD R2, R0.reuse, R238, R2 ;  /* 0x000000ee00027224 */ /* 0x040fe400078e0202 */
[----:B0-----:R-:W-:Y:S02]  /*5c90*/  IMAD.MOV.U32 R3, RZ, RZ, R209 ;  /* 0x000000ffff037224 */ /* 0x001fe400078e00d1 */
[----:B------:R-:W-:Y:S02]  /*5ca0*/  IMAD.MOV R235, RZ, RZ, -R235 ;  /* 0x000000ffffeb7224 */ /* 0x000fe400078e0aeb */
[----:B------:R-:W-:Y:S02]  /*5cb0*/  IMAD.MOV.U32 R15, RZ, RZ, R242 ;  /* 0x000000ffff0f7224 */ /* 0x000fe400078e00f2 */
[----:B------:R-:W-:Y:S01]  /*5cc0*/  @!P2 IMAD.MOV R14, RZ, RZ, -R14 ;  /* 0x000000ffff0ea224 */ /* 0x000fe200078e0a0e */
[----:B------:R-:W-:Y:S01]  /*5cd0*/  ISETP.GE.AND P2, PT, R233, RZ, PT ;  /* 0x000000ffe900720c */ /* 0x000fe20003f46270 */
[----:B------:R-:W-:Y:S01]  /*5ce0*/  @!P0 IMAD.MOV R3, RZ, RZ, -R3 ;  /* 0x000000ffff038224 */ /* 0x000fe200078e0a03 */
[C---:B------:R-:W-:Y:S01]  /*5cf0*/  ISETP.GT.U32.AND P0, PT, R0.reuse, R240, PT ;  /* 0x000000f00000720c */ /* 0x040fe20003f04070 */
[----:B------:R-:W-:Y:S01]  /*5d00*/  @!P4 IMAD.MOV R15, RZ, RZ, -R15 ;  /* 0x000000ffff0fc224 */ /* 0x000fe200078e0a0f */
[C---:B------:R-:W-:Y:S01]  /*5d10*/  ISETP.GT.U32.AND P4, PT, R0.reuse, R2, PT ;  /* 0x000000020000720c */ /* 0x040fe20003f84070 */
[----:B------:R-:W-:Y:S01]  /*5d20*/  IMAD R233, R0, R235, R208 ;  /* 0x000000eb00e97224 */ /* 0x000fe200078e02d0 */
[----:B------:R0:W-:Y:S01]  /*5d30*/  STL [R1+0x34], R3 ;  /* 0x0000340301007387 */ /* 0x0001e20000100800 */
[----:B------:R-:W-:Y:S01]  /*5d40*/  @!P6 IMAD.IADD R200, R200, 0x1, -R0 ;  /* 0x00000001c8c8e824 */ /* 0x000fe200078e0a00 */
[----:B------:R-:W-:Y:S01]  /*5d50*/  IABS R208, R225 ;  /* 0x000000e100d07213 */ /* 0x000fe20000000000 */
[----:B------:R-:W-:Y:S01]  /*5d60*/  IMAD.HI.U32 R209, R138, R201, RZ ;  /* 0x000000c98ad17227 */ /* 0x000fe200078e00ff */
[----:B------:R-:W-:Y:S01]  /*5d70*/  ISETP.GT.U32.AND P6, PT, R0, R233, PT ;  /* 0x000000e90000720c */ /* 0x000fe20003fc4070 */
[----:B------:R-:W-:Y:S02]  /*5d80*/  STL [R1+0x30], R15 ;  /* 0x0000300f01007387 */ /* 0x000fe40000100800 */
[----:B------:R-:W-:-:S02]  /*5d90*/  IMAD.MOV R209, RZ, RZ, -R209 ;  /* 0x000000ffffd17224 */ /* 0x000fc400078e0ad1 */
[--C-:B------:R-:W-:Y:S01]  /*5da0*/  @!P0 IMAD.IADD R240, R240, 0x1, -R0.reuse ;  /* 0x00000001f0f08824 */ /* 0x100fe200078e0a00 */
[----:B------:R1:W-:Y:S01]  /*5db0*/  STL [R1+0x2c], R14 ;  /* 0x00002c0e01007387 */ /* 0x0003e20000100800 */
[----:B0-----:R-:W-:Y:S01]  /*5dc0*/  IMAD.MOV.U32 R3, RZ, RZ, R243 ;  /* 0x000000ffff037224 */ /* 0x001fe200078e00f3 */
[----:B------:R-:W-:Y:S01]  /*5dd0*/  ISETP.GE.AND P0, PT, R234, RZ, PT ;  /* 0x000000ffea00720c */ /* 0x000fe20003f06270 */
[--C-:B------:R-:W-:Y:S01]  /*5de0*/  @!P4 IMAD.IADD R2, R2, 0x1, -R0.reuse ;  /* 0x000000010202c824 */ /* 0x100fe200078e0a00 */
[----:B------:R-:W-:Y:S01]  /*5df0*/  IABS R234, R229 ;  /* 0x000000e500ea7213 */ /* 0x000fe20000000000 */
[----:B------:R-:W-:Y:S01]  /*5e00*/  @!P3 IMAD.MOV R3, RZ, RZ, -R3 ;  /* 0x000000ffff03b224 */ /* 0x000fe200078e0a03 */
[----:B------:R-:W-:Y:S01]  /*5e10*/  ISETP.GE.AND P3, PT, R232, RZ, PT ;  /* 0x000000ffe800720c */ /* 0x000fe20003f66270 */
[----:B------:R-:W-:Y:S01]  /*5e20*/  @!P6 IMAD.IADD R233, R233, 0x1, -R0 ;  /* 0x00000001e9e9e824 */ /* 0x000fe200078e0a00 */
[C---:B------:R-:W-:Y:S01]  /*5e30*/  ISETP.GT.U32.AND P4, PT, R0.reuse, R2, PT ;  /* 0x000000020000720c */ /* 0x040fe20003f84070 */
[C---:B------:R-:W-:Y:S01]  /*5e40*/  IMAD R232, R0.reuse, R209, R201 ;  /* 0x000000d100e87224 */ /* 0x040fe200078e02c9 */
[----:B------:R0:W-:Y:S01]  /*5e50*/  STL [R1+0x28], R3 ;  /* 0x0000280301007387 */ /* 0x0001e20000100800 */
[----:B-1----:R-:W-:Y:S01]  /*5e60*/  IMAD.MOV.U32 R14, RZ, RZ, R240 ;  /* 0x000000ffff0e7224 */ /* 0x002fe200078e00f0 */
[----:B------:R-:W-:Y:S01]  /*5e70*/  ISETP.GT.U32.AND P6, PT, R0, R233, PT ;  /* 0x000000e90000720c */ /* 0x000fe20003fc4070 */
[----:B------:R-:W-:Y:S01]  /*5e80*/  IMAD.HI.U32 R235, R138, R234, RZ ;  /* 0x000000ea8aeb7227 */ /* 0x000fe200078e00ff */
[----:B------:R-:W-:-:S02]  /*5e90*/  IABS R209, R231 ;  /* 0x000000e700d17213 */ /* 0x000fc40000000000 */
[----:B------:R-:W-:Y:S01]  /*5ea0*/  IABS R201, R226 ;  /* 0x000000e200c97213 */ /* 0x000fe20000000000 */
[----:B------:R-:W-:Y:S01]  /*5eb0*/  @!P1 IMAD.MOV R14, RZ, RZ, -R14 ;  /* 0x000000ffff0e9224 */ /* 0x000fe200078e0a0e */
[----:B------:R-:W-:Y:S01]  /*5ec0*/  ISETP.GE.AND P1, PT, R230, RZ, PT ;  /* 0x000000ffe600720c */ /* 0x000fe20003f26270 */
[----:B------:R-:W-:-:S03]  /*5ed0*/  IMAD.HI.U32 R237, R138, R209, RZ ;  /* 0x000000d18aed7227 */ /* 0x000fc600078e00ff */
[----:B------:R-:W-:Y:S01]  /*5ee0*/  STL [R1+0x24], R14 ;  /* 0x0000240e01007387 */ /* 0x000fe20000100800 */
[----:B0-----:R-:W-:Y:S01]  /*5ef0*/  IMAD.MOV.U32 R3, RZ, RZ, R200 ;  /* 0x000000ffff037224 */ /* 0x001fe200078e00c8 */
[----:B------:R-:W-:Y:S01]  /*5f00*/  IABS R200, R230 ;  /* 0x000000e600c87213 */ /* 0x000fe20000000000 */
[--C-:B------:R-:W-:Y:S01]  /*5f10*/  @!P4 IMAD.IADD R2, R2, 0x1, -R0.reuse ;  /* 0x000000010202c824 */ /* 0x100fe200078e0a00 */
[----:B------:R-:W-:Y:S01]  /*5f20*/  ISETP.GT.U32.AND P4, PT, R0, R232, PT ;  /* 0x000000e80000720c */ /* 0x000fe20003f84070 */
[----:B------:R-:W-:Y:S02]  /*5f30*/  @!P6 IMAD.IADD R233, R233, 0x1, -R0 ;  /* 0x00000001e9e9e824 */ /* 0x000fe400078e0a00 */
[----:B------:R-:W-:-:S04]  /*5f40*/  IMAD.HI.U32 R230, R138, R200, RZ ;  /* 0x000000c88ae67227 */ /* 0x000fc800078e00ff */
[----:B------:R-:W-:Y:S02]  /*5f50*/  IMAD.MOV R230, RZ, RZ, -R230 ;  /* 0x000000ffffe67224 */ /* 0x000fe400078e0ae6 */
[----:B------:R-:W-:Y:S01]  /*5f60*/  @!P5 IMAD.MOV R3, RZ, RZ, -R3 ;  /* 0x000000ffff03d224 */ /* 0x000fe200078e0a03 */
[----:B------:R-:W-:Y:S01]  /*5f70*/  ISETP.GE.AND P5, PT, R231, RZ, PT ;  /* 0x000000ffe700720c */ /* 0x000fe20003fa6270 */
[----:B------:R-:W-:Y:S02]  /*5f80*/  IMAD R200, R0, R230, R200 ;  /* 0x000000e600c87224 */ /* 0x000fe400078e02c8 */
[----:B------:R-:W-:Y:S01]  /*5f90*/  @!P4 IMAD.IADD R232, R232, 0x1, -R0 ;  /* 0x00000001e8e8c824 */ /* 0x000fe200078e0a00 */
[----:B------:R0:W-:Y:S01]  /*5fa0*/  STL [R1+0x20], R3 ;  /* 0x0000200301007387 */ /* 0x0001e20000100800 */
[----:B------:R-:W-:Y:S01]  /*5fb0*/  IMAD.MOV R237, RZ, RZ, -R237 ;  /* 0x000000ffffed7224 */ /* 0x000fe200078e0aed */
[C---:B------:R-:W-:Y:S01]  /*5fc0*/  ISETP.GT.U32.AND P6, PT, R0.reuse, R200, PT ;  /* 0x000000c80000720c */ /* 0x040fe20003fc4070 */
[----:B------:R-:W-:Y:S01]  /*5fd0*/  IMAD.MOV R235, RZ, RZ, -R235 ;  /* 0x000000ffffeb7224 */ /* 0x000fe200078e0aeb */
[----:B------:R-:W-:Y:S01]  /*5fe0*/  ISETP.GE.AND P4, PT, R229, RZ, PT ;  /* 0x000000ffe500720c */ /* 0x000fe20003f86270 */
[----:B------:R-:W-:-:S02]  /*5ff0*/  IMAD R209, R0, R237, R209 ;  /* 0x000000ed00d17224 */ /* 0x000fc400078e02d1 */
[----:B------:R-:W-:-:S04]  /*6000*/  IMAD.HI.U32 R230, R138, R201, RZ ;  /* 0x000000c98ae67227 */ /* 0x000fc800078e00ff */
[----:B0-----:R-:W-:Y:S01]  /*6010*/  IMAD.MOV.U32 R3, RZ, RZ, R2 ;  /* 0x000000ffff037224 */ /* 0x001fe200078e0002 */
[----:B------:R-:W-:Y:S01]  /*6020*/  IABS R2, R221 ;  /* 0x000000dd00027213 */ /* 0x000fe20000000000 */
[----:B------:R-:W-:Y:S02]  /*6030*/  IMAD R229, R0, R235, R234 ;  /* 0x000000eb00e57224 */ /* 0x000fe400078e02ea */
[----:B------:R-:W-:Y:S01]  /*6040*/  @!P6 IMAD.IADD R200, R200, 0x1, -R0 ;  /* 0x00000001c8c8e824 */ /* 0x000fe200078e0a00 */
[C---:B------:R-:W-:Y:S01]  /*6050*/  ISETP.GT.U32.AND P6, PT, R0.reuse, R232, PT ;  /* 0x000000e80000720c */ /* 0x040fe20003fc4070 */
[----:B------:R-:W-:Y:S02]  /*6060*/  @!P2 IMAD.MOV R3, RZ, RZ, -R3 ;  /* 0x000000ffff03a224 */ /* 0x000fe400078e0a03 */
[----:B------:R-:W-:Y:S01]  /*6070*/  IMAD.MOV R230, RZ, RZ, -R230 ;  /* 0x000000ffffe67224 */ /* 0x000fe200078e0ae6 */
[----:B------:R-:W-:Y:S01]  /*6080*/  ISETP.GT.U32.AND P2, PT, R0, R200, PT ;  /* 0x000000c80000720c */ /* 0x000fe20003f44070 */
[----:B------:R-:W-:Y:S01]  /*6090*/  IMAD.HI.U32 R231, R138, R208, RZ ;  /* 0x000000d08ae77227 */ /* 0x000fe200078e00ff */
[----:B------:R0:W-:Y:S03]  /*60a0*/  STL [R1+0x1c], R3 ;  /* 0x00001c0301007387 */ /* 0x0001e60000100800 */
[----:B------:R-:W-:-:S02]  /*60b0*/  IMAD R201, R0, R230, R201 ;  /* 0x000000e600c97224 */ /* 0x000fc400078e02c9 */
[----:B------:R-:W-:Y:S02]  /*60c0*/  IMAD.MOV R231, RZ, RZ, -R231 ;  /* 0x000000ffffe77224 */ /* 0x000fe400078e0ae7 */
[----:B------:R-:W-:Y:S01]  /*60d0*/  @!P6 IMAD.IADD R232, R232, 0x1, -R0 ;  /* 0x00000001e8e8e824 */ /* 0x000fe200078e0a00 */
[----:B------:R-:W-:Y:S01]  /*60e0*/  ISETP.GT.U32.AND P6, PT, R0, R229, PT ;  /* 0x000000e50000720c */ /* 0x000fe20003fc4070 */
[----:B------:R-:W-:-:S04]  /*60f0*/  IMAD.HI.U32 R230, R138, R250, RZ ;  /* 0x000000fa8ae67227 */ /* 0x000fc800078e00ff */
[----:B0-----:R-:W-:Y:S02]  /*6100*/  IMAD.MOV.U32 R3, RZ, RZ, R233 ;  /* 0x000000ffff037224 */ /* 0x001fe400078e00e9 */
[C---:B------:R-:W-:Y:S02]  /*6110*/  IMAD R208, R0.reuse, R231, R208 ;  /* 0x000000e700d07224 */ /* 0x040fe400078e02d0 */
[----:B------:R-:W-:Y:S01]  /*6120*/  @!P3 IMAD.MOV R3, RZ, RZ, -R3 ;  /* 0x000000ffff03b224 */ /* 0x000fe200078e0a03 */
[----:B------:R-:W-:Y:S01]  /*6130*/  ISETP.GT.U32.AND P3, PT, R0, R209, PT ;  /* 0x000000d10000720c */ /* 0x000fe20003f64070 */
[----:B------:R-:W-:Y:S02]  /*6140*/  IMAD.MOV R230, RZ, RZ, -R230 ;  /* 0x000000ffffe67224 */ /* 0x000fe400078e0ae6 */
[----:B------:R-:W-:Y:S01]  /*6150*/  @!P2 IMAD.IADD R200, R200, 0x1, -R0 ;  /* 0x00000001c8c8a824 */ /* 0x000fe200078e0a00 */
[C---:B------:R-:W-:Y:S01]  /*6160*/  ISETP.GT.U32.AND P2, PT, R0.reuse, R208, PT ;  /* 0x000000d00000720c */ /* 0x040fe20003f44070 */
[----:B------:R-:W-:Y:S01]  /*6170*/  IMAD R250, R0, R230, R250 ;  /* 0x000000e600fa7224 */ /* 0x000fe200078e02fa */
[----:B------:R0:W-:Y:S01]  /*6180*/  STL [R1+0x18], R3 ;  /* 0x0000180301007387 */ /* 0x0001e20000100800 */
[----:B------:R-:W-:-:S02]  /*6190*/  @!P6 IMAD.IADD R229, R229, 0x1, -R0 ;  /* 0x00000001e5e5e824 */ /* 0x000fc400078e0a00 */
[----:B------:R-:W-:Y:S01]  /*61a0*/  IMAD.HI.U32 R233, R138, R247, RZ ;  /* 0x000000f78ae97227 */ /* 0x000fe200078e00ff */
[C---:B------:R-:W-:Y:S01]  /*61b0*/  ISETP.GT.U32.AND P6, PT, R0.reuse, R250, PT ;  /* 0x000000fa0000720c */ /* 0x040fe20003fc4070 */
[----:B------:R-:W2:Y:S02]  /*61c0*/  LDL R236, [R1+0x2cd8] ;  /* 0x002cd80001ec7983 */ /* 0x000ea40000100800 */
[----:B------:R-:W-:Y:S01]  /*61d0*/  @!P3 IMAD.IADD R209, R209, 0x1, -R0 ;  /* 0x00000001d1d1b824 */ /* 0x000fe200078e0a00 */
[----:B------:R-:W-:Y:S01]  /*61e0*/  ISETP.GT.U32.AND P3, PT, R0, R201, PT ;  /* 0x000000c90000720c */ /* 0x000fe20003f64070 */
[----:B------:R-:W-:-:S04]  /*61f0*/  IMAD.HI.U32 R231, R138, R249, RZ ;  /* 0x000000f98ae77227 */ /* 0x000fc800078e00ff */
[----:B------:R-:W-:Y:S01]  /*6200*/  @!P2 IMAD.IADD R208, R208, 0x1, -R0 ;  /* 0x00000001d0d0a824 */ /* 0x000fe200078e0a00 */
[----:B------:R-:W-:Y:S01]  /*6210*/  ISETP.GT.U32.AND P2, PT, R0, R209, PT ;  /* 0x000000d10000720c */ /* 0x000fe20003f44070 */
[----:B0-----:R-:W-:Y:S02]  /*6220*/  IMAD.MOV.U32 R3, RZ, RZ, R232 ;  /* 0x000000ffff037224 */ /* 0x001fe400078e00e8 */
[--C-:B------:R-:W-:Y:S02]  /*6230*/  @!P6 IMAD.IADD R250, R250, 0x1, -R0.reuse ;  /* 0x00000001fafae824 */ /* 0x100fe400078e0a00 */
[----:B------:R-:W-:Y:S02]  /*6240*/  @!P0 IMAD.MOV R3, RZ, RZ, -R3 ;  /* 0x000000ffff038224 */ /* 0x000fe400078e0a03 */
[----:B------:R-:W-:Y:S01]  /*6250*/  @!P3 IMAD.IADD R201, R201, 0x1, -R0 ;  /* 0x00000001c9c9b824 */ /* 0x000fe200078e0a00 */
[----:B------:R-:W-:Y:S01]  /*6260*/  ISETP.GT.U32.AND P0, PT, R0, R229, PT ;  /* 0x000000e50000720c */ /* 0x000fe20003f04070 */
[----:B------:R-:W-:-:S02]  /*6270*/  IMAD.MOV R233, RZ, RZ, -R233 ;  /* 0x000000ffffe97224 */ /* 0x000fc400078e0ae9 */
[----:B------:R-:W-:Y:S01]  /*6280*/  IMAD.HI.U32 R230, R138, R2, RZ ;  /* 0x000000028ae67227 */ /* 0x000fe200078e00ff */
[----:B------:R-:W-:-:S03]  /*6290*/  ISETP.GT.U32.AND P6, PT, R0, R201, PT ;  /* 0x000000c90000720c */ /* 0x000fc60003fc4070 */
[----:B------:R-:W-:Y:S01]  /*62a0*/  IMAD.MOV.U32 R244, RZ, RZ, R200 ;  /* 0x000000fffff47224 */ /* 0x000fe200078e00c8 */
[C---:B------:R-:W-:Y:S01]  /*62b0*/  ISETP.GT.U32.AND P3, PT, R0.reuse, R208, PT ;  /* 0x000000d00000720c */ /* 0x040fe20003f64070 */
[----:B------:R-:W-:Y:S02]  /*62c0*/  IMAD.MOV R231, RZ, RZ, -R231 ;  /* 0x000000ffffe77224 */ /* 0x000fe400078e0ae7 */
[C---:B------:R-:W-:Y:S02]  /*62d0*/  IMAD R247, R0.reuse, R233, R247 ;  /* 0x000000e900f77224 */ /* 0x040fe400078e02f7 */
[----:B------:R-:W-:Y:S02]  /*62e0*/  IMAD.MOV R230, RZ, RZ, -R230 ;  /* 0x000000ffffe67224 */ /* 0x000fe400078e0ae6 */
[----:B------:R-:W-:Y:S01]  /*62f0*/  @!P1 IMAD.MOV R244, RZ, RZ, -R244 ;  /* 0x000000fffff49224 */ /* 0x000fe200078e0af4 */
[C---:B------:R-:W-:Y:S01]  /*6300*/  ISETP.GT.U32.AND P1, PT, R0.reuse, R250, PT ;  /* 0x000000fa0000720c */ /* 0x040fe20003f24070 */
[----:B------:R-:W-:-:S02]  /*6310*/  IMAD R249, R0, R231, R249 ;  /* 0x000000e700f97224 */ /* 0x000fc400078e02f9 */
[C---:B------:R-:W-:Y:S02]  /*6320*/  IMAD R2, R0.reuse, R230, R2 ;  /* 0x000000e600027224 */ /* 0x040fe400078e0202 */
[--C-:B------:R-:W-:Y:S01]  /*6330*/  @!P2 IMAD.IADD R209, R209, 0x1, -R0.reuse ;  /* 0x00000001d1d1a824 */ /* 0x100fe200078e0a00 */
[C---:B------:R-:W-:Y:S01]  /*6340*/  ISETP.GT.U32.AND P2, PT, R0.reuse, R247, PT ;  /* 0x000000f70000720c */ /* 0x040fe20003f44070 */
[--C-:B------:R-:W-:Y:S01]  /*6350*/  @!P0 IMAD.IADD R229, R229, 0x1, -R0.reuse ;  /* 0x00000001e5e58824 */ /* 0x100fe200078e0a00 */
[C---:B------:R-:W-:Y:S01]  /*6360*/  ISETP.GT.U32.AND P0, PT, R0.reuse, R249, PT ;  /* 0x000000f90000720c */ /* 0x040fe20003f04070 */
[--C-:B------:R-:W-:Y:S01]  /*6370*/  @!P6 IMAD.IADD R201, R201, 0x1, -R0.reuse ;  /* 0x00000001c9c9e824 */ /* 0x100fe200078e0a00 */
[----:B------:R-:W-:Y:S02]  /*6380*/  ISETP.GT.U32.AND P6, PT, R0, R2, PT ;  /* 0x000000020000720c */ /* 0x000fe40003fc4070 */
[----:B------:R-:W-:Y:S01]  /*6390*/  IABS R251, R222 ;  /* 0x000000de00fb7213 */ /* 0x000fe20000000000 */
[--C-:B------:R-:W-:Y:S01]  /*63a0*/  @!P3 IMAD.IADD R208, R208, 0x1, -R0.reuse ;  /* 0x00000001d0d0b824 */ /* 0x100fe200078e0a00 */
[----:B------:R-:W-:Y:S01]  /*63b0*/  ISETP.GE.AND P3, PT, R225, RZ, PT ;  /* 0x000000ffe100720c */ /* 0x000fe20003f66270 */
[----:B------:R-:W-:Y:S01]  /*63c0*/  @!P1 IMAD.IADD R250, R250, 0x1, -R0 ;  /* 0x00000001fafa9824 */ /* 0x000fe200078e0a00 */
[----:B------:R-:W-:Y:S01]  /*63d0*/  ISETP.GE.AND P1, PT, R226, RZ, PT ;  /* 0x000000ffe200720c */ /* 0x000fe20003f26270 */
[----:B------:R-:W-:Y:S01]  /*63e0*/  IMAD.HI.U32 R230, R138, R251, RZ ;  /* 0x000000fb8ae67227 */ /* 0x000fe200078e00ff */
[----:B------:R-:W-:-:S03]  /*63f0*/  IABS R200, R223 ;  /* 0x000000df00c87213 */ /* 0x000fc60000000000 */
[----:B------:R-:W-:Y:S02]  /*6400*/  @!P2 IMAD.IADD R247, R247, 0x1, -R0 ;  /* 0x00000001f7f7a824 */ /* 0x000fe400078e0a00 */
[----:B------:R-:W-:Y:S02]  /*6410*/  IMAD.MOV R230, RZ, RZ, -R230 ;  /* 0x000000ffffe67224 */ /* 0x000fe400078e0ae6 */
[--C-:B------:R-:W-:Y:S02]  /*6420*/  @!P0 IMAD.IADD R249, R249, 0x1, -R0.reuse ;  /* 0x00000001f9f98824 */ /* 0x100fe400078e0a00 */
[----:B------:R-:W-:Y:S02]  /*6430*/  IMAD.MOV.U32 R17, RZ, RZ, R209 ;  /* 0x000000ffff117224 */ /* 0x000fe400078e00d1 */
[----:B------:R-:W-:Y:S01]  /*6440*/  @!P6 IMAD.IADD R2, R2, 0x1, -R0 ;  /* 0x000000010202e824 */ /* 0x000fe200078e0a00 */
[----:B------:R-:W-:Y:S01]  /*6450*/  ISETP.GT.U32.AND P6, PT, R0, R247, PT ;  /* 0x000000f70000720c */ /* 0x000fe20003fc4070 */
[----:B------:R-:W-:Y:S01]  /*6460*/  IMAD.HI.U32 R225, R138, R200, RZ ;  /* 0x000000c88ae17227 */ /* 0x000fe200078e00ff */
[----:B------:R-:W-:-:S03]  /*6470*/  ISETP.GE.AND P2, PT, R227, RZ, PT ;  /* 0x000000ffe300720c */ /* 0x000fc60003f46270 */
[C---:B------:R-:W-:Y:S02]  /*6480*/  IMAD R251, R0.reuse, R230, R251 ;  /* 0x000000e600fb7224 */ /* 0x040fe400078e02fb */
[----:B------:R-:W-:Y:S02]  /*6490*/  IMAD.MOV.U32 R16, RZ, RZ, R229 ;  /* 0x000000ffff107224 */ /* 0x000fe400078e00e5 */
[----:B------:R-:W-:Y:S02]  /*64a0*/  IMAD.MOV.U32 R15, RZ, RZ, R208 ;  /* 0x000000ffff0f7224 */ /* 0x000fe400078e00d0 */
[----:B------:R-:W-:Y:S01]  /*64b0*/  @!P5 IMAD.MOV R17, RZ, RZ, -R17 ;  /* 0x000000ffff11d224 */ /* 0x000fe200078e0a11 */
[C---:B------:R-:W-:Y:S01]  /*64c0*/  ISETP.GT.U32.AND P5, PT, R0.reuse, R249, PT ;  /* 0x000000f90000720c */ /* 0x040fe20003fa4070 */
[----:B------:R-:W-:Y:S02]  /*64d0*/  IMAD.MOV.U32 R14, RZ, RZ, R201 ;  /* 0x000000ffff0e7224 */ /* 0x000fe400078e00c9 */
[----:B------:R-:W-:Y:S01]  /*64e0*/  IMAD.MOV R226, RZ, RZ, -R225 ;  /* 0x000000ffffe27224 */ /* 0x000fe200078e0ae1 */
[----:B------:R-:W-:Y:S01]  /*64f0*/  IABS R225, R224 ;  /* 0x000000e000e17213 */ /* 0x000fe20000000000 */
[----:B------:R-:W-:Y:S01]  /*6500*/  @!P4 IMAD.MOV R16, RZ, RZ, -R16 ;  /* 0x000000ffff10c224 */ /* 0x000fe200078e0a10 */
[C---:B------:R-:W-:Y:S01]  /*6510*/  ISETP.GT.U32.AND P4, PT, R0.reuse, R2, PT ;  /* 0x000000020000720c */ /* 0x040fe20003f84070 */
[----:B------:R-:W-:Y:S01]  /*6520*/  @!P3 IMAD.MOV R15, RZ, RZ, -R15 ;  /* 0x000000ffff0fb224 */ /* 0x000fe200078e0a0f */
[----:B------:R-:W-:Y:S01]  /*6530*/  ISETP.GT.U32.AND P3, PT, R0, R251, PT ;  /* 0x000000fb0000720c */ /* 0x000fe20003f64070 */
[----:B------:R-:W-:Y:S01]  /*6540*/  @!P1 IMAD.MOV R14, RZ, RZ, -R14 ;  /* 0x000000ffff0e9224 */ /* 0x000fe200078e0a0e */
[----:B------:R-:W-:Y:S01]  /*6550*/  ISETP.GE.AND P1, PT, R220, RZ, PT ;  /* 0x000000ffdc00720c */ /* 0x000fe20003f26270 */
[----:B------:R-:W-:Y:S01]  /*6560*/  IMAD R200, R0, R226, R200 ;  /* 0x000000e200c87224 */ /* 0x000fe200078e02c8 */
[----:B------:R-:W-:Y:S01]  /*6570*/  ISETP.GE.AND P0, PT, R228, RZ, PT ;  /* 0x000000ffe400720c */ /* 0x000fe20003f06270 */
[----:B------:R-:W-:-:S02]  /*6580*/  IMAD.MOV.U32 R209, RZ, RZ, R225 ;  /* 0x000000ffffd17224 */ /* 0x000fc400078e00e1 */
[----:B------:R-:W-:Y:S01]  /*6590*/  @!P6 IMAD.IADD R247, R247, 0x1, -R0 ;  /* 0x00000001f7f7e824 */ /* 0x000fe200078e0a00 */
[----:B------:R-:W-:Y:S01]  /*65a0*/  ISETP.GE.AND P6, PT, R221, RZ, PT ;  /* 0x000000ffdd00720c */ /* 0x000fe20003fc6270 */
[----:B------:R-:W-:Y:S01]  /*65b0*/  @!P2 IMAD.MOV R250, RZ, RZ, -R250 ;  /* 0x000000fffffaa224 */ /* 0x000fe200078e0afa */
[----:B------:R-:W-:Y:S01]  /*65c0*/  ISETP.GT.U32.AND P2, PT, R0, R200, PT ;  /* 0x000000c80000720c */ /* 0x000fe20003f44070 */
[----:B------:R-:W-:-:S04]  /*65d0*/  IMAD.HI.U32 R201, R138, R209, RZ ;  /* 0x000000d18ac97227 */ /* 0x000fc800078e00ff */
[--C-:B------:R-:W-:Y:S02]  /*65e0*/  @!P5 IMAD.IADD R249, R249, 0x1, -R0.reuse ;  /* 0x00000001f9f9d824 */ /* 0x100fe400078e0a00 */
[----:B------:R-:W-:Y:S02]  /*65f0*/  IMAD.MOV R201, RZ, RZ, -R201 ;  /* 0x000000ffffc97224 */ /* 0x000fe400078e0ac9 */
[--C-:B------:R-:W-:Y:S02]  /*6600*/  @!P4 IMAD.IADD R2, R2, 0x1, -R0.reuse ;  /* 0x000000010202c824 */ /* 0x100fe400078e0a00 */
[----:B------:R-:W-:Y:S01]  /*6610*/  @!P3 IMAD.IADD R251, R251, 0x1, -R0 ;  /* 0x00000001fbfbb824 */ /* 0x000fe200078e0a00 */
[----:B------:R-:W-:Y:S01]  /*6620*/  IABS R228, R136 ;  /* 0x0000008800e47213 */ /* 0x000fe20000000000 */
[----:B------:R-:W-:Y:S01]  /*6630*/  @!P1 IMAD.MOV R249, RZ, RZ, -R249 ;  /* 0x000000fffff99224 */ /* 0x000fe200078e0af9 */
[----:B------:R-:W-:Y:S01]  /*6640*/  ISETP.GE.AND P1, PT, R136, RZ, PT ;  /* 0x000000ff8800720c */ /* 0x000fe20003f26270 */
[----:B------:R-:W-:-:S02]  /*6650*/  IMAD R209, R0, R201, R209 ;  /* 0x000000c900d17224 */ /* 0x000fc400078e02d1 */
[----:B------:R-:W-:Y:S01]  /*6660*/  @!P0 IMAD.MOV R247, RZ, RZ, -R247 ;  /* 0x000000fffff78224 */ /* 0x000fe200078e0af7 */
[----:B------:R-:W-:Y:S01]  /*6670*/  ISETP.GT.U32.AND P0, PT, R0, R251, PT ;  /* 0x000000fb0000720c */ /* 0x000fe20003f04070 */
[----:B------:R-:W-:Y:S01]  /*6680*/  IMAD.MOV.U32 R136, RZ, RZ, R2 ;  /* 0x000000ffff887224 */ /* 0x000fe200078e0002 */
[----:B------:R-:W-:Y:S01]  /*6690*/  IABS R201, R57 ;  /* 0x0000003900c97213 */ /* 0x000fe20000000000 */
[----:B------:R-:W-:Y:S02]  /*66a0*/  @!P2 IMAD.IADD R200, R200, 0x1, -R0 ;  /* 0x00000001c8c8a824 */ /* 0x000fe400078e0a00 */
[----:B------:R-:W-:Y:S01]  /*66b0*/  @!P6 IMAD.MOV R136, RZ, RZ, -R136 ;  /* 0x000000ffff88e224 */ /* 0x000fe200078e0a88 */
[C---:B------:R-:W-:Y:S01]  /*66c0*/  ISETP.GT.U32.AND P6, PT, R0.reuse, R209, PT ;  /* 0x000000d10000720c */ /* 0x040fe20003fc4070 */
[----:B------:R-:W-:Y:S01]  /*66d0*/  IMAD.MOV.U32 R2, RZ, RZ, R201 ;  /* 0x000000ffff027224 */ /* 0x000fe200078e00c9 */
[----:B------:R-:W-:Y:S01]  /*66e0*/  ISETP.GT.U32.AND P2, PT, R0, R200, PT ;  /* 0x000000c80000720c */ /* 0x000fe20003f44070 */
[----:B------:R-:W-:Y:S01]  /*66f0*/  IMAD.HI.U32 R201, R138, R228, RZ ;  /* 0x000000e48ac97227 */ /* 0x000fe200078e00ff */
[----:B------:R-:W-:-:S02]  /*6700*/  ISETP.GE.AND P5, PT, R222, RZ, PT ;  /* 0x000000ffde00720c */ /* 0x000fc40003fa6270 */
[----:B------:R-:W-:Y:S01]  /*6710*/  IABS R220, R164 ;  /* 0x000000a400dc7213 */ /* 0x000fe20000000000 */
[----:B------:R-:W-:Y:S01]  /*6720*/  @!P0 IMAD.IADD R251, R251, 0x1, -R0 ;  /* 0x00000001fbfb8824 */ /* 0x000fe200078e0a00 */
[----:B------:R-:W-:Y:S01]  /*6730*/  ISETP.GE.AND P0, PT, R57, RZ, PT ;  /* 0x000000ff3900720c */ /* 0x000fe20003f06270 */
[----:B------:R-:W-:Y:S02]  /*6740*/  IMAD.MOV R57, RZ, RZ, -R201 ;  /* 0x000000ffff397224 */ /* 0x000fe400078e0ac9 */
[----:B------:R-:W-:Y:S01]  /*6750*/  IMAD.HI.U32 R201, R138, R220, RZ ;  /* 0x000000dc8ac97227 */ /* 0x000fe200078e00ff */
[----:B------:R-:W-:-:S03]  /*6760*/  ISETP.GE.AND P4, PT, R223, RZ, PT ;  /* 0x000000ffdf00720c */ /* 0x000fc60003f86270 */
[----:B------:R-:W-:Y:S01]  /*6770*/  @!P6 IMAD.IADD R209, R209, 0x1, -R0 ;  /* 0x00000001d1d1e824 */ /* 0x000fe200078e0a00 */
[----:B------:R-:W-:Y:S01]  /*6780*/  IABS R221, R25 ;  /* 0x0000001900dd7213 */ /* 0x000fe20000000000 */
[----:B------:R-:W-:Y:S02]  /*6790*/  IMAD R228, R0, R57, R228 ;  /* 0x0000003900e47224 */ /* 0x000fe400078e02e4 */
[----:B------:R-:W-:Y:S01]  /*67a0*/  IMAD.HI.U32 R208, R138, R2, RZ ;  /* 0x000000028ad07227 */ /* 0x000fe200078e00ff */
[----:B------:R-:W-:-:S03]  /*67b0*/  ISETP.GT.U32.AND P6, PT, R0, R209, PT ;  /* 0x000000d10000720c */ /* 0x000fc60003fc4070 */
[----:B------:R-:W-:Y:S02]  /*67c0*/  IMAD.MOV R57, RZ, RZ, -R201 ;  /* 0x000000ffff397224 */ /* 0x000fe400078e0ac9 */
[----:B------:R-:W-:Y:S01]  /*67d0*/  @!P2 IMAD.IADD R200, R200, 0x1, -R0 ;  /* 0x00000001c8c8a824 */ /* 0x000fe200078e0a00 */
[----:B------:R-:W-:Y:S01]  /*67e0*/  ISETP.GE.AND P2, PT, R164, RZ, PT ;  /* 0x000000ffa400720c */ /* 0x000fe20003f46270 */
[----:B------:R-:W-:Y:S01]  /*67f0*/  @!P5 IMAD.MOV R251, RZ, RZ, -R251 ;  /* 0x000000fffffbd224 */ /* 0x000fe200078e0afb */
[C---:B------:R-:W-:Y:S01]  /*6800*/  ISETP.GT.U32.AND P5, PT, R0.reuse, R228, PT ;  /* 0x000000e40000720c */ /* 0x040fe20003fa4070 */
[----:B------:R-:W-:Y:S02]  /*6810*/  IMAD.MOV R164, RZ, RZ, -R208 ;  /* 0x000000ffffa47224 */ /* 0x000fe400078e0ad0 */
[----:B------:R-:W-:Y:S02]  /*6820*/  IMAD R220, R0, R57, R220 ;  /* 0x0000003900dc7224 */ /* 0x000fe400078e02dc */
[----:B------:R-:W-:-:S04]  /*6830*/  IMAD.HI.U32 R57, R138, R221, RZ ;  /* 0x000000dd8a397227 */ /* 0x000fc800078e00ff */
[C---:B------:R-:W-:Y:S02]  /*6840*/  IMAD R2, R0.reuse, R164, R2 ;  /* 0x000000a400027224 */ /* 0x040fe400078e0202 */
[----:B------:R-:W-:Y:S02]  /*6850*/  IMAD.MOV.U32 R164, RZ, RZ, R200 ;  /* 0x000000ffffa47224 */ /* 0x000fe400078e00c8 */
[----:B------:R-:W-:Y:S02]  /*6860*/  IMAD.MOV R57, RZ, RZ, -R57 ;  /* 0x000000ffff397224 */ /* 0x000fe400078e0a39 */
[----:B------:R-:W-:Y:S01]  /*6870*/  @!P4 IMAD.MOV R164, RZ, RZ, -R164 ;  /* 0x000000ffffa4c224 */ /* 0x000fe200078e0aa4 */
[C---:B------:R-:W-:Y:S01]  /*6880*/  ISETP.GT.U32.AND P4, PT, R0.reuse, R2, PT ;  /* 0x000000020000720c */ /* 0x040fe20003f84070 */
[C---:B------:R-:W-:Y:S02]  /*6890*/  IMAD R221, R0.reuse, R57, R221 ;  /* 0x0000003900dd7224 */ /* 0x040fe400078e02dd */
[--C-:B------:R-:W-:Y:S01]  /*68a0*/  @!P6 IMAD.IADD R209, R209, 0x1, -R0.reuse ;  /* 0x00000001d1d1e824 */ /* 0x100fe200078e0a00 */
[----:B------:R-:W-:Y:S01]  /*68b0*/  ISETP.GT.U32.AND P6, PT, R0, R220, PT ;  /* 0x000000dc0000720c */ /* 0x000fe20003fc4070 */
[----:B------:R-:W-:Y:S01]  /*68c0*/  @!P5 IMAD.IADD R228, R228, 0x1, -R0 ;  /* 0x00000001e4e4d824 */ /* 0x000fe200078e0a00 */
[----:B------:R-:W-:-:S02]  /*68d0*/  ISETP.GE.AND P3, PT, R224, RZ, PT ;  /* 0x000000ffe000720c */ /* 0x000fc40003f66270 */
[----:B------:R-:W-:Y:S02]  /*68e0*/  ISETP.GT.U32.AND P5, PT, R0, R221, PT ;  /* 0x000000dd0000720c */ /* 0x000fe40003fa4070 */
[----:B------:R-:W-:Y:S01]  /*68f0*/  IABS R201, R121 ;  /* 0x0000007900c97213 */ /* 0x000fe20000000000 */
[----:B------:R-:W-:Y:S01]  /*6900*/  IMAD.MOV.U32 R57, RZ, RZ, R209 ;  /* 0x000000ffff397224 */ /* 0x000fe200078e00d1 */
[----:B------:R-:W-:Y:S01]  /*6910*/  IABS R208, R196 ;  /* 0x000000c400d07213 */ /* 0x000fe20000000000 */
[----:B------:R-:W-:Y:S02]  /*6920*/  @!P4 IMAD.IADD R2, R2, 0x1, -R0 ;  /* 0x000000010202c824 */ /* 0x000fe400078e0a00 */
[----:B------:R-:W-:Y:S01]  /*6930*/  IMAD.HI.U32 R222, R138, R201, RZ ;  /* 0x000000c98ade7227 */ /* 0x000fe200078e00ff */
[----:B------:R-:W-:-:S03]  /*6940*/  IABS R200, R89 ;  /* 0x0000005900c87213 */ /* 0x000fc60000000000 */
[--C-:B------:R-:W-:Y:S01]  /*6950*/  @!P6 IMAD.IADD R220, R220, 0x1, -R0.reuse ;  /* 0x00000001dcdce824 */ /* 0x100fe200078e0a00 */
[C---:B------:R-:W-:Y:S01]  /*6960*/  ISETP.GT.U32.AND P4, PT, R0.reuse, R228, PT ;  /* 0x000000e40000720c */ /* 0x040fe20003f84070 */
[----:B------:R-:W-:Y:S01]  /*6970*/  @!P3 IMAD.MOV R57, RZ, RZ, -R57 ;  /* 0x000000ffff39b224 */ /* 0x000fe200078e0a39 */
[C---:B------:R-:W-:Y:S01]  /*6980*/  ISETP.GT.U32.AND P3, PT, R0.reuse, R2, PT ;  /* 0x000000020000720c */ /* 0x040fe20003f64070 */
[----:B------:R-:W-:Y:S02]  /*6990*/  @!P5 IMAD.IADD R221, R221, 0x1, -R0 ;  /* 0x00000001ddddd824 */ /* 0x000fe400078e0a00 */
[----:B------:R-:W-:Y:S01]  /*69a0*/  IMAD.MOV R222, RZ, RZ, -R222 ;  /* 0x000000ffffde7224 */ /* 0x000fe200078e0ade */
[----:B------:R-:W-:Y:S01]  /*69b0*/  ISETP.GT.U32.AND P6, PT, R0, R220, PT ;  /* 0x000000dc0000720c */ /* 0x000fe20003fc4070 */
[----:B------:R-:W-:Y:S01]  /*69c0*/  IMAD.HI.U32 R223, R138, R208, RZ ;  /* 0x000000d08adf7227 */ /* 0x000fe200078e00ff */
[----:B------:R-:W-:-:S03]  /*69d0*/  ISETP.GT.U32.AND P5, PT, R0, R221, PT ;  /* 0x000000dd0000720c */ /* 0x000fc60003fa4070 */
[----:B------:R-:W-:Y:S02]  /*69e0*/  IMAD R209, R0, R222, R201 ;  /* 0x000000de00d17224 */ /* 0x000fe400078e02c9 */
[----:B------:R-:W-:Y:S02]  /*69f0*/  IMAD.MOV R223, RZ, RZ, -R223 ;  /* 0x000000ffffdf7224 */ /* 0x000fe400078e0adf */
[----:B------:R-:W-:Y:S01]  /*6a00*/  IMAD.HI.U32 R222, R138, R200, RZ ;  /* 0x000000c88ade7227 */ /* 0x000fe200078e00ff */
[----:B------:R-:W-:-:S03]  /*6a10*/  IABS R201, R180 ;  /* 0x000000b400c97213 */ /* 0x000fc60000000000 */
[----:B------:R-:W-:Y:S02]  /*6a20*/  IMAD R208, R0, R223, R208 ;  /* 0x000000df00d07224 */ /* 0x000fe400078e02d0 */
[----:B------:R-:W-:Y:S02]  /*6a30*/  IMAD.MOV R222, RZ, RZ, -R222 ;  /* 0x000000ffffde7224 */ /* 0x000fe400078e0ade */
[--C-:B------:R-:W-:Y:S01]  /*6a40*/  @!P4 IMAD.IADD R228, R228, 0x1, -R0.reuse ;  /* 0x00000001e4e4c824 */ /* 0x100fe200078e0a00 */
[----:B------:R-:W-:Y:S01]  /*6a50*/  ISETP.GT.U32.AND P4, PT, R0, R209, PT ;  /* 0x000000d10000720c */ /* 0x000fe20003f84070 */
[----:B------:R-:W-:Y:S01]  /*6a60*/  @!P3 IMAD.IADD R2, R2, 0x1, -R0 ;  /* 0x000000010202b824 */ /* 0x000fe200078e0a00 */
[C---:B------:R-:W-:Y:S01]  /*6a70*/  ISETP.GT.U32.AND P3, PT, R0.reuse, R208, PT ;  /* 0x000000d00000720c */ /* 0x040fe20003f64070 */
[----:B------:R-:W-:Y:S02]  /*6a80*/  IMAD R200, R0, R222, R200 ;  /* 0x000000de00c87224 */ /* 0x000fe400078e02c8 */
[----:B------:R-:W-:Y:S01]  /*6a90*/  @!P6 IMAD.IADD R220, R220, 0x1, -R0 ;  /* 0x00000001dcdce824 */ /* 0x000fe200078e0a00 */
[----:B------:R-:W-:Y:S01]  /*6aa0*/  ISETP.GE.AND P6, PT, R25, RZ, PT ;  /* 0x000000ff1900720c */ /* 0x000fe20003fc6270 */
[----:B------:R-:W-:-:S04]  /*6ab0*/  IMAD.HI.U32 R25, R138, R201, RZ ;  /* 0x000000c98a197227 */ /* 0x000fc800078e00ff */
[--C-:B------:R-:W-:Y:S01]  /*6ac0*/  @!P5 IMAD.IADD R221, R221, 0x1, -R0.reuse ;  /* 0x00000001ddddd824 */ /* 0x100fe200078e0a00 */
[C---:B------:R-:W-:Y:S01]  /*6ad0*/  ISETP.GT.U32.AND P5, PT, R0.reuse, R200, PT ;  /* 0x000000c80000720c */ /* 0x040fe20003fa4070 */
[----:B------:R-:W-:Y:S01]  /*6ae0*/  IMAD.MOV R25, RZ, RZ, -R25 ;  /* 0x000000ffff197224 */ /* 0x000fe200078e0a19 */
[----:B------:R-:W-:Y:S01]  /*6af0*/  IABS R246, R212 ;  /* 0x000000d400f67213 */ /* 0x000fe20000000000 */
[----:B------:R-:W-:Y:S02]  /*6b00*/  @!P4 IMAD.IADD R209, R209, 0x1, -R0 ;  /* 0x00000001d1d1c824 */ /* 0x000fe400078e0a00 */
[----:B------:R-:W-:Y:S02]  /*6b10*/  IMAD R201, R0, R25, R201 ;  /* 0x0000001900c97224 */ /* 0x000fe400078e02c9 */
[----:B------:R-:W-:Y:S01]  /*6b20*/  IMAD.HI.U32 R25, R138, R246, RZ ;  /* 0x000000f68a197227 */ /* 0x000fe200078e00ff */
[----:B------:R-:W-:-:S03]  /*6b30*/  ISETP.GE.AND P4, PT, R121, RZ, PT ;  /* 0x000000ff7900720c */ /* 0x000fc60003f86270 */
[----:B------:R-:W-:Y:S02]  /*6b40*/  @!P3 IMAD.IADD R208, R208, 0x1, -R0 ;  /* 0x00000001d0d0b824 */ /* 0x000fe400078e0a00 */
[----:B------:R-:W-:Y:S02]  /*6b50*/  IMAD.MOV.U32 R121, RZ, RZ, R2 ;  /* 0x000000ffff797224 */ /* 0x000fe400078e0002 */
[----:B------:R-:W-:Y:S01]  /*6b60*/  IMAD.MOV R2, RZ, RZ, -R25 ;  /* 0x000000ffff027224 */ /* 0x000fe200078e0a19 */
[----:B------:R-:W-:Y:S01]  /*6b70*/  IABS R222, R148 ;  /* 0x0000009400de7213 */ /* 0x000fe20000000000 */
[----:B------:R-:W-:Y:S01]  /*6b80*/  @!P5 IMAD.IADD R200, R200, 0x1, -R0 ;  /* 0x00000001c8c8d824 */ /* 0x000fe200078e0a00 */
[----:B------:R-:W-:Y:S01]  /*6b90*/  ISETP.GT.U32.AND P5, PT, R0, R208, PT ;  /* 0x000000d00000720c */ /* 0x000fe20003fa4070 */
[----:B------:R-:W-:Y:S02]  /*6ba0*/  IMAD.MOV.U32 R25, RZ, RZ, R221 ;  /* 0x000000ffff197224 */ /* 0x000fe400078e00dd */
[----:B------:R-:W-:-:S04]  /*6bb0*/  IMAD.HI.U32 R223, R138, R222, RZ ;  /* 0x000000de8adf7227 */ /* 0x000fc800078e00ff */
[----:B------:R-:W-:Y:S01]  /*6bc0*/  @!P6 IMAD.MOV R25, RZ, RZ, -R25 ;  /* 0x000000ffff19e224 */ /* 0x000fe200078e0a19 */
[C---:B------:R-:W-:Y:S01]  /*6bd0*/  ISETP.GT.U32.AND P6, PT, R0.reuse, R201, PT ;  /* 0x000000c90000720c */ /* 0x040fe20003fc4070 */
[----:B------:R-:W-:Y:S01]  /*6be0*/  @!P1 IMAD.MOV R228, RZ, RZ, -R228 ;  /* 0x000000ffffe49224 */ /* 0x000fe200078e0ae4 */
[C---:B------:R-:W-:Y:S01]  /*6bf0*/  ISETP.GT.U32.AND P1, PT, R0.reuse, R209, PT ;  /* 0x000000d10000720c */ /* 0x040fe20003f24070 */
[----:B------:R-:W-:Y:S02]  /*6c00*/  IMAD.MOV R223, RZ, RZ, -R223 ;  /* 0x000000ffffdf7224 */ /* 0x000fe400078e0adf */
[C---:B------:R-:W-:Y:S02]  /*6c10*/  IMAD R246, R0.reuse, R2, R246 ;  /* 0x0000000200f67224 */ /* 0x040fe400078e02f6 */
[----:B------:R-:W-:Y:S01]  /*6c20*/  @!P0 IMAD.MOV R121, RZ, RZ, -R121 ;  /* 0x000000ffff798224 */ /* 0x000fe200078e0a79 */
[C---:B------:R-:W-:Y:S01]  /*6c30*/  ISETP.GT.U32.AND P0, PT, R0.reuse, R200, PT ;  /* 0x000000c80000720c */ /* 0x040fe20003f04070 */
[----:B------:R-:W-:Y:S01]  /*6c40*/  IMAD R2, R0, R223, R222 ;  /* 0x000000df00027224 */ /* 0x000fe200078e02de */
[----:B------:R-:W-:Y:S01]  /*6c50*/  ISETP.GE.AND P3, PT, R196, RZ, PT ;  /* 0x000000ffc400720c */ /* 0x000fe20003f66270 */
[----:B------:R-:W-:Y:S01]  /*6c60*/  @!P5 IMAD.IADD R208, R208, 0x1, -R0 ;  /* 0x00000001d0d0d824 */ /* 0x000fe200078e0a00 */
[----:B------:R-:W-:Y:S01]  /*6c70*/  ISETP.GT.U32.AND P5, PT, R0, R246, PT ;  /* 0x000000f60000720c */ /* 0x000fe20003fa4070 */
[----:B------:R-:W-:-:S02]  /*6c80*/  IMAD.MOV.U32 R196, RZ, RZ, R220 ;  /* 0x000000ffffc47224 */ /* 0x000fc400078e00dc */
[----:B------:R-:W-:Y:S01]  /*6c90*/  @!P6 IMAD.IADD R201, R201, 0x1, -R0 ;  /* 0x00000001c9c9e824 */ /* 0x000fe200078e0a00 */
[----:B------:R-:W-:Y:S01]  /*6ca0*/  ISETP.GT.U32.AND P6, PT, R0, R2, PT ;  /* 0x000000020000720c */ /* 0x000fe20003fc4070 */
[----:B------:R-:W-:Y:S01]  /*6cb0*/  @!P2 IMAD.MOV R196, RZ, RZ, -R196 ;  /* 0x000000ffffc4a224 */ /* 0x000fe200078e0ac4 */
[----:B------:R-:W-:Y:S02]  /*6cc0*/  ISETP.GE.AND P2, PT, R89, RZ, PT ;  /* 0x000000ff5900720c */ /* 0x000fe40003f46270 */
[----:B------:R-:W-:Y:S01]  /*6cd0*/  IABS R89, R140 ;  /* 0x0000008c00597213 */ /* 0x000fe20000000000 */
[--C-:B------:R-:W-:Y:S02]  /*6ce0*/  @!P1 IMAD.IADD R209, R209, 0x1, -R0.reuse ;  /* 0x00000001d1d19824 */ /* 0x100fe400078e0a00 */
[--C-:B------:R-:W-:Y:S01]  /*6cf0*/  @!P0 IMAD.IADD R200, R200, 0x1, -R0.reuse ;  /* 0x00000001c8c88824 */ /* 0x100fe200078e0a00 */
[----:B------:R-:W-:Y:S01]  /*6d00*/  ISETP.GE.AND P0, PT, R212, RZ, PT ;  /* 0x000000ffd400720c */ /* 0x000fe20003f06270 */
[----:B------:R-:W-:Y:S01]  /*6d10*/  IMAD.MOV.U32 R212, RZ, RZ, R89 ;  /* 0x000000ffffd47224 */ /* 0x000fe200078e0059 */
[----:B------:R-:W-:Y:S01]  /*6d20*/  ISETP.GE.AND P1, PT, R180, RZ, PT ;  /* 0x000000ffb400720c */ /* 0x000fe20003f26270 */
[----:B------:R-:W-:Y:S01]  /*6d30*/  IMAD.MOV.U32 R89, RZ, RZ, R209 ;  /* 0x000000ffff597224 */ /* 0x000fe200078e00d1 */
[----:B------:R-:W-:Y:S01]  /*6d40*/  IABS R180, R219 ;  /* 0x000000db00b47213 */ /* 0x000fe20000000000 */
[----:B------:R-:W-:-:S02]  /*6d50*/  @!P5 IMAD.IADD R246, R246, 0x1, -R0 ;  /* 0x00000001f6f6d824 */ /* 0x000fc400078e0a00 */
[----:B------:R-:W-:Y:S01]  /*6d60*/  IMAD.HI.U32 R209, R138, R212, RZ ;  /* 0x000000d48ad17227 */ /* 0x000fe200078e00ff */
[----:B------:R-:W-:-:S03]  /*6d70*/  ISETP.GT.U32.AND P5, PT, R0, R201, PT ;  /* 0x000000c90000720c */ /* 0x000fc60003fa4070 */
[----:B------:R-:W-:Y:S01]  /*6d80*/  @!P4 IMAD.MOV R89, RZ, RZ, -R89 ;  /* 0x000000ffff59c224 */ /* 0x000fe200078e0a59 */
[----:B------:R-:W-:Y:S01]  /*6d90*/  ISETP.GE.AND P4, PT, R148, RZ, PT ;  /* 0x000000ff9400720c */ /* 0x000fe20003f86270 */
[----:B------:R-:W-:Y:S01]  /*6da0*/  @!P6 IMAD.IADD R2, R2, 0x1, -R0 ;  /* 0x000000010202e824 */ /* 0x000fe200078e0a00 */
[----:B------:R-:W-:Y:S01]  /*6db0*/  ISETP.GT.U32.AND P6, PT, R0, R246, PT ;  /* 0x000000f60000720c */ /* 0x000fe20003fc4070 */
[----:B------:R-:W-:Y:S01]  /*6dc0*/  IMAD.HI.U32 R221, R138, R180, RZ ;  /* 0x000000b48add7227 */ /* 0x000fe200078e00ff */
[----:B------:R-:W-:-:S03]  /*6dd0*/  IABS R220, R41 ;  /* 0x0000002900dc7213 */ /* 0x000fc60000000000 */
[----:B------:R-:W-:Y:S02]  /*6de0*/  IMAD.MOV.U32 R148, RZ, RZ, R208 ;  /* 0x000000ffff947224 */ /* 0x000fe400078e00d0 */
[----:B------:R-:W-:Y:S02]  /*6df0*/  IMAD.MOV R209, RZ, RZ, -R209 ;  /* 0x000000ffffd17224 */ /* 0x000fe400078e0ad1 */
[----:B------:R-:W-:Y:S02]  /*6e00*/  IMAD.MOV R221, RZ, RZ, -R221 ;  /* 0x000000ffffdd7224 */ /* 0x000fe400078e0add */
[----:B------:R-:W-:Y:S01]  /*6e10*/  @!P3 IMAD.MOV R148, RZ, RZ, -R148 ;  /* 0x000000ffff94b224 */ /* 0x000fe200078e0a94 */
[C---:B------:R-:W-:Y:S01]  /*6e20*/  ISETP.GT.U32.AND P3, PT, R0.reuse, R2, PT ;  /* 0x000000020000720c */ /* 0x040fe20003f64070 */
[----:B------:R-:W-:Y:S02]  /*6e30*/  IMAD R209, R0, R209, R212 ;  /* 0x000000d100d17224 */ /* 0x000fe400078e02d4 */
[----:B------:R-:W-:-:S04]  /*6e40*/  IMAD.HI.U32 R212, R138, R220, RZ ;  /* 0x000000dc8ad47227 */ /* 0x000fc800078e00ff */
[C---:B------:R-:W-:Y:S02]  /*6e50*/  IMAD R208, R0.reuse, R221, R180 ;  /* 0x000000dd00d07224 */ /* 0x040fe400078e02b4 */
[----:B------:R-:W-:Y:S02]  /*6e60*/  IMAD.MOV.U32 R180, RZ, RZ, R200 ;  /* 0x000000ffffb47224 */ /* 0x000fe400078e00c8 */
[----:B------:R-:W-:Y:S02]  /*6e70*/  IMAD.MOV R200, RZ, RZ, -R212 ;  /* 0x000000ffffc87224 */ /* 0x000fe400078e0ad4 */
[----:B------:R-:W-:Y:S01]  /*6e80*/  @!P5 IMAD.IADD R201, R201, 0x1, -R0 ;  /* 0x00000001c9c9d824 */ /* 0x000fe200078e0a00 */
[----:B------:R-:W-:Y:S01]  /*6e90*/  ISETP.GT.U32.AND P5, PT, R0, R209, PT ;  /* 0x000000d10000720c */ /* 0x000fe20003fa4070 */
[----:B------:R-:W-:Y:S01]  /*6ea0*/  @!P2 IMAD.MOV R180, RZ, RZ, -R180 ;  /* 0x000000ffffb4a224 */ /* 0x000fe200078e0ab4 */
[----:B------:R-:W-:Y:S01]  /*6eb0*/  ISETP.GE.AND P2, PT, R140, RZ, PT ;  /* 0x000000ff8c00720c */ /* 0x000fe20003f46270 */
[----:B------:R-:W-:Y:S01]  /*6ec0*/  @!P6 IMAD.IADD R246, R246, 0x1, -R0 ;  /* 0x00000001f6f6e824 */ /* 0x000fe200078e0a00 */
[C---:B------:R-:W-:Y:S01]  /*6ed0*/  ISETP.GT.U32.AND P6, PT, R0.reuse, R208, PT ;  /* 0x000000d00000720c */ /* 0x040fe20003fc4070 */
[----:B------:R-:W-:-:S02]  /*6ee0*/  IMAD R140, R0, R200, R220 ;  /* 0x000000c8008c7224 */ /* 0x000fc400078e02dc */
[----:B------:R-:W-:-:S03]  /*6ef0*/  @!P3 IMAD.IADD R2, R2, 0x1, -R0 ;  /* 0x000000010202b824 */ /* 0x000fc600078e0a00 */
[----:B------:R-:W-:Y:S02]  /*6f00*/  ISETP.GT.U32.AND P3, PT, R0, R140, PT ;  /* 0x0000008c0000720c */ /* 0x000fe40003f64070 */
[----:B------:R-:W-:Y:S01]  /*6f10*/  IABS R223, R73 ;  /* 0x0000004900df7213 */ /* 0x000fe20000000000 */
[----:B------:R-:W-:-:S04]  /*6f20*/  @!P5 IMAD.IADD R209, R209, 0x1, -R0 ;  /* 0x00000001d1d1d824 */ /* 0x000fc800078e0a00 */
[--C-:B------:R-:W-:Y:S01]  /*6f30*/  @!P6 IMAD.IADD R208, R208, 0x1, -R0.reuse ;  /* 0x00000001d0d0e824 */ /* 0x100fe200078e0a00 */
[----:B------:R-:W-:Y:S01]  /*6f40*/  ISETP.GT.U32.AND P5, PT, R0, R209, PT ;  /* 0x000000d10000720c */ /* 0x000fe20003fa4070 */
[----:B------:R-:W-:Y:S01]  /*6f50*/  IMAD.HI.U32 R200, R138, R223, RZ ;  /* 0x000000df8ac87227 */ /* 0x000fe200078e00ff */
[----:B------:R-:W-:Y:S02]  /*6f60*/  IABS R222, R105 ;  /* 0x0000006900de7213 */ /* 0x000fe40000000000 */
[----:B------:R-:W-:Y:S01]  /*6f70*/  ISETP.GT.U32.AND P6, PT, R0, R208, PT ;  /* 0x000000d00000720c */ /* 0x000fe20003fc4070 */
[----:B------:R-:W-:Y:S02]  /*6f80*/  @!P3 IMAD.IADD R140, R140, 0x1, -R0 ;  /* 0x000000018c8cb824 */ /* 0x000fe400078e0a00 */
[----:B------:R-:W-:Y:S02]  /*6f90*/  IMAD.MOV.U32 R212, RZ, RZ, R201 ;  /* 0x000000ffffd47224 */ /* 0x000fe400078e00c9 */
[----:B------:R-:W-:Y:S01]  /*6fa0*/  @!P0 IMAD.MOV R246, RZ, RZ, -R246 ;  /* 0x000000fffff68224 */ /* 0x000fe200078e0af6 */
[----:B------:R-:W-:Y:S01]  /*6fb0*/  ISETP.GE.AND P0, PT, R41, RZ, PT ;  /* 0x000000ff2900720c */ /* 0x000fe20003f06270 */
[----:B------:R-:W-:Y:S01]  /*6fc0*/  IMAD.MOV R200, RZ, RZ, -R200 ;  /* 0x000000ffffc87224 */ /* 0x000fe200078e0ac8 */
[----:B------:R-:W-:Y:S01]  /*6fd0*/  ISETP.GT.U32.AND P3, PT, R0, R140, PT ;  /* 0x0000008c0000720c */ /* 0x000fe20003f64070 */
[----:B------:R-:W-:Y:S01]  /*6fe0*/  @!P1 IMAD.MOV R212, RZ, RZ, -R212 ;  /* 0x000000ffffd49224 */ /* 0x000fe200078e0ad4 */
[----:B------:R-:W-:Y:S01]  /*6ff0*/  ISETP.GE.AND P1, PT, R219, RZ, PT ;  /* 0x000000ffdb00720c */ /* 0x000fe20003f26270 */
[----:B------:R-:W-:Y:S01]  /*7000*/  IMAD.HI.U32 R41, R138, R222, RZ ;  /* 0x000000de8a297227 */ /* 0x000fe200078e00ff */
[----:B------:R-:W-:-:S02]  /*7010*/  IABS R219, R172 ;  /* 0x000000ac00db7213 */ /* 0x000fc40000000000 */
[----:B------:R-:W-:Y:S01]  /*7020*/  IABS R221, R156 ;  /* 0x0000009c00dd7213 */ /* 0x000fe20000000000 */
[----:B------:R-:W-:Y:S02]  /*7030*/  IMAD R223, R0, R200, R223 ;  /* 0x000000c800df7224 */ /* 0x000fe400078e02df */
[----:B------:R-:W-:Y:S02]  /*7040*/  IMAD.MOV R200, RZ, RZ, -R41 ;  /* 0x000000ffffc87224 */ /* 0x000fe400078e0a29 */
[--C-:B------:R-:W-:Y:S01]  /*7050*/  @!P5 IMAD.IADD R209, R209, 0x1, -R0.reuse ;  /* 0x00000001d1d1d824 */ /* 0x100fe200078e0a00 */
[----:B------:R-:W-:Y:S01]  /*7060*/  ISETP.GE.AND P5, PT, R73, RZ, PT ;  /* 0x000000ff4900720c */ /* 0x000fe20003fa6270 */
[----:B------:R-:W-:Y:S01]  /*7070*/  @!P6 IMAD.IADD R208, R208, 0x1, -R0 ;  /* 0x00000001d0d0e824 */ /* 0x000fe200078e0a00 */
[----:B------:R-:W-:Y:S01]  /*7080*/  ISETP.GT.U32.AND P6, PT, R0, R223, PT ;  /* 0x000000df0000720c */ /* 0x000fe20003fc4070 */
[----:B------:R-:W-:Y:S01]  /*7090*/  IMAD.HI.U32 R41, R138, R219, RZ ;  /* 0x000000db8a297227 */ /* 0x000fe200078e00ff */
[----:B------:R-:W-:-:S03]  /*70a0*/  IABS R220, R188 ;  /* 0x000000bc00dc7213 */ /* 0x000fc60000000000 */
[----:B------:R-:W-:-:S04]  /*70b0*/  IMAD.HI.U32 R73, R138, R221, RZ ;  /* 0x000000dd8a497227 */ /* 0x000fc800078e00ff */
[----:B------:R-:W-:Y:S02]  /*70c0*/  IMAD R222, R0, R200, R222 ;  /* 0x000000c800de7224 */ /* 0x000fe400078e02de */
[----:B------:R-:W-:Y:S02]  /*70d0*/  IMAD.MOV R41, RZ, RZ, -R41 ;  /* 0x000000ffff297224 */ /* 0x000fe400078e0a29 */
[----:B------:R-:W-:Y:S02]  /*70e0*/  IMAD.MOV R73, RZ, RZ, -R73 ;  /* 0x000000ffff497224 */ /* 0x000fe400078e0a49 */
[----:B------:R-:W-:Y:S01]  /*70f0*/  @!P3 IMAD.IADD R140, R140, 0x1, -R0 ;  /* 0x000000018c8cb824 */ /* 0x000fe200078e0a00 */
[C---:B------:R-:W-:Y:S01]  /*7100*/  ISETP.GT.U32.AND P3, PT, R0.reuse, R222, PT ;  /* 0x000000de0000720c */ /* 0x040fe20003f64070 */
[C---:B------:R-:W-:Y:S02]  /*7110*/  IMAD R219, R0.reuse, R41, R219 ;  /* 0x0000002900db7224 */ /* 0x040fe400078e02db */
[----:B------:R-:W-:-:S02]  /*7120*/  IMAD R221, R0, R73, R221 ;  /* 0x0000004900dd7224 */ /* 0x000fc400078e02dd */
[----:B------:R-:W-:Y:S01]  /*7130*/  IMAD.HI.U32 R41, R138, R220, RZ ;  /* 0x000000dc8a297227 */ /* 0x000fe200078e00ff */
[----:B------:R-:W-:-:S03]  /*7140*/  IABS R200, R33 ;  /* 0x0000002100c87213 */ /* 0x000fc60000000000 */
[--C-:B------:R-:W-:Y:S01]  /*7150*/  @!P6 IMAD.IADD R223, R223, 0x1, -R0.reuse ;  /* 0x00000001dfdfe824 */ /* 0x100fe200078e0a00 */
[----:B------:R-:W-:Y:S01]  /*7160*/  ISETP.GT.U32.AND P6, PT, R0, R221, PT ;  /* 0x000000dd0000720c */ /* 0x000fe20003fc4070 */
[----:B------:R-:W-:Y:S02]  /*7170*/  IMAD.MOV R41, RZ, RZ, -R41 ;  /* 0x000000ffff297224 */ /* 0x000fe400078e0a29 */
[----:B------:R-:W-:Y:S02]  /*7180*/  @!P3 IMAD.IADD R222, R222, 0x1, -R0 ;  /* 0x00000001dedeb824 */ /* 0x000fe400078e0a00 */
[----:B------:R-:W-:Y:S02]  /*7190*/  IMAD R220, R0, R41, R220 ;  /* 0x0000002900dc7224 */ /* 0x000fe400078e02dc */
[----:B------:R-:W-:Y:S01]  /*71a0*/  IMAD.HI.U32 R41, R138, R200, RZ ;  /* 0x000000c88a297227 */ /* 0x000fe200078e00ff */
[----:B------:R-:W-:-:S03]  /*71b0*/  ISETP.GT.U32.AND P3, PT, R0, R219, PT ;  /* 0x000000db0000720c */ /* 0x000fc60003f64070 */
[----:B------:R-:W-:Y:S01]  /*71c0*/  IMAD.MOV R41, RZ, RZ, -R41 ;  /* 0x000000ffff297224 */ /* 0x000fe200078e0a29 */
[----:B------:R-:W-:Y:S01]  /*71d0*/  IABS R237, R204 ;  /* 0x000000cc00ed7213 */ /* 0x000fe20000000000 */
[----:B------:R-:W-:Y:S02]  /*71e0*/  @!P6 IMAD.IADD R221, R221, 0x1, -R0 ;  /* 0x00000001dddde824 */ /* 0x000fe400078e0a00 */
[C---:B------:R-:W-:Y:S01]  /*71f0*/  IMAD R200, R0.reuse, R41, R200 ;  /* 0x0000002900c87224 */ /* 0x040fe200078e02c8 */
[----:B------:R-:W-:Y:S01]  /*7200*/  ISETP.GT.U32.AND P6, PT, R0, R220, PT ;  /* 0x000000dc0000720c */ /* 0x000fe20003fc4070 */
[----:B------:R-:W-:Y:S01]  /*7210*/  IMAD.MOV.U32 R41, RZ, RZ, R2 ;  /* 0x000000ffff297224 */ /* 0x000fe200078e0002 */
[----:B------:R-:W-:Y:S01]  /*7220*/  IABS R224, R49 ;  /* 0x0000003100e07213 */ /* 0x000fe20000000000 */
[----:B------:R-:W-:-:S04]  /*7230*/  IMAD.HI.U32 R226, R138, R237, RZ ;  /* 0x000000ed8ae27227 */ /* 0x000fc800078e00ff */
[----:B------:R-:W-:Y:S01]  /*7240*/  @!P4 IMAD.MOV R41, RZ, RZ, -R41 ;  /* 0x000000ffff29c224 */ /* 0x000fe200078e0a29 */
[----:B------:R-:W-:Y:S01]  /*7250*/  ISETP.GT.U32.AND P4, PT, R0, R223, PT ;  /* 0x000000df0000720c */ /* 0x000fe20003f84070 */
[----:B------:R-:W-:Y:S01]  /*7260*/  @!P3 IMAD.IADD R219, R219, 0x1, -R0 ;  /* 0x00000001dbdbb824 */ /* 0x000fe200078e0a00 */
[----:B------:R-:W-:Y:S01]  /*7270*/  ISETP.GE.AND P3, PT, R105, RZ, PT ;  /* 0x000000ff6900720c */ /* 0x000fe20003f66270 */
[----:B------:R-:W-:-:S04]  /*7280*/  IMAD.HI.U32 R73, R138, R224, RZ ;  /* 0x000000e08a497227 */ /* 0x000fc800078e00ff */
[----:B------:R-:W-:Y:S02]  /*7290*/  IMAD.MOV.U32 R105, RZ, RZ, R208 ;  /* 0x000000ffff697224 */ /* 0x000fe400078e00d0 */
[----:B------:R-:W-:Y:S02]  /*72a0*/  IMAD.MOV R226, RZ, RZ, -R226 ;  /* 0x000000ffffe27224 */ /* 0x000fe400078e0ae2 */
[----:B------:R-:W-:Y:S01]  /*72b0*/  IMAD.MOV R2, RZ, RZ, -R73 ;  /* 0x000000ffff027224 */ /* 0x000fe200078e0a49 */
[----:B------:R-:W-:Y:S01]  /*72c0*/  IABS R201, R13 ;  /* 0x0000000d00c97213 */ /* 0x000fe20000000000 */
[----:B------:R-:W-:Y:S02]  /*72d0*/  IMAD.MOV.U32 R73, RZ, RZ, R209 ;  /* 0x000000ffff497224 */ /* 0x000fe400078e00d1 */
[----:B------:R-:W-:Y:S01]  /*72e0*/  @!P1 IMAD.MOV R105, RZ, RZ, -R105 ;  /* 0x000000ffff699224 */ /* 0x000fe200078e0a69 */
[C---:B------:R-:W-:Y:S01]  /*72f0*/  ISETP.GT.U32.AND P1, PT, R0.reuse, R221, PT ;  /* 0x000000dd0000720c */ /* 0x040fe20003f24070 */
[----:B------:R-:W-:-:S02]  /*7300*/  IMAD R237, R0, R226, R237 ;  /* 0x000000e200ed7224 */ /* 0x000fc400078e02ed */
[----:B------:R-:W-:Y:S02]  /*7310*/  @!P6 IMAD.IADD R220, R220, 0x1, -R0 ;  /* 0x00000001dcdce824 */ /* 0x000fe400078e0a00 */
[----:B------:R-:W-:Y:S01]  /*7320*/  @!P2 IMAD.MOV R73, RZ, RZ, -R73 ;  /* 0x000000ffff49a224 */ /* 0x000fe200078e0a49 */
[----:B------:R-:W-:Y:S01]  /*7330*/  ISETP.GT.U32.AND P2, PT, R0, R222, PT ;  /* 0x000000de0000720c */ /* 0x000fe20003f44070 */
[----:B------:R-:W-:Y:S01]  /*7340*/  IMAD.HI.U32 R225, R138, R201, RZ ;  /* 0x000000c98ae17227 */ /* 0x000fe200078e00ff */
[----:B------:R-:W-:-:S03]  /*7350*/  ISETP.GT.U32.AND P6, PT, R0, R220, PT ;  /* 0x000000dc0000720c */ /* 0x000fc60003fc4070 */
[----:B------:R-:W-:Y:S01]  /*7360*/  @!P4 IMAD.IADD R223, R223, 0x1, -R0 ;  /* 0x00000001dfdfc824 */ /* 0x000fe200078e0a00 */
[C---:B------:R-:W-:Y:S01]  /*7370*/  ISETP.GT.U32.AND P4, PT, R0.reuse, R237, PT ;  /* 0x000000ed0000720c */ /* 0x040fe20003f84070 */
[----:B------:R-:W-:Y:S02]  /*7380*/  IMAD.MOV R225, RZ, RZ, -R225 ;  /* 0x000000ffffe17224 */ /* 0x000fe400078e0ae1 */
[----:B------:R-:W-:Y:S01]  /*7390*/  @!P0 IMAD.MOV R140, RZ, RZ, -R140 ;  /* 0x000000ffff8c8224 */ /* 0x000fe200078e0a8c */
[C---:B------:R-:W-:Y:S01]  /*73a0*/  ISETP.GT.U32.AND P0, PT, R0.reuse, R219, PT ;  /* 0x000000db0000720c */ /* 0x040fe20003f04070 */
[C---:B------:R-:W-:Y:S02]  /*73b0*/  IMAD R201, R0.reuse, R225, R201 ;  /* 0x000000e100c97224 */ /* 0x040fe400078e02c9 */
[----:B------:R-:W-:Y:S01]  /*73c0*/  @!P1 IMAD.IADD R221, R221, 0x1, -R0 ;  /* 0x00000001dddd9824 */ /* 0x000fe200078e0a00 */
[C---:B------:R-:W-:Y:S01]  /*73d0*/  ISETP.GT.U32.AND P1, PT, R0.reuse, R200, PT ;  /* 0x000000c80000720c */ /* 0x040fe20003f24070 */
[----:B------:R-:W-:Y:S01]  /*73e0*/  IMAD R2, R0, R2, R224 ;  /* 0x0000000200027224 */ /* 0x000fe200078e02e0 */
[----:B------:R-:W-:Y:S01]  /*73f0*/  IABS R209, R217 ;  /* 0x000000d900d17213 */ /* 0x000fe20000000000 */
[--C-:B------:R-:W-:Y:S01]  /*7400*/  @!P2 IMAD.IADD R222, R222, 0x1, -R0.reuse ;  /* 0x00000001dedea824 */ /* 0x100fe200078e0a00 */
[----:B------:R-:W-:Y:S01]  /*7410*/  ISETP.GT.U32.AND P2, PT, R0, R201, PT ;  /* 0x000000c90000720c */ /* 0x000fe20003f44070 */
[--C-:B------:R-:W-:Y:S01]  /*7420*/  @!P6 IMAD.IADD R220, R220, 0x1, -R0.reuse ;  /* 0x00000001dcdce824 */ /* 0x100fe200078e0a00 */
[----:B------:R-:W-:Y:S01]  /*7430*/  ISETP.GT.U32.AND P6, PT, R0, R2, PT ;  /* 0x000000020000720c */ /* 0x000fe20003fc4070 */
[----:B------:R-:W-:Y:S01]  /*7440*/  @!P4 IMAD.IADD R237, R237, 0x1, -R0 ;  /* 0x00000001ededc824 */ /* 0x000fe200078e0a00 */
[----:B------:R-:W-:Y:S01]  /*7450*/  ISETP.GE.AND P4, PT, R172, RZ, PT ;  /* 0x000000ffac00720c */ /* 0x000fe20003f86270 */
[----:B------:R-:W-:Y:S01]  /*7460*/  IMAD.HI.U32 R224, R138, R209, RZ ;  /* 0x000000d18ae07227 */ /* 0x000fe200078e00ff */
[----:B------:R-:W-:-:S03]  /*7470*/  IABS R208, R218 ;  /* 0x000000da00d07213 */ /* 0x000fc60000000000 */
[----:B------:R-:W-:Y:S01]  /*7480*/  @!P0 IMAD.IADD R219, R219, 0x1, -R0 ;  /* 0x00000001dbdb8824 */ /* 0x000fe200078e0a00 */
[----:B------:R-:W-:Y:S01]  /*7490*/  ISETP.GE.AND P0, PT, R156, RZ, PT ;  /* 0x000000ff9c00720c */ /* 0x000fe20003f06270 */
[----:B------:R-:W-:Y:S02]  /*74a0*/  IMAD.MOV R224, RZ, RZ, -R224 ;  /* 0x000000ffffe07224 */ /* 0x000fe400078e0ae0 */
[--C-:B------:R-:W-:Y:S01]  /*74b0*/  @!P1 IMAD.IADD R200, R200, 0x1, -R0.reuse ;  /* 0x00000001c8c89824 */ /* 0x100fe200078e0a00 */
[----:B------:R-:W-:Y:S01]  /*74c0*/  ISETP.GE.AND P1, PT, R204, RZ, PT ;  /* 0x000000ffcc00720c */ /* 0x000fe20003f26270 */
[----:B------:R-:W-:Y:S02]  /*74d0*/  IMAD R209, R0, R224, R209 ;  /* 0x000000e000d17224 */ /* 0x000fe400078e02d1 */
[----:B------:R-:W-:Y:S02]  /*74e0*/  IMAD.MOV.U32 R204, RZ, RZ, R219 ;  /* 0x000000ffffcc7224 */ /* 0x000fe400078e00db */
[----:B------:R-:W-:Y:S01]  /*74f0*/  @!P2 IMAD.IADD R201, R201, 0x1, -R0 ;  /* 0x00000001c9c9a824 */ /* 0x000fe200078e0a00 */
[----:B------:R-:W-:Y:S01]  /*7500*/  ISETP.GE.AND P2, PT, R188, RZ, PT ;  /* 0x000000ffbc00720c */ /* 0x000fe20003f46270 */
[----:B------:R-:W-:-:S02]  /*7510*/  IMAD.MOV.U32 R172, RZ, RZ, R222 ;  /* 0x000000ffffac7224 */ /* 0x000fc400078e00de */
[----:B------:R-:W-:-:S04]  /*7520*/  IMAD.HI.U32 R156, R138, R208, RZ ;  /* 0x000000d08a9c7227 */ /* 0x000fc800078e00ff */
[----:B------:R-:W-:Y:S01]  /*7530*/  @!P6 IMAD.IADD R2, R2, 0x1, -R0 ;  /* 0x000000010202e824 */ /* 0x000fe200078e0a00 */
[C---:B------:R-:W-:Y:S01]  /*7540*/  ISETP.GT.U32.AND P6, PT, R0.reuse, R237, PT ;  /* 0x000000ed0000720c */ /* 0x040fe20003fc4070 */
[----:B------:R-:W-:Y:S01]  /*7550*/  @!P4 IMAD.MOV R204, RZ, RZ, -R204 ;  /* 0x000000ffffccc224 */ /* 0x000fe200078e0acc */
[C---:B------:R-:W-:Y:S01]  /*7560*/  ISETP.GT.U32.AND P4, PT, R0.reuse, R209, PT ;  /* 0x000000d10000720c */ /* 0x040fe20003f84070 */
[----:B------:R-:W-:Y:S02]  /*7570*/  IMAD.MOV.U32 R188, RZ, RZ, R221 ;  /* 0x000000ffffbc7224 */ /* 0x000fe400078e00dd */
[----:B------:R-:W-:Y:S01]  /*7580*/  @!P3 IMAD.MOV R172, RZ, RZ, -R172 ;  /* 0x000000ffffacb224 */ /* 0x000fe200078e0aac */
[C---:B------:R-:W-:Y:S01]  /*7590*/  ISETP.GT.U32.AND P3, PT, R0.reuse, R201, PT ;  /* 0x000000c90000720c */ /* 0x040fe20003f64070 */
[----:B------:R-:W-:Y:S02]  /*75a0*/  IMAD.MOV R156, RZ, RZ, -R156 ;  /* 0x000000ffff9c7224 */ /* 0x000fe400078e0a9c */
[----:B------:R-:W-:Y:S01]  /*75b0*/  @!P0 IMAD.MOV R188, RZ, RZ, -R188 ;  /* 0x000000ffffbc8224 */ /* 0x000fe200078e0abc */
[C---:B------:R-:W-:Y:S01]  /*75c0*/  ISETP.GT.U32.AND P0, PT, R0.reuse, R200, PT ;  /* 0x000000c80000720c */ /* 0x040fe20003f04070 */
[----:B------:R-:W-:Y:S01]  /*75d0*/  IMAD R208, R0, R156, R208 ;  /* 0x0000009c00d07224 */ /* 0x000fe200078e02d0 */
[----:B------:R-:W-:Y:S01]  /*75e0*/  IABS R224, R65 ;  /* 0x0000004100e07213 */ /* 0x000fe20000000000 */
[----:B------:R-:W-:-:S02]  /*75f0*/  IMAD.MOV.U32 R156, RZ, RZ, R223 ;  /* 0x000000ffff9c7224 */ /* 0x000fc400078e00df */
[----:B------:R-:W-:Y:S01]  /*7600*/  @!P2 IMAD.MOV R220, RZ, RZ, -R220 ;  /* 0x000000ffffdca224 */ /* 0x000fe200078e0adc */
[----:B------:R-:W-:Y:S01]  /*7610*/  ISETP.GE.AND P2, PT, R13, RZ, PT ;  /* 0x000000ff0d00720c */ /* 0x000fe20003f46270 */
[----:B------:R-:W-:Y:S01]  /*7620*/  @!P5 IMAD.MOV R156, RZ, RZ, -R156 ;  /* 0x000000ffff9cd224 */ /* 0x000fe200078e0a9c */
[----:B------:R-:W-:Y:S01]  /*7630*/  ISETP.GT.U32.AND P5, PT, R0, R2, PT ;  /* 0x000000020000720c */ /* 0x000fe20003fa4070 */
[----:B------:R-:W-:-:S04]  /*7640*/  IMAD.HI.U32 R13, R138, R224, RZ ;  /* 0x000000e08a0d7227 */ /* 0x000fc800078e00ff */
[--C-:B------:R-:W-:Y:S02]  /*7650*/  @!P6 IMAD.IADD R237, R237, 0x1, -R0.reuse ;  /* 0x00000001edede824 */ /* 0x100fe400078e0a00 */
[--C-:B------:R-:W-:Y:S02]  /*7660*/  @!P4 IMAD.IADD R209, R209, 0x1, -R0.reuse ;  /* 0x00000001d1d1c824 */ /* 0x100fe400078e0a00 */
[--C-:B------:R-:W-:Y:S01]  /*7670*/  @!P3 IMAD.IADD R201, R201, 0x1, -R0.reuse ;  /* 0x00000001c9c9b824 */ /* 0x100fe200078e0a00 */
[----:B------:R-:W-:Y:S01]  /*7680*/  ISETP.GE.AND P3, PT, R33, RZ, PT ;  /* 0x000000ff2100720c */ /* 0x000fe20003f66270 */
[----:B------:R-:W-:Y:S01]  /*7690*/  IMAD.MOV R33, RZ, RZ, -R13 ;  /* 0x000000ffff217224 */ /* 0x000fe200078e0a0d */
[----:B------:R-:W-:Y:S01]  /*76a0*/  IABS R13, R113 ;  /* 0x00000071000d7213 */ /* 0x000fe20000000000 */
[----:B------:R-:W-:Y:S01]  /*76b0*/  @!P1 IMAD.MOV R237, RZ, RZ, -R237 ;  /* 0x000000ffffed9224 */ /* 0x000fe200078e0aed */
[----:B------:R-:W-:Y:S01]  /*76c0*/  ISETP.GT.U32.AND P1, PT, R0, R209, PT ;  /* 0x000000d10000720c */ /* 0x000fe20003f24070 */
[----:B------:R-:W-:Y:S01]  /*76d0*/  @!P0 IMAD.IADD R200, R200, 0x1, -R0 ;  /* 0x00000001c8c88824 */ /* 0x000fe200078e0a00 */
[----:B------:R-:W-:-:S02]  /*76e0*/  ISETP.GE.AND P0, PT, R49, RZ, PT ;  /* 0x000000ff3100720c */ /* 0x000fc40003f06270 */
[----:B------:R-:W-:Y:S02]  /*76f0*/  ISETP.GT.U32.AND P6, PT, R0, R208, PT ;  /* 0x000000d00000720c */ /* 0x000fe40003fc4070 */
[----:B------:R-:W-:Y:S01]  /*7700*/  ISETP.GE.AND P4, PT, R218, RZ, PT ;  /* 0x000000ffda00720c */ /* 0x000fe20003f86270 */
[----:B------:R-:W-:Y:S02]  /*7710*/  IMAD.MOV.U32 R218, RZ, RZ, R13 ;  /* 0x000000ffffda7224 */ /* 0x000fe400078e000d */
[----:B------:R-:W-:Y:S01]  /*7720*/  @!P5 IMAD.IADD R2, R2, 0x1, -R0 ;  /* 0x000000010202d824 */ /* 0x000fe200078e0a00 */
[----:B------:R-:W-:Y:S01]  /*7730*/  ISETP.GE.AND P5, PT, R217, RZ, PT ;  /* 0x000000ffd900720c */ /* 0x000fe20003fa6270 */
[----:B------:R-:W-:Y:S02]  /*7740*/  IMAD.MOV.U32 R13, RZ, RZ, R201 ;  /* 0x000000ffff0d7224 */ /* 0x000fe400078e00c9 */
[----:B------:R-:W-:-:S04]  /*7750*/  IMAD.HI.U32 R201, R138, R218, RZ ;  /* 0x000000da8ac97227 */ /* 0x000fc800078e00ff */
[----:B------:R-:W-:Y:S02]  /*7760*/  IMAD R217, R0, R33, R224 ;  /* 0x0000002100d97224 */ /* 0x000fe400078e02e0 */
[----:B------:R-:W-:Y:S02]  /*7770*/  IMAD.MOV.U32 R33, RZ, RZ, R200 ;  /* 0x000000ffff217224 */ /* 0x000fe400078e00c8 */
[----:B------:R-:W-:Y:S02]  /*7780*/  IMAD.MOV.U32 R49, RZ, RZ, R2 ;  /* 0x000000ffff317224 */ /* 0x000fe400078e0002 */
[----:B------:R-:W-:Y:S02]  /*7790*/  IMAD.MOV R201, RZ, RZ, -R201 ;  /* 0x000000ffffc97224 */ /* 0x000fe400078e0ac9 */
[--C-:B------:R-:W-:Y:S02]  /*77a0*/  @!P1 IMAD.IADD R209, R209, 0x1, -R0.reuse ;  /* 0x00000001d1d19824 */ /* 0x100fe400078e0a00 */
[----:B------:R-:W-:Y:S01]  /*77b0*/  @!P3 IMAD.MOV R33, RZ, RZ, -R33 ;  /* 0x000000ffff21b224 */ /* 0x000fe200078e0a21 */
[----:B------:R-:W-:Y:S01]  /*77c0*/  ISETP.GE.AND P3, PT, R65, RZ, PT ;  /* 0x000000ff4100720c */ /* 0x000fe20003f66270 */
[----:B------:R-:W-:Y:S01]  /*77d0*/  @!P0 IMAD.MOV R49, RZ, RZ, -R49 ;  /* 0x000000ffff318224 */ /* 0x000fe200078e0a31 */
[----:B------:R-:W-:Y:S01]  /*77e0*/  ISETP.GE.AND P0, PT, R113, RZ, PT ;  /* 0x000000ff7100720c */ /* 0x000fe20003f06270 */
[----:B------:R-:W-:Y:S01]  /*77f0*/  @!P6 IMAD.IADD R208, R208, 0x1, -R0 ;  /* 0x00000001d0d0e824 */ /* 0x000fe200078e0a00 */
[C---:B------:R-:W-:Y:S01]  /*7800*/  ISETP.GT.U32.AND P6, PT, R0.reuse, R217, PT ;  /* 0x000000d90000720c */ /* 0x040fe20003fc4070 */
[----:B------:R-:W-:-:S02]  /*7810*/  IMAD R113, R0, R201, R218 ;  /* 0x000000c900717224 */ /* 0x000fc400078e02da */
[----:B------:R-:W-:Y:S02]  /*7820*/  IMAD.MOV.U32 R65, RZ, RZ, R209 ;  /* 0x000000ffff417224 */ /* 0x000fe400078e00d1 */
[----:B------:R-:W-:Y:S02]  /*7830*/  @!P2 IMAD.MOV R13, RZ, RZ, -R13 ;  /* 0x000000ffff0da224 */ /* 0x000fe400078e0a0d */
[----:B------:R-:W-:Y:S01]  /*7840*/  @!P5 IMAD.MOV R65, RZ, RZ, -R65 ;  /* 0x000000ffff41d224 */ /* 0x000fe200078e0a41 */
[C---:B------:R-:W-:Y:S02]  /*7850*/  ISETP.GT.U32.AND P5, PT, R0.reuse, R113, PT ;  /* 0x000000710000720c */ /* 0x040fe40003fa4070 */
[----:B------:R-:W-:Y:S02]  /*7860*/  ISETP.GT.U32.AND P2, PT, R0, R208, PT ;  /* 0x000000d00000720c */ /* 0x000fe40003f44070 */
[----:B------:R-:W-:Y:S01]  /*7870*/  IABS R221, R168 ;  /* 0x000000a800dd7213 */ /* 0x000fe20000000000 */
[----:B------:R-:W-:-:S04]  /*7880*/  @!P6 IMAD.IADD R217, R217, 0x1, -R0 ;  /* 0x00000001d9d9e824 */ /* 0x000fc800078e0a00 */
[----:B------:R-:W-:Y:S01]  /*7890*/  IMAD.HI.U32 R2, R138, R221, RZ ;  /* 0x000000dd8a027227 */ /* 0x000fe200078e00ff */
[----:B------:R-:W-:Y:S02]  /*78a0*/  ISETP.GT.U32.AND P6, PT, R0, R217, PT ;  /* 0x000000d90000720c */ /* 0x000fe40003fc4070 */
[----:B------:R-:W-:Y:S01]  /*78b0*/  IABS R219, R81 ;  /* 0x0000005100db7213 */ /* 0x000fe20000000000 */
[----:B------:R-:W-:Y:S01]  /*78c0*/  @!P5 IMAD.IADD R113, R113, 0x1, -R0 ;  /* 0x000000017171d824 */ /* 0x000fe200078e0a00 */
[----:B------:R-:W-:Y:S01]  /*78d0*/  IABS R218, R97 ;  /* 0x0000006100da7213 */ /* 0x000fe20000000000 */
[----:B------:R-:W-:Y:S02]  /*78e0*/  IMAD.MOV R2, RZ, RZ, -R2 ;  /* 0x000000ffff027224 */ /* 0x000fe400078e0a02 */
[----:B------:R-:W-:Y:S01]  /*78f0*/  @!P2 IMAD.IADD R208, R208, 0x1, -R0 ;  /* 0x00000001d0d0a824 */ /* 0x000fe200078e0a00 */
[----:B------:R-:W-:Y:S01]  /*7900*/  ISETP.GE.AND P2, PT, R81, RZ, PT ;  /* 0x000000ff5100720c */ /* 0x000fe20003f46270 */
[C---:B------:R-:W-:Y:S01]  /*7910*/  IMAD R221, R0.reuse, R2, R221 ;  /* 0x0000000200dd7224 */ /* 0x040fe200078e02dd */
[----:B------:R-:W-:Y:S01]  /*7920*/  ISETP.GT.U32.AND P5, PT, R0, R113, PT ;  /* 0x000000710000720c */ /* 0x000fe20003fa4070 */
[----:B------:R-:W-:Y:S01]  /*7930*/  IMAD.MOV.U32 R81, RZ, RZ, R208 ;  /* 0x000000ffff517224 */ /* 0x000fe200078e00d0 */
[----:B------:R-:W-:Y:S01]  /*7940*/  ISETP.GE.AND P1, PT, R168, RZ, PT ;  /* 0x000000ffa800720c */ /* 0x000fe20003f26270 */
[----:B------:R-:W-:Y:S01]  /*7950*/  IMAD.HI.U32 R2, R138, R219, RZ ;  /* 0x000000db8a027227 */ /* 0x000fe200078e00ff */
[----:B------:R-:W-:-:S02]  /*7960*/  IABS R201, R144 ;  /* 0x0000009000c97213 */ /* 0x000fc40000000000 */
[----:B------:R-:W-:Y:S01]  /*7970*/  IABS R168, R129 ;  /* 0x0000008100a87213 */ /* 0x000fe20000000000 */
[----:B------:R-:W-:-:S04]  /*7980*/  IMAD.HI.U32 R208, R138, R218, RZ ;  /* 0x000000da8ad07227 */ /* 0x000fc800078e00ff */
[----:B------:R-:W-:Y:S01]  /*7990*/  @!P4 IMAD.MOV R81, RZ, RZ, -R81 ;  /* 0x000000ffff51c224 */ /* 0x000fe200078e0a51 */
[----:B------:R-:W-:Y:S01]  /*79a0*/  ISETP.GE.AND P4, PT, R97, RZ, PT ;  /* 0x000000ff6100720c */ /* 0x000fe20003f86270 */
[----:B------:R-:W-:Y:S02]  /*79b0*/  IMAD.MOV R2, RZ, RZ, -R2 ;  /* 0x000000ffff027224 */ /* 0x000fe400078e0a02 */
[----:B------:R-:W-:Y:S02]  /*79c0*/  IMAD.MOV R208, RZ, RZ, -R208 ;  /* 0x000000ffffd07224 */ /* 0x000fe400078e0ad0 */
[----:B------:R-:W-:-:S04]  /*79d0*/  IMAD.HI.U32 R97, R138, R201, RZ ;  /* 0x000000c98a617227 */ /* 0x000fc800078e00ff */
[----:B------:R-:W-:Y:S02]  /*79e0*/  @!P6 IMAD.IADD R217, R217, 0x1, -R0 ;  /* 0x00000001d9d9e824 */ /* 0x000fe400078e0a00 */
[----:B------:R-:W-:Y:S01]  /*79f0*/  IMAD.HI.U32 R200, R138, R168, RZ ;  /* 0x000000a88ac87227 */ /* 0x000fe200078e00ff */
[----:B------:R-:W-:-:S03]  /*7a00*/  ISETP.GT.U32.AND P6, PT, R0, R221, PT ;  /* 0x000000dd0000720c */ /* 0x000fc60003fc4070 */
[C---:B------:R-:W-:Y:S02]  /*7a10*/  IMAD R219, R0.reuse, R2, R219 ;  /* 0x0000000200db7224 */ /* 0x040fe400078e02db */
[C---:B------:R-:W-:Y:S02]  /*7a20*/  IMAD R218, R0.reuse, R208, R218 ;  /* 0x000000d000da7224 */ /* 0x040fe400078e02da */
[----:B------:R-:W-:Y:S02]  /*7a30*/  IMAD.MOV R208, RZ, RZ, -R97 ;  /* 0x000000ffffd07224 */ /* 0x000fe400078e0a61 */
[----:B------:R-:W-:Y:S02]  /*7a40*/  IMAD.MOV R200, RZ, RZ, -R200 ;  /* 0x000000ffffc87224 */ /* 0x000fe400078e0ac8 */
[----:B------:R-:W-:Y:S02]  /*7a50*/  IMAD.MOV.U32 R97, RZ, RZ, R217 ;  /* 0x000000ffff617224 */ /* 0x000fe400078e00d9 */
[----:B------:R-:W-:Y:S01]  /*7a60*/  @!P5 IMAD.IADD R113, R113, 0x1, -R0 ;  /* 0x000000017171d824 */ /* 0x000fe200078e0a00 */
[C---:B------:R-:W-:Y:S01]  /*7a70*/  ISETP.GT.U32.AND P5, PT, R0.reuse, R219, PT ;  /* 0x000000db0000720c */ /* 0x040fe20003fa4070 */
[----:B------:R-:W-:-:S02]  /*7a80*/  IMAD R168, R0, R200, R168 ;  /* 0x000000c800a87224 */ /* 0x000fc400078e02a8 */
[----:B------:R-:W-:Y:S01]  /*7a90*/  @!P3 IMAD.MOV R97, RZ, RZ, -R97 ;  /* 0x000000ffff61b224 */ /* 0x000fe200078e0a61 */
[C---:B------:R-:W-:Y:S01]  /*7aa0*/  ISETP.GT.U32.AND P3, PT, R0.reuse, R218, PT ;  /* 0x000000da0000720c */ /* 0x040fe20003f64070 */
[----:B------:R-:W-:Y:S01]  /*7ab0*/  @!P0 IMAD.MOV R113, RZ, RZ, -R113 ;  /* 0x000000ffff718224 */ /* 0x000fe200078e0a71 */
[C---:B------:R-:W-:Y:S01]  /*7ac0*/  ISETP.GT.U32.AND P0, PT, R0.reuse, R168, PT ;  /* 0x000000a80000720c */ /* 0x040fe20003f04070 */
[----:B------:R-:W-:Y:S01]  /*7ad0*/  @!P6 IMAD.IADD R221, R221, 0x1, -R0 ;  /* 0x00000001dddde824 */ /* 0x000fe200078e0a00 */
[----:B------:R-:W-:Y:S01]  /*7ae0*/  IABS R2, R152 ;  /* 0x0000009800027213 */ /* 0x000fe20000000000 */
[----:B------:R-:W-:-:S04]  /*7af0*/  IMAD R201, R0, R208, R201 ;  /* 0x000000d000c97224 */ /* 0x000fc800078e02c9 */
[----:B------:R-:W-:Y:S01]  /*7b00*/  @!P5 IMAD.IADD R219, R219, 0x1, -R0 ;  /* 0x00000001dbdbd824 */ /* 0x000fe200078e0a00 */
[----:B------:R-:W-:-:S03]  /*7b10*/  ISETP.GT.U32.AND P6, PT, R0, R221, PT ;  /* 0x000000dd0000720c */ /* 0x000fc60003fc4070 */
[----:B------:R-:W-:Y:S01]  /*7b20*/  @!P3 IMAD.IADD R218, R218, 0x1, -R0 ;  /* 0x00000001dadab824 */ /* 0x000fe200078e0a00 */
[----:B------:R-:W-:Y:S01]  /*7b30*/  ISETP.GT.U32.AND P5, PT, R0, R201, PT ;  /* 0x000000c90000720c */ /* 0x000fe20003fa4070 */
[----:B------:R-:W-:Y:S01]  /*7b40*/  IMAD.HI.U32 R200, R138, R2, RZ ;  /* 0x000000028ac87227 */ /* 0x000fe200078e00ff */
[----:B------:R-:W-:-:S03]  /*7b50*/  ISETP.GT.U32.AND P3, PT, R0, R219, PT ;  /* 0x000000db0000720c */ /* 0x000fc60003f64070 */
[----:B------:R-:W-:Y:S01]  /*7b60*/  @!P0 IMAD.IADD R168, R168, 0x1, -R0 ;  /* 0x00000001a8a88824 */ /* 0x000fe200078e0a00 */
[C---:B------:R-:W-:Y:S01]  /*7b70*/  ISETP.GT.U32.AND P0, PT, R0.reuse, R218, PT ;  /* 0x000000da0000720c */ /* 0x040fe20003f04070 */
[----:B------:R-:W-:Y:S01]  /*7b80*/  IMAD.MOV R200, RZ, RZ, -R200 ;  /* 0x000000ffffc87224 */ /* 0x000fe200078e0ac8 */
[----:B------:R-:W-:Y:S01]  /*7b90*/  IABS R209, R160 ;  /* 0x000000a000d17213 */ /* 0x000fe20000000000 */
[----:B------:R-:W-:Y:S02]  /*7ba0*/  @!P6 IMAD.IADD R221, R221, 0x1, -R0 ;  /* 0x00000001dddde824 */ /* 0x000fe400078e0a00 */
[C---:B------:R-:W-:Y:S01]  /*7bb0*/  IMAD R2, R0.reuse, R200, R2 ;  /* 0x000000c800027224 */ /* 0x040fe200078e0202 */
[----:B------:R-:W-:Y:S01]  /*7bc0*/  ISETP.GE.AND P6, PT, R129, RZ, PT ;  /* 0x000000ff8100720c */ /* 0x000fe20003fc6270 */
[--C-:B------:R-:W-:Y:S01]  /*7bd0*/  @!P5 IMAD.IADD R201, R201, 0x1, -R0.reuse ;  /* 0x00000001c9c9d824 */ /* 0x100fe200078e0a00 */
[----:B------:R-:W-:Y:S01]  /*7be0*/  IABS R208, R216 ;  /* 0x000000d800d07213 */ /* 0x000fe20000000000 */
[----:B------:R-:W-:Y:S01]  /*7bf0*/  @!P3 IMAD.IADD R219, R219, 0x1, -R0 ;  /* 0x00000001dbdbb824 */ /* 0x000fe200078e0a00 */
[C---:B------:R-:W-:Y:S01]  /*7c00*/  ISETP.GT.U32.AND P5, PT, R0.reuse, R168, PT ;  /* 0x000000a80000720c */ /* 0x040fe20003fa4070 */
[----:B------:R-:W-:Y:S01]  /*7c10*/  IMAD.MOV.U32 R129, RZ, RZ, R221 ;  /* 0x000000ffff817224 */ /* 0x000fe200078e00dd */
[----:B------:R-:W-:Y:S01]  /*7c20*/  ISETP.GT.U32.AND P3, PT, R0, R2, PT ;  /* 0x000000020000720c */ /* 0x000fe20003f64070 */
[----:B------:R-:W-:-:S04]  /*7c30*/  IMAD.HI.U32 R221, R138, R209, RZ ;  /* 0x000000d18add7227 */ /* 0x000fc800078e00ff */
[----:B------:R-:W-:Y:S01]  /*7c40*/  @!P0 IMAD.IADD R218, R218, 0x1, -R0 ;  /* 0x00000001dada8824 */ /* 0x000fe200078e0a00 */
[----:B------:R-:W-:Y:S01]  /*7c50*/  ISETP.GE.AND P0, PT, R144, RZ, PT ;  /* 0x000000ff9000720c */ /* 0x000fe20003f06270 */
[----:B------:R-:W-:-:S04]  /*7c60*/  IMAD.HI.U32 R144, R138, R208, RZ ;  /* 0x000000d08a907227 */ /* 0x000fc800078e00ff */
[----:B------:R-:W-:Y:S01]  /*7c70*/  @!P1 IMAD.MOV R129, RZ, RZ, -R129 ;  /* 0x000000ffff819224 */ /* 0x000fe200078e0a81 */
[C---:B------:R-:W-:Y:S01]  /*7c80*/  ISETP.GT.U32.AND P1, PT, R0.reuse, R201, PT ;  /* 0x000000c90000720c */ /* 0x040fe20003f24070 */
[----:B------:R-:W-:Y:S02]  /*7c90*/  IMAD.MOV R221, RZ, RZ, -R221 ;  /* 0x000000ffffdd7224 */ /* 0x000fe400078e0add */
[----:B------:R-:W-:Y:S01]  /*7ca0*/  IMAD.MOV R144, RZ, RZ, -R144 ;  /* 0x000000ffff907224 */ /* 0x000fe200078e0a90 */
[----:B------:R-:W-:Y:S01]  /*7cb0*/  IABS R217, R176 ;  /* 0x000000b000d97213 */ /* 0x000fe20000000000 */
[C---:B------:R-:W-:Y:S01]  /*7cc0*/  IMAD R209, R0.reuse, R221, R209 ;  /* 0x000000dd00d17224 */ /* 0x040fe200078e02d1 */
[----:B------:R-:W-:Y:S01]  /*7cd0*/  IABS R200, R215 ;  /* 0x000000d700c87213 */ /* 0x000fe20000000000 */
[----:B------:R-:W-:Y:S02]  /*7ce0*/  IMAD R208, R0, R144, R208 ;  /* 0x0000009000d07224 */ /* 0x000fe400078e02d0 */
[--C-:B------:R-:W-:Y:S01]  /*7cf0*/  @!P5 IMAD.IADD R168, R168, 0x1, -R0.reuse ;  /* 0x00000001a8a8d824 */ /* 0x100fe200078e0a00 */
[----:B------:R-:W-:Y:S01]  /*7d00*/  ISETP.GT.U32.AND P5, PT, R0, R209, PT ;  /* 0x000000d10000720c */ /* 0x000fe20003fa4070 */
[----:B------:R-:W-:-:S02]  /*7d10*/  @!P3 IMAD.IADD R2, R2, 0x1, -R0 ;  /* 0x000000010202b824 */ /* 0x000fc400078e0a00 */
[----:B------:R-:W-:Y:S02]  /*7d20*/  IMAD.MOV.U32 R144, RZ, RZ, R219 ;  /* 0x000000ffff907224 */ /* 0x000fe400078e00db */
[----:B------:R-:W-:-:S04]  /*7d30*/  IMAD.HI.U32 R221, R138, R217, RZ ;  /* 0x000000d98add7227 */ /* 0x000fc800078e00ff */
[----:B------:R-:W-:-:S04]  /*7d40*/  IMAD.HI.U32 R222, R138, R200, RZ ;  /* 0x000000c88ade7227 */ /* 0x000fc800078e00ff */
[----:B------:R-:W-:Y:S01]  /*7d50*/  @!P2 IMAD.MOV R144, RZ, RZ, -R144 ;  /* 0x000000ffff90a224 */ /* 0x000fe200078e0a90 */
[----:B------:R-:W-:Y:S01]  /*7d60*/  ISETP.GT.U32.AND P2, PT, R0, R2, PT ;  /* 0x000000020000720c */ /* 0x000fe20003f44070 */
[----:B------:R-:W-:Y:S01]  /*7d70*/  @!P1 IMAD.IADD R201, R201, 0x1, -R0 ;  /* 0x00000001c9c99824 */ /* 0x000fe200078e0a00 */
[----:B------:R-:W-:Y:S01]  /*7d80*/  ISETP.GE.AND P1, PT, R152, RZ, PT ;  /* 0x000000ff9800720c */ /* 0x000fe20003f26270 */
[----:B------:R-:W-:Y:S01]  /*7d90*/  IMAD.MOV R221, RZ, RZ, -R221 ;  /* 0x000000ffffdd7224 */ /* 0x000fe200078e0add */
[----:B------:R-:W-:Y:S01]  /*7da0*/  ISETP.GE.AND P3, PT, R160, RZ, PT ;  /* 0x000000ffa000720c */ /* 0x000fe20003f66270 */
[----:B------:R-:W-:Y:S01]  /*7db0*/  IMAD.MOV R152, RZ, RZ, -R222 ;  /* 0x000000ffff987224 */ /* 0x000fe200078e0ade */
[----:B------:R-:W-:Y:S01]  /*7dc0*/  IABS R160, R184 ;  /* 0x000000b800a07213 */ /* 0x000fe20000000000 */
[C---:B------:R-:W-:Y:S02]  /*7dd0*/  IMAD R217, R0.reuse, R221, R217 ;  /* 0x000000dd00d97224 */ /* 0x040fe400078e02d9 */
[----:B------:R-:W-:-:S02]  /*7de0*/  IMAD R200, R0, R152, R200 ;  /* 0x0000009800c87224 */ /* 0x000fc400078e02c8 */
[----:B------:R-:W-:Y:S02]  /*7df0*/  IMAD.MOV.U32 R152, RZ, RZ, R218 ;  /* 0x000000ffff987224 */ /* 0x000fe400078e00da */
[----:B------:R-:W-:Y:S01]  /*7e00*/  @!P5 IMAD.IADD R209, R209, 0x1, -R0 ;  /* 0x00000001d1d1d824 */ /* 0x000fe200078e0a00 */
[----:B------:R-:W-:Y:S01]  /*7e10*/  ISETP.GT.U32.AND P5, PT, R0, R217, PT ;  /* 0x000000d90000720c */ /* 0x000fe20003fa4070 */
[----:B------:R-:W-:Y:S02]  /*7e20*/  IMAD.MOV.U32 R218, RZ, RZ, R160 ;  /* 0x000000ffffda7224 */ /* 0x000fe400078e00a0 */
[----:B------:R-:W-:Y:S02]  /*7e30*/  IMAD.MOV.U32 R160, RZ, RZ, R168 ;  /* 0x000000ffffa07224 */ /* 0x000fe400078e00a8 */
[----:B------:R-:W-:Y:S01]  /*7e40*/  @!P2 IMAD.IADD R2, R2, 0x1, -R0 ;  /* 0x000000010202a824 */ /* 0x000fe200078e0a00 */
[C---:B------:R-:W-:Y:S01]  /*7e50*/  ISETP.GT.U32.AND P2, PT, R0.reuse, R208, PT ;  /* 0x000000d00000720c */ /* 0x040fe20003f44070 */
[----:B------:R-:W-:Y:S01]  /*7e60*/  @!P6 IMAD.MOV R160, RZ, RZ, -R160 ;  /* 0x000000ffffa0e224 */ /* 0x000fe200078e0aa0 */
[----:B------:R-:W-:Y:S01]  /*7e70*/  ISETP.GT.U32.AND P6, PT, R0, R200, PT ;  /* 0x000000c80000720c */ /* 0x000fe20003fc4070 */
[----:B------:R-:W-:Y:S01]  /*7e80*/  IMAD.MOV.U32 R168, RZ, RZ, R201 ;  /* 0x000000ffffa87224 */ /* 0x000fe200078e00c9 */
[----:B------:R-:W-:Y:S01]  /*7e90*/  IABS R224, R192 ;  /* 0x000000c000e07213 */ /* 0x000fe20000000000 */
[----:B------:R-:W-:-:S04]  /*7ea0*/  IMAD.HI.U32 R201, R138, R218, RZ ;  /* 0x000000da8ac97227 */ /* 0x000fc800078e00ff */
[----:B------:R-:W-:Y:S01]  /*7eb0*/  @!P0 IMAD.MOV R168, RZ, RZ, -R168 ;  /* 0x000000ffffa88224 */ /* 0x000fe200078e0aa8 */
[----:B------:R-:W-:Y:S01]  /*7ec0*/  ISETP.GE.AND P0, PT, R176, RZ, PT ;  /* 0x000000ffb000720c */ /* 0x000fe20003f06270 */
[----:B------:R-:W-:Y:S02]  /*7ed0*/  IMAD.MOV R201, RZ, RZ, -R201 ;  /* 0x000000ffffc97224 */ /* 0x000fe400078e0ac9 */
[----:B------:R-:W-:-:S04]  /*7ee0*/  IMAD.HI.U32 R176, R138, R224, RZ ;  /* 0x000000e08ab07227 */ /* 0x000fc800078e00ff */
[----:B------:R-:W-:Y:S01]  /*7ef0*/  @!P5 IMAD.IADD R217, R217, 0x1, -R0 ;  /* 0x00000001d9d9d824 */ /* 0x000fe200078e0a00 */
[----:B------:R-:W-:Y:S01]  /*7f00*/  ISETP.GE.AND P5, PT, R216, RZ, PT ;  /* 0x000000ffd800720c */ /* 0x000fe20003fa6270 */
[----:B------:R-:W-:Y:S02]  /*7f10*/  IMAD R216, R0, R201, R218 ;  /* 0x000000c900d87224 */ /* 0x000fe400078e02da */
[----:B------:R-:W-:Y:S02]  /*7f20*/  IMAD.MOV R201, RZ, RZ, -R176 ;  /* 0x000000ffffc97224 */ /* 0x000fe400078e0ab0 */
[----:B------:R-:W-:Y:S02]  /*7f30*/  IMAD.MOV.U32 R176, RZ, RZ, R2 ;  /* 0x000000ffffb07224 */ /* 0x000fe400078e0002 */
[----:B------:R-:W-:Y:S02]  /*7f40*/  @!P2 IMAD.IADD R208, R208, 0x1, -R0 ;  /* 0x00000001d0d0a824 */ /* 0x000fe400078e0a00 */
[----:B------:R-:W-:Y:S01]  /*7f50*/  @!P4 IMAD.MOV R152, RZ, RZ, -R152 ;  /* 0x000000ffff98c224 */ /* 0x000fe200078e0a98 */
[----:B------:R-:W-:Y:S01]  /*7f60*/  ISETP.GT.U32.AND P4, PT, R0, R209, PT ;  /* 0x000000d10000720c */ /* 0x000fe20003f84070 */
[----:B------:R-:W-:Y:S01]  /*7f70*/  @!P6 IMAD.IADD R200, R200, 0x1, -R0 ;  /* 0x00000001c8c8e824 */ /* 0x000fe200078e0a00 */
[C---:B------:R-:W-:Y:S01]  /*7f80*/  ISETP.GT.U32.AND P6, PT, R0.reuse, R217, PT ;  /* 0x000000d90000720c */ /* 0x040fe20003fc4070 */
[----:B------:R-:W-:Y:S01]  /*7f90*/  @!P1 IMAD.MOV R176, RZ, RZ, -R176 ;  /* 0x000000ffffb09224 */ /* 0x000fe200078e0ab0 */
[----:B------:R-:W-:-:S02]  /*7fa0*/  ISETP.GT.U32.AND P1, PT, R0, R208, PT ;  /* 0x000000d00000720c */ /* 0x000fc40003f24070 */
[----:B------:R-:W-:Y:S02]  /*7fb0*/  IABS R232, R211 ;  /* 0x000000d300e87213 */ /* 0x000fe40000000000 */
[----:B------:R-:W-:Y:S02]  /*7fc0*/  ISETP.GT.U32.AND P2, PT, R0, R200, PT ;  /* 0x000000c80000720c */ /* 0x000fe40003f44070 */
[----:B------:R-:W-:-:S03]  /*7fd0*/  IABS R2, R8 ;  /* 0x0000000800027213 */ /* 0x000fc60000000000 */
[--C-:B------:R-:W-:Y:S01]  /*7fe0*/  @!P4 IMAD.IADD R209, R209, 0x1, -R0.reuse ;  /* 0x00000001d1d1c824 */ /* 0x100fe200078e0a00 */
[----:B------:R-:W-:Y:S01]  /*7ff0*/  ISETP.GE.AND P4, PT, R215, RZ, PT ;  /* 0x000000ffd700720c */ /* 0x000fe20003f86270 */
[----:B------:R-:W-:Y:S01]  /*8000*/  @!P6 IMAD.IADD R217, R217, 0x1, -R0 ;  /* 0x00000001d9d9e824 */ /* 0x000fe200078e0a00 */
[----:B------:R-:W-:Y:S01]  /*8010*/  ISETP.GT.U32.AND P6, PT, R0, R216, PT ;  /* 0x000000d80000720c */ /* 0x000fe20003fc4070 */
[----:B------:R-:W-:Y:S01]  /*8020*/  IMAD.HI.U32 R215, R138, R232, RZ ;  /* 0x000000e88ad77227 */ /* 0x000fe200078e00ff */
[----:B------:R-:W-:-:S03]  /*8030*/  IABS R241, R213 ;  /* 0x000000d500f17213 */ /* 0x000fc60000000000 */
[----:B------:R-:W-:Y:S01]  /*8040*/  @!P1 IMAD.IADD R208, R208, 0x1, -R0 ;  /* 0x00000001d0d09824 */ /* 0x000fe200078e0a00 */
[----:B------:R-:W-:Y:S01]  /*8050*/  ISETP.GE.AND P1, PT, R184, RZ, PT ;  /* 0x000000ffb800720c */ /* 0x000fe20003f26270 */
[----:B------:R-:W-:Y:S01]  /*8060*/  IMAD R224, R0, R201, R224 ;  /* 0x000000c900e07224 */ /* 0x000fe200078e02e0 */
[----:B------:R-:W-:Y:S01]  /*8070*/  IABS R201, R214 ;  /* 0x000000d600c97213 */ /* 0x000fe20000000000 */
[----:B------:R-:W-:-:S04]  /*8080*/  IMAD.HI.U32 R184, R138, R2, RZ ;  /* 0x000000028ab87227 */ /* 0x000fc800078e00ff */
[----:B------:R-:W-:Y:S02]  /*8090*/  IMAD.MOV R215, RZ, RZ, -R215 ;  /* 0x000000ffffd77224 */ /* 0x000fe400078e0ad7 */
[----:B------:R-:W-:-:S04]  /*80a0*/  IMAD.HI.U32 R218, R138, R241, RZ ;  /* 0x000000f18ada7227 */ /* 0x000fc800078e00ff */
[----:B------:R-:W-:Y:S02]  /*80b0*/  IMAD.MOV R184, RZ, RZ, -R184 ;  /* 0x000000ffffb87224 */ /* 0x000fe400078e0ab8 */
[----:B------:R-:W-:Y:S02]  /*80c0*/  IMAD R232, R0, R215, R232 ;  /* 0x000000d700e87224 */ /* 0x000fe400078e02e8 */
[----:B------:R-:W-:-:S04]  /*80d0*/  IMAD.HI.U32 R215, R138, R201, RZ ;  /* 0x000000c98ad77227 */ /* 0x000fc800078e00ff */
[----:B------:R-:W-:Y:S02]  /*80e0*/  IMAD.MOV R218, RZ, RZ, -R218 ;  /* 0x000000ffffda7224 */ /* 0x000fe400078e0ada */
[----:B------:R-:W-:Y:S01]  /*80f0*/  @!P2 IMAD.IADD R200, R200, 0x1, -R0 ;  /* 0x00000001c8c8a824 */ /* 0x000fe200078e0a00 */
[C---:B------:R-:W-:Y:S01]  /*8100*/  ISETP.GT.U32.AND P2, PT, R0.reuse, R224, PT ;  /* 0x000000e00000720c */ /* 0x040fe20003f44070 */
[----:B------:R-:W-:Y:S02]  /*8110*/  IMAD R2, R0, R184, R2 ;  /* 0x000000b800027224 */ /* 0x000fe400078e0202 */
[----:B------:R-:W-:Y:S02]  /*8120*/  @!P6 IMAD.IADD R216, R216, 0x1, -R0 ;  /* 0x00000001d8d8e824 */ /* 0x000fe400078e0a00 */
[----:B------:R-:W-:Y:S02]  /*8130*/  IMAD.MOV.U32 R184, RZ, RZ, R209 ;  /* 0x000000ffffb87224 */ /* 0x000fe400078e00d1 */
[----:B------:R-:W-:-:S02]  /*8140*/  IMAD.MOV R215, RZ, RZ, -R215 ;  /* 0x000000ffffd77224 */ /* 0x000fc400078e0ad7 */
[C---:B------:R-:W-:Y:S01]  /*8150*/  IMAD R241, R0.reuse, R218, R241 ;  /* 0x000000da00f17224 */ /* 0x040fe200078e02f1 */
[C---:B------:R-:W-:Y:S01]  /*8160*/  ISETP.GT.U32.AND P6, PT, R0.reuse, R232, PT ;  /* 0x000000e80000720c */ /* 0x040fe20003fc4070 */
[----:B------:R-:W-:Y:S01]  /*8170*/  @!P3 IMAD.MOV R184, RZ, RZ, -R184 ;  /* 0x000000ffffb8b224 */ /* 0x000fe200078e0ab8 */
[C---:B------:R-:W-:Y:S01]  /*8180*/  ISETP.GT.U32.AND P3, PT, R0.reuse, R216, PT ;  /* 0x000000d80000720c */ /* 0x040fe20003f64070 */
[C---:B------:R-:W-:Y:S02]  /*8190*/  IMAD R201, R0.reuse, R215, R201 ;  /* 0x000000d700c97224 */ /* 0x040fe400078e02c9 */
[----:B------:R-:W-:Y:S01]  /*81a0*/  @!P4 IMAD.MOV R200, RZ, RZ, -R200 ;  /* 0x000000ffffc8c224 */ /* 0x000fe200078e0ac8 */
[C---:B------:R-:W-:Y:S01]  /*81b0*/  ISETP.GT.U32.AND P4, PT, R0.reuse, R241, PT ;  /* 0x000000f10000720c */ /* 0x040fe20003f84070 */
[----:B------:R-:W-:Y:S01]  /*81c0*/  @!P5 IMAD.MOV R208, RZ, RZ, -R208 ;  /* 0x000000ffffd0d224 */ /* 0x000fe200078e0ad0 */
[----:B------:R-:W-:Y:S01]  /*81d0*/  ISETP.GT.U32.AND P5, PT, R0, R201, PT ;  /* 0x000000c90000720c */ /* 0x000fe20003fa4070 */
[----:B------:R-:W-:Y:S01]  /*81e0*/  @!P2 IMAD.IADD R224, R224, 0x1, -R0 ;  /* 0x00000001e0e0a824 */ /* 0x000fe200078e0a00 */
[----:B------:R-:W-:-:S02]  /*81f0*/  ISETP.GE.AND P2, PT, R192, RZ, PT ;  /* 0x000000ffc000720c */ /* 0x000fc40003f46270 */
[----:B------:R-:W-:Y:S01]  /*8200*/  IABS R192, R21 ;  /* 0x0000001500c07213 */ /* 0x000fe20000000000 */
[--C-:B------:R-:W-:Y:S01]  /*8210*/  @!P6 IMAD.IADD R232, R232, 0x1, -R0.reuse ;  /* 0x00000001e8e8e824 */ /* 0x100fe200078e0a00 */
[----:B------:R-:W-:Y:S01]  /*8220*/  ISETP.GT.U32.AND P6, PT, R0, R224, PT ;  /* 0x000000e00000720c */ /* 0x000fe20003fc4070 */
[----:B------:R-:W-:Y:S01]  /*8230*/  @!P3 IMAD.IADD R216, R216, 0x1, -R0 ;  /* 0x00000001d8d8b824 */ /* 0x000fe200078e0a00 */
[C---:B------:R-:W-:Y:S01]  /*8240*/  ISETP.GT.U32.AND P3, PT, R0.reuse, R2, PT ;  /* 0x000000020000720c */ /* 0x040fe20003f64070 */
[----:B------:R-:W-:Y:S01]  /*8250*/  IMAD.MOV.U32 R209, RZ, RZ, R192 ;  /* 0x000000ffffd17224 */ /* 0x000fe200078e00c0 */
[----:B------:R-:W-:Y:S01]  /*8260*/  IABS R215, R77 ;  /* 0x0000004d00d77213 */ /* 0x000fe20000000000 */
[--C-:B------:R-:W-:Y:S02]  /*8270*/  @!P4 IMAD.IADD R241, R241, 0x1, -R0.reuse ;  /* 0x00000001f1f1c824 */ /* 0x100fe400078e0a00 */
[----:B------:R-:W-:Y:S02]  /*8280*/  IMAD.MOV.U32 R192, RZ, RZ, R217 ;  /* 0x000000ffffc07224 */ /* 0x000fe400078e00d9 */
[----:B------:R-:W-:Y:S01]  /*8290*/  @!P5 IMAD.IADD R201, R201, 0x1, -R0 ;  /* 0x00000001c9c9d824 */ /* 0x000fe200078e0a00 */
[----:B------:R-:W-:Y:S01]  /*82a0*/  ISETP.GT.U32.AND P5, PT, R0, R241, PT ;  /* 0x000000f10000720c */ /* 0x000fe20003fa4070 */
[----:B------:R-:W-:-:S04]  /*82b0*/  IMAD.HI.U32 R218, R138, R209, RZ ;  /* 0x000000d18ada7227 */ /* 0x000fc800078e00ff */
[----:B------:R-:W-:-:S04]  /*82c0*/  IMAD.HI.U32 R217, R138, R215, RZ ;  /* 0x000000d78ad97227 */ /* 0x000fc800078e00ff */
[----:B------:R-:W-:Y:S01]  /*82d0*/  @!P0 IMAD.MOV R192, RZ, RZ, -R192 ;  /* 0x000000ffffc08224 */ /* 0x000fe200078e0ac0 */
[----:B------:R-:W-:Y:S01]  /*82e0*/  ISETP.GT.U32.AND P0, PT, R0, R232, PT ;  /* 0x000000e80000720c */ /* 0x000fe20003f04070 */
[----:B------:R-:W-:Y:S02]  /*82f0*/  IMAD.MOV R218, RZ, RZ, -R218 ;  /* 0x000000ffffda7224 */ /* 0x000fe400078e0ada */
[----:B------:R-:W-:Y:S02]  /*8300*/  IMAD.MOV R217, RZ, RZ, -R217 ;  /* 0x000000ffffd97224 */ /* 0x000fe400078e0ad9 */
[--C-:B------:R-:W-:Y:S01]  /*8310*/  @!P6 IMAD.IADD R224, R224, 0x1, -R0.reuse ;  /* 0x00000001e0e0e824 */ /* 0x100fe200078e0a00 */
[----:B------:R-:W-:Y:S01]  /*8320*/  ISETP.GE.AND P6, PT, R211, RZ, PT ;  /* 0x000000ffd300720c */ /* 0x000fe20003fc6270 */
[----:B------:R-:W-:Y:S02]  /*8330*/  IMAD R211, R0, R218, R209 ;  /* 0x000000da00d37224 */ /* 0x000fe400078e02d1 */
[----:B------:R-:W-:-:S02]  /*8340*/  @!P3 IMAD.IADD R2, R2, 0x1, -R0 ;  /* 0x000000010202b824 */ /* 0x000fc400078e0a00 */
[C---:B------:R-:W-:Y:S02]  /*8350*/  IMAD R209, R0.reuse, R217, R215 ;  /* 0x000000d900d17224 */ /* 0x040fe400078e02d7 */
[----:B------:R-:W-:Y:S01]  /*8360*/  @!P5 IMAD.IADD R241, R241, 0x1, -R0 ;  /* 0x00000001f1f1d824 */ /* 0x000fe200078e0a00 */
[C---:B------:R-:W-:Y:S01]  /*8370*/  ISETP.GT.U32.AND P3, PT, R0.reuse, R2, PT ;  /* 0x000000020000720c */ /* 0x040fe20003f64070 */
[----:B------:R-:W-:Y:S01]  /*8380*/  @!P1 IMAD.MOV R216, RZ, RZ, -R216 ;  /* 0x000000ffffd89224 */ /* 0x000fe200078e0ad8 */
[C---:B------:R-:W-:Y:S01]  /*8390*/  ISETP.GT.U32.AND P5, PT, R0.reuse, R209, PT ;  /* 0x000000d10000720c */ /* 0x040fe20003fa4070 */
[----:B------:R-:W-:Y:S01]  /*83a0*/  @!P2 IMAD.MOV R224, RZ, RZ, -R224 ;  /* 0x000000ffffe0a224 */ /* 0x000fe200078e0ae0 */
[----:B------:R-:W-:Y:S01]  /*83b0*/  ISETP.GT.U32.AND P1, PT, R0, R201, PT ;  /* 0x000000c90000720c */ /* 0x000fe20003f24070 */
[----:B------:R-:W-:Y:S01]  /*83c0*/  @!P0 IMAD.IADD R232, R232, 0x1, -R0 ;  /* 0x00000001e8e88824 */ /* 0x000fe200078e0a00 */
[----:B------:R-:W-:Y:S02]  /*83d0*/  ISETP.GT.U32.AND P2, PT, R0, R211, PT ;  /* 0x000000d30000720c */ /* 0x000fe40003f44070 */
[----:B------:R-:W-:-:S02]  /*83e0*/  ISETP.GE.AND P0, PT, R213, RZ, PT ;  /* 0x000000ffd500720c */ /* 0x000fc40003f06270 */
[----:B------:R-:W-:Y:S01]  /*83f0*/  IABS R213, R210 ;  /* 0x000000d200d57213 */ /* 0x000fe20000000000 */
[----:B------:R-:W-:Y:S01]  /*8400*/  @!P6 IMAD.MOV R232, RZ, RZ, -R232 ;  /* 0x000000ffffe8e224 */ /* 0x000fe200078e0ae8 */
[----:B------:R-:W-:Y:S02]  /*8410*/  ISETP.GE.AND P6, PT, R8, RZ, PT ;  /* 0x000000ff0800720c */ /* 0x000fe40003fc6270 */
[----:B------:R-:W-:Y:S01]  /*8420*/  ISETP.GE.AND P4, PT, R214, RZ, PT ;  /* 0x000000ffd600720c */ /* 0x000fe20003f86270 */
[----:B------:R-:W-:-:S04]  /*8430*/  IMAD.HI.U32 R8, R138, R213, RZ ;  /* 0x000000d58a087227 */ /* 0x000fc800078e00ff */
[----:B------:R-:W-:Y:S01]  /*8440*/  @!P3 IMAD.IADD R2, R2, 0x1, -R0 ;  /* 0x000000010202b824 */ /* 0x000fe200078e0a00 */
[----:B------:R-:W-:Y:S01]  /*8450*/  ISETP.GE.AND P3, PT, R77, RZ, PT ;  /* 0x000000ff4d00720c */ /* 0x000fe20003f66270 */
[----:B------:R-:W-:Y:S01]  /*8460*/  IMAD.MOV R8, RZ, RZ, -R8 ;  /* 0x000000ffff087224 */ /* 0x000fe200078e0a08 */
[----:B------:R-:W-:Y:S01]  /*8470*/  IABS R77, R29 ;  /* 0x0000001d004d7213 */ /* 0x000fe20000000000 */
[--C-:B------:R-:W-:Y:S02]  /*8480*/  @!P5 IMAD.IADD R209, R209, 0x1, -R0.reuse ;  /* 0x00000001d1d1d824 */ /* 0x100fe400078e0a00 */
[--C-:B------:R-:W-:Y:S02]  /*8490*/  @!P1 IMAD.IADD R201, R201, 0x1, -R0.reuse ;  /* 0x00000001c9c99824 */ /* 0x100fe400078e0a00 */
[----:B------:R-:W-:Y:S01]  /*84a0*/  @!P2 IMAD.IADD R211, R211, 0x1, -R0 ;  /* 0x00000001d3d3a824 */ /* 0x000fe200078e0a00 */
[----:B------:R-:W-:Y:S01]  /*84b0*/  ISETP.GE.AND P2, PT, R210, RZ, PT ;  /* 0x000000ffd200720c */ /* 0x000fe20003f46270 */
[C---:B------:R-:W-:Y:S01]  /*84c0*/  IMAD R210, R0.reuse, R8, R213 ;  /* 0x0000000800d27224 */ /* 0x040fe200078e02d5 */
[C---:B------:R-:W-:Y:S01]  /*84d0*/  ISETP.GT.U32.AND P5, PT, R0.reuse, R209, PT ;  /* 0x000000d10000720c */ /* 0x040fe20003fa4070 */
[----:B------:R-:W-:Y:S01]  /*84e0*/  @!P0 IMAD.MOV R241, RZ, RZ, -R241 ;  /* 0x000000fffff18224 */ /* 0x000fe200078e0af1 */
[----:B------:R-:W-:Y:S01]  /*84f0*/  ISETP.GT.U32.AND P0, PT, R0, R211, PT ;  /* 0x000000d30000720c */ /* 0x000fe20003f04070 */
[----:B------:R-:W-:-:S02]  /*8500*/  IMAD.MOV.U32 R8, RZ, RZ, R201 ;  /* 0x000000ffff087224 */ /* 0x000fc400078e00c9 */
[----:B------:R-:W-:-:S04]  /*8510*/  IMAD.HI.U32 R213, R138, R77, RZ ;  /* 0x0000004d8ad57227 */ /* 0x000fc800078e00ff */
[----:B------:R-:W-:Y:S01]  /*8520*/  @!P4 IMAD.MOV R8, RZ, RZ, -R8 ;  /* 0x000000ffff08c224 */ /* 0x000fe200078e0a08 */
[C---:B------:R-:W-:Y:S01]  /*8530*/  ISETP.GT.U32.AND P4, PT, R0.reuse, R210, PT ;  /* 0x000000d20000720c */ /* 0x040fe20003f84070 */
[----:B------:R-:W-:Y:S01]  /*8540*/  IMAD.MOV R213, RZ, RZ, -R213 ;  /* 0x000000ffffd57224 */ /* 0x000fe200078e0ad5 */
[----:B------:R-:W-:Y:S02]  /*8550*/  ISETP.GE.AND P1, PT, R21, RZ, PT ;  /* 0x000000ff1500720c */ /* 0x000fe40003f26270 */
[----:B------:R-:W-:Y:S01]  /*8560*/  IABS R214, R53 ;  /* 0x0000003500d67213 */ /* 0x000fe20000000000 */
[C---:B------:R-:W-:Y:S02]  /*8570*/  IMAD R201, R0.reuse, R213, R77 ;  /* 0x000000d500c97224 */ /* 0x040fe400078e024d */
[----:B------:R-:W-:Y:S02]  /*8580*/  IMAD.MOV.U32 R21, RZ, RZ, R2 ;  /* 0x000000ffff157224 */ /* 0x000fe400078e0002 */
[--C-:B------:R-:W-:Y:S01]  /*8590*/  @!P5 IMAD.IADD R209, R209, 0x1, -R0.reuse ;  /* 0x00000001d1d1d824 */ /* 0x100fe200078e0a00 */
[----:B------:R-:W-:Y:S01]  /*85a0*/  ISETP.GT.U32.AND P5, PT, R0, R201, PT ;  /* 0x000000c90000720c */ /* 0x000fe20003fa4070 */
[----:B------:R-:W-:-:S02]  /*85b0*/  @!P0 IMAD.IADD R211, R211, 0x1, -R0 ;  /* 0x00000001d3d38824 */ /* 0x000fc400078e0a00 */
[----:B------:R-:W-:-:S04]  /*85c0*/  IMAD.HI.U32 R2, R138, R214, RZ ;  /* 0x000000d68a027227 */ /* 0x000fc800078e00ff */
[----:B------:R-:W-:Y:S01]  /*85d0*/  @!P6 IMAD.MOV R21, RZ, RZ, -R21 ;  /* 0x000000ffff15e224 */ /* 0x000fe200078e0a15 */
[----:B------:R-:W-:Y:S01]  /*85e0*/  ISETP.GE.AND P6, PT, R29, RZ, PT ;  /* 0x000000ff1d00720c */ /* 0x000fe20003fc6270 */
[----:B------:R-:W-:Y:S02]  /*85f0*/  IMAD.MOV.U32 R29, RZ, RZ, R211 ;  /* 0x000000ffff1d7224 */ /* 0x000fe400078e00d3 */
[----:B------:R-:W-:Y:S02]  /*8600*/  @!P4 IMAD.IADD R210, R210, 0x1, -R0 ;  /* 0x00000001d2d2c824 */ /* 0x000fe400078e0a00 */
[----:B------:R-:W-:Y:S01]  /*8610*/  IMAD.MOV R2, RZ, RZ, -R2 ;  /* 0x000000ffff027224 */ /* 0x000fe200078e0a02 */
[----:B------:R-:W-:Y:S01]  /*8620*/  IABS R213, R37 ;  /* 0x0000002500d57213 */ /* 0x000fe20000000000 */
[----:B------:R-:W-:Y:S01]  /*8630*/  @!P1 IMAD.MOV R29, RZ, RZ, -R29 ;  /* 0x000000ffff1d9224 */ /* 0x000fe200078e0a1d */
[----:B------:R-:W-:Y:S01]  /*8640*/  ISETP.GE.AND P4, PT, R37, RZ, PT ;  /* 0x000000ff2500720c */ /* 0x000fe20003f86270 */
[C---:B------:R-:W-:Y:S01]  /*8650*/  IMAD R2, R0.reuse, R2, R214 ;  /* 0x0000000200027224 */ /* 0x040fe200078e02d6 */
[----:B------:R-:W-:Y:S01]  /*8660*/  ISETP.GT.U32.AND P1, PT, R0, R210, PT ;  /* 0x000000d20000720c */ /* 0x000fe20003f24070 */
[----:B------:R-:W-:Y:S01]  /*8670*/  IMAD.MOV.U32 R37, RZ, RZ, R209 ;  /* 0x000000ffff257224 */ /* 0x000fe200078e00d1 */
[----:B------:R-:W-:Y:S01]  /*8680*/  IABS R77, R45 ;  /* 0x0000002d004d7213 */ /* 0x000fe20000000000 */
[----:B------:R-:W-:-:S02]  /*8690*/  @!P5 IMAD.IADD R201, R201, 0x1, -R0 ;  /* 0x00000001c9c9d824 */ /* 0x000fc400078e0a00 */
[----:B------:R-:W-:Y:S01]  /*86a0*/  @!P3 IMAD.MOV R37, RZ, RZ, -R37 ;  /* 0x000000ffff25b224 */ /* 0x000fe200078e0a25 */
[----:B------:R-:W-:Y:S02]  /*86b0*/  ISETP.GT.U32.AND P3, PT, R0, R2, PT ;  /* 0x000000020000720c */ /* 0x000fe40003f64070 */
[----:B------:R-:W-:Y:S01]  /*86c0*/  ISETP.GE.AND P0, PT, R53, RZ, PT ;  /* 0x000000ff3500720c */ /* 0x000fe20003f06270 */
[----:B------:R-:W-:Y:S01]  /*86d0*/  IMAD.HI.U32 R53, R138, R77, RZ ;  /* 0x0000004d8a357227 */ /* 0x000fe200078e00ff */
[----:B------:R-:W-:-:S03]  /*86e0*/  ISETP.GT.U32.AND P5, PT, R0, R201, PT ;  /* 0x000000c90000720c */ /* 0x000fc60003fa4070 */
[----:B------:R-:W-:Y:S02]  /*86f0*/  IMAD.MOV R53, RZ, RZ, -R53 ;  /* 0x000000ffff357224 */ /* 0x000fe400078e0a35 */
[--C-:B------:R-:W-:Y:S01]  /*8700*/  @!P1 IMAD.IADD R210, R210, 0x1, -R0.reuse ;  /* 0x00000001d2d29824 */ /* 0x100fe200078e0a00 */
[----:B------:R-:W-:Y:S01]  /*8710*/  ISETP.GE.AND P1, PT, R45, RZ, PT ;  /* 0x000000ff2d00720c */ /* 0x000fe20003f26270 */
[----:B------:R-:W-:Y:S02]  /*8720*/  IMAD R77, R0, R53, R77 ;  /* 0x00000035004d7224 */ /* 0x000fe400078e024d */
[----:B------:R-:W-:Y:S02]  /*8730*/  @!P3 IMAD.IADD R2, R2, 0x1, -R0 ;  /* 0x000000010202b824 */ /* 0x000fe400078e0a00 */
[----:B------:R-:W-:Y:S02]  /*8740*/  IMAD.MOV.U32 R45, RZ, RZ, R210 ;  /* 0x000000ffff2d7224 */ /* 0x000fe400078e00d2 */
[----:B------:R-:W-:Y:S01]  /*8750*/  IMAD.HI.U32 R214, R138, R213, RZ ;  /* 0x000000d58ad67227 */ /* 0x000fe200078e00ff */
[----:B------:R-:W-:-:S03]  /*8760*/  ISETP.GT.U32.AND P3, PT, R0, R2, PT ;  /* 0x000000020000720c */ /* 0x000fc60003f64070 */
[----:B------:R-:W-:Y:S01]  /*8770*/  @!P2 IMAD.MOV R45, RZ, RZ, -R45 ;  /* 0x000000ffff2da224 */ /* 0x000fe200078e0a2d */
[C---:B------:R-:W-:Y:S01]  /*8780*/  ISETP.GT.U32.AND P2, PT, R0.reuse, R77, PT ;  /* 0x0000004d0000720c */ /* 0x040fe20003f44070 */
[----:B------:R-:W-:Y:S01]  /*8790*/  @!P5 IMAD.IADD R201, R201, 0x1, -R0 ;  /* 0x00000001c9c9d824 */ /* 0x000fe200078e0a00 */
[----:B------:R-:W-:Y:S01]  /*87a0*/  IABS R211, R61 ;  /* 0x0000003d00d37213 */ /* 0x000fe20000000000 */
[----:B------:R-:W-:Y:S01]  /*87b0*/  IMAD.MOV R214, RZ, RZ, -R214 ;  /* 0x000000ffffd67224 */ /* 0x000fe200078e0ad6 */
[----:B------:R-:W-:Y:S01]  /*87c0*/  IABS R209, R69 ;  /* 0x0000004500d17213 */ /* 0x000fe20000000000 */
[----:B------:R-:W-:Y:S02]  /*87d0*/  IMAD.MOV.U32 R53, RZ, RZ, R201 ;  /* 0x000000ffff357224 */ /* 0x000fe400078e00c9 */
[----:B------:R-:W-:Y:S02]  /*87e0*/  IMAD R213, R0, R214, R213 ;  /* 0x000000d600d57224 */ /* 0x000fe400078e02d5 */
[----:B------:R-:W-:-:S04]  /*87f0*/  IMAD.HI.U32 R214, R138, R211, RZ ;  /* 0x000000d38ad67227 */ /* 0x000fc800078e00ff */
[----:B------:R-:W-:-:S04]  /*8800*/  IMAD.HI.U32 R210, R138, R209, RZ ;  /* 0x000000d18ad27227 */ /* 0x000fc800078e00ff */
[----:B------:R-:W-:Y:S01]  /*8810*/  @!P6 IMAD.MOV R53, RZ, RZ, -R53 ;  /* 0x000000ffff35e224 */ /* 0x000fe200078e0a35 */
[----:B------:R-:W-:Y:S01]  /*8820*/  ISETP.GE.AND P6, PT, R61, RZ, PT ;  /* 0x000000ff3d00720c */ /* 0x000fe20003fc6270 */
[----:B------:R-:W-:Y:S01]  /*8830*/  IMAD.MOV R214, RZ, RZ, -R214 ;  /* 0x000000ffffd67224 */ /* 0x000fe200078e0ad6 */
[----:B------:R-:W-:Y:S01]  /*8840*/  IABS R61, R85 ;  /* 0x00000055003d7213 */ /* 0x000fe20000000000 */
[----:B------:R-:W-:Y:S01]  /*8850*/  IMAD.MOV R201, RZ, RZ, -R210 ;  /* 0x000000ffffc97224 */ /* 0x000fe200078e0ad2 */
[----:B------:R-:W-:Y:S01]  /*8860*/  ISETP.GT.U32.AND P5, PT, R0, R213, PT ;  /* 0x000000d50000720c */ /* 0x000fe20003fa4070 */
[--C-:B------:R-:W-:Y:S02]  /*8870*/  @!P3 IMAD.IADD R2, R2, 0x1, -R0.reuse ;  /* 0x000000010202b824 */ /* 0x100fe400078e0a00 */
[----:B------:R-:W-:Y:S02]  /*8880*/  @!P2 IMAD.IADD R77, R77, 0x1, -R0 ;  /* 0x000000014d4da824 */ /* 0x000fe400078e0a00 */
[----:B------:R-:W-:-:S02]  /*8890*/  IMAD R210, R0, R214, R211 ;  /* 0x000000d600d27224 */ /* 0x000fc400078e02d3 */
[C---:B------:R-:W-:Y:S02]  /*88a0*/  IMAD R209, R0.reuse, R201, R209 ;  /* 0x000000c900d17224 */ /* 0x040fe400078e02d1 */
[----:B------:R-:W-:Y:S01]  /*88b0*/  IMAD.MOV.U32 R201, RZ, RZ, R61 ;  /* 0x000000ffffc97224 */ /* 0x000fe200078e003d */
[C---:B------:R-:W-:Y:S01]  /*88c0*/  ISETP.GT.U32.AND P2, PT, R0.reuse, R77, PT ;  /* 0x0000004d0000720c */ /* 0x040fe20003f44070 */
[----:B------:R-:W-:Y:S01]  /*88d0*/  IMAD.MOV.U32 R61, RZ, RZ, R2 ;  /* 0x000000ffff3d7224 */ /* 0x000fe200078e0002 */
[----:B------:R-:W-:Y:S01]  /*88e0*/  ISETP.GT.U32.AND P3, PT, R0, R210, PT ;  /* 0x000000d20000720c */ /* 0x000fe20003f64070 */
[----:B------:R-:W-:-:S04]  /*88f0*/  IMAD.HI.U32 R214, R138, R201, RZ ;  /* 0x000000c98ad67227 */ /* 0x000fc800078e00ff */
[----:B------:R-:W-:Y:S01]  /*8900*/  @!P0 IMAD.MOV R61, RZ, RZ, -R61 ;  /* 0x000000ffff3d8224 */ /* 0x000fe200078e0a3d */
[C---:B------:R-:W-:Y:S01]  /*8910*/  ISETP.GT.U32.AND P0, PT, R0.reuse, R209, PT ;  /* 0x000000d10000720c */ /* 0x040fe20003f04070 */
[----:B------:R-:W-:Y:S02]  /*8920*/  IMAD.MOV R214, RZ, RZ, -R214 ;  /* 0x000000ffffd67224 */ /* 0x000fe400078e0ad6 */
[--C-:B------:R-:W-:Y:S02]  /*8930*/  @!P5 IMAD.IADD R213, R213, 0x1, -R0.reuse ;  /* 0x00000001d5d5d824 */ /* 0x100fe400078e0a00 */
[C---:B------:R-:W-:Y:S02]  /*8940*/  IMAD R201, R0.reuse, R214, R201 ;  /* 0x000000d600c97224 */ /* 0x040fe400078e02c9 */
[--C-:B------:R-:W-:Y:S01]  /*8950*/  @!P2 IMAD.IADD R77, R77, 0x1, -R0.reuse ;  /* 0x000000014d4da824 */ /* 0x100fe200078e0a00 */
[----:B------:R-:W-:Y:S01]  /*8960*/  ISETP.GT.U32.AND P5, PT, R0, R213, PT ;  /* 0x000000d50000720c */ /* 0x000fe20003fa4070 */
[----:B------:R-:W-:Y:S01]  /*8970*/  @!P3 IMAD.IADD R210, R210, 0x1, -R0 ;  /* 0x00000001d2d2b824 */ /* 0x000fe200078e0a00 */
[----:B------:R-:W-:-:S03]  /*8980*/  ISETP.GT.U32.AND P2, PT, R0, R201, PT ;  /* 0x000000c90000720c */ /* 0x000fc60003f44070 */
[----:B------:R-:W-:Y:S01]  /*8990*/  @!P0 IMAD.IADD R209, R209, 0x1, -R0 ;  /* 0x00000001d1d18824 */ /* 0x000fe200078e0a00 */
[----:B------:R-:W-:Y:S02]  /*89a0*/  IABS R2, R93 ;  /* 0x0000005d00027213 */ /* 0x000fe40000000000 */
[C---:B------:R-:W-:Y:S02]  /*89b0*/  ISETP.GT.U32.AND P3, PT, R0.reuse, R210, PT ;  /* 0x000000d20000720c */ /* 0x040fe40003f64070 */
[----:B------:R-:W-:Y:S01]  /*89c0*/  ISETP.GT.U32.AND P0, PT, R0, R209, PT ;  /* 0x000000d10000720c */ /* 0x000fe20003f04070 */
[----:B------:R-:W-:Y:S01]  /*89d0*/  IMAD.HI.U32 R214, R138, R2, RZ ;  /* 0x000000028ad67227 */ /* 0x000fe200078e00ff */
[----:B------:R-:W-:-:S03]  /*89e0*/  IABS R211, R158 ;  /* 0x0000009e00d37213 */ /* 0x000fc60000000000 */
[--C-:B------:R-:W-:Y:S02]  /*89f0*/  @!P5 IMAD.IADD R213, R213, 0x1, -R0.reuse ;  /* 0x00000001d5d5d824 */ /* 0x100fe400078e0a00 */
[----:B------:R-:W-:Y:S01]  /*8a00*/  @!P2 IMAD.IADD R201, R201, 0x1, -R0 ;  /* 0x00000001c9c9a824 */ /* 0x000fe200078e0a00 */
[----:B------:R-:W-:Y:S01]  /*8a10*/  ISETP.GE.AND P5, PT, R69, RZ, PT ;  /* 0x000000ff4500720c */ /* 0x000fe20003fa6270 */
[----:B------:R-:W-:Y:S02]  /*8a20*/  IMAD.MOV R214, RZ, RZ, -R214 ;  /* 0x000000ffffd67224 */ /* 0x000fe400078e0ad6 */
[----:B------:R-:W-:Y:S02]  /*8a30*/  IMAD.MOV.U32 R69, RZ, RZ, R213 ;  /* 0x000000ffff457224 */ /* 0x000fe400078e00d5 */
[----:B------:R-:W-:Y:S01]  /*8a40*/  @!P1 IMAD.MOV R77, RZ, RZ, -R77 ;  /* 0x000000ffff4d9224 */ /* 0x000fe200078e0a4d */
[----:B------:R-:W-:Y:S01]  /*8a50*/  ISETP.GE.AND P1, PT, R93, RZ, PT ;  /* 0x000000ff5d00720c */ /* 0x000fe20003f26270 */
[----:B------:R-:W-:Y:S01]  /*8a60*/  IMAD.HI.U32 R213, R138, R211, RZ ;  /* 0x000000d38ad57227 */ /* 0x000fe200078e00ff */
[----:B------:R-:W-:-:S02]  /*8a70*/  IABS R93, R101 ;  /* 0x00000065005d7213 */ /* 0x000fc40000000000 */
[----:B------:R-:W-:Y:S01]  /*8a80*/  ISETP.GT.U32.AND P2, PT, R0, R201, PT ;  /* 0x000000c90000720c */ /* 0x000fe20003f44070 */
[----:B------:R-:W-:Y:S02]  /*8a90*/  @!P3 IMAD.IADD R210, R210, 0x1, -R0 ;  /* 0x00000001d2d2b824 */ /* 0x000fe400078e0a00 */
[C---:B------:R-:W-:Y:S02]  /*8aa0*/  IMAD R2, R0.reuse, R214, R2 ;  /* 0x000000d600027224 */ /* 0x040fe400078e0202 */
[----:B------:R-:W-:Y:S01]  /*8ab0*/  @!P4 IMAD.MOV R69, RZ, RZ, -R69 ;  /* 0x000000ffff45c224 */ /* 0x000fe200078e0a45 */
[----:B------:R-:W-:Y:S01]  /*8ac0*/  ISETP.GE.AND P4, PT, R85, RZ, PT ;  /* 0x000000ff5500720c */ /* 0x000fe20003f86270 */
[----:B------:R-:W-:Y:S02]  /*8ad0*/  IMAD.MOV R213, RZ, RZ, -R213 ;  /* 0x000000ffffd57224 */ /* 0x000fe400078e0ad5 */
[----:B------:R-:W-:Y:S01]  /*8ae0*/  @!P0 IMAD.IADD R209, R209, 0x1, -R0 ;  /* 0x00000001d1d18824 */ /* 0x000fe200078e0a00 */
[----:B------:R-:W-:Y:S01]  /*8af0*/  ISETP.GT.U32.AND P0, PT, R0, R2, PT ;  /* 0x000000020000720c */ /* 0x000fe20003f04070 */
[----:B------:R-:W-:Y:S01]  /*8b00*/  IMAD.MOV.U32 R85, RZ, RZ, R210 ;  /* 0x000000ffff557224 */ /* 0x000fe200078e00d2 */
[----:B------:R-:W-:Y:S01]  /*8b10*/  ISETP.GE.AND P3, PT, R158, RZ, PT ;  /* 0x000000ff9e00720c */ /* 0x000fe20003f66270 */
[----:B------:R-:W-:-:S02]  /*8b20*/  IMAD.MOV.U32 R210, RZ, RZ, R93 ;  /* 0x000000ffffd27224 */ /* 0x000fc400078e005d */
[----:B------:R-:W-:Y:S02]  /*8b30*/  IMAD R158, R0, R213, R211 ;  /* 0x000000d5009e7224 */ /* 0x000fe400078e02d3 */
[----:B------:R-:W-:Y:S02]  /*8b40*/  IMAD.MOV.U32 R93, RZ, RZ, R209 ;  /* 0x000000ffff5d7224 */ /* 0x000fe400078e00d1 */
[----:B------:R-:W-:Y:S01]  /*8b50*/  @!P6 IMAD.MOV R85, RZ, RZ, -R85 ;  /* 0x000000ffff55e224 */ /* 0x000fe200078e0a55 */
[----:B------:R-:W-:Y:S01]  /*8b60*/  ISETP.GE.AND P6, PT, R101, RZ, PT ;  /* 0x000000ff6500720c */ /* 0x000fe20003fc6270 */
[----:B------:R-:W-:Y:S01]  /*8b70*/  IMAD.HI.U32 R209, R138, R210, RZ ;  /* 0x000000d28ad17227 */ /* 0x000fe200078e00ff */
[----:B------:R-:W-:-:S03]  /*8b80*/  IABS R101, R117 ;  /* 0x0000007500657213 */ /* 0x000fc60000000000 */
[----:B------:R-:W-:Y:S01]  /*8b90*/  @!P5 IMAD.MOV R93, RZ, RZ, -R93 ;  /* 0x000000ffff5dd224 */ /* 0x000fe200078e0a5d */
[C---:B------:R-:W-:Y:S01]  /*8ba0*/  ISETP.GT.U32.AND P5, PT, R0.reuse, R158, PT ;  /* 0x0000009e0000720c */ /* 0x040fe20003fa4070 */
[----:B------:R-:W-:Y:S02]  /*8bb0*/  IMAD.MOV R209, RZ, RZ, -R209 ;  /* 0x000000ffffd17224 */ /* 0x000fe400078e0ad1 */
[----:B------:R-:W-:Y:S01]  /*8bc0*/  @!P2 IMAD.IADD R201, R201, 0x1, -R0 ;  /* 0x00000001c9c9a824 */ /* 0x000fe200078e0a00 */
[----:B------:R-:W-:Y:S02]  /*8bd0*/  IABS R211, R109 ;  /* 0x0000006d00d37213 */ /* 0x000fe40000000000 */
[----:B------:R-:W-:Y:S01]  /*8be0*/  ISETP.GE.AND P2, PT, R109, RZ, PT ;  /* 0x000000ff6d00720c */ /* 0x000fe20003f46270 */
[----:B------:R-:W-:Y:S02]  /*8bf0*/  IMAD.MOV.U32 R109, RZ, RZ, R101 ;  /* 0x000000ffff6d7224 */ /* 0x000fe400078e0065 */
[----:B------:R-:W-:-:S02]  /*8c00*/  IMAD R209, R0, R209, R210 ;  /* 0x000000d100d17224 */ /* 0x000fc400078e02d2 */
[----:B------:R-:W-:Y:S02]  /*8c10*/  IMAD.MOV.U32 R101, RZ, RZ, R201 ;  /* 0x000000ffff657224 */ /* 0x000fe400078e00c9 */
[----:B------:R-:W-:Y:S02]  /*8c20*/  @!P0 IMAD.IADD R2, R2, 0x1, -R0 ;  /* 0x0000000102028824 */ /* 0x000fe400078e0a00 */
[----:B------:R-:W-:Y:S01]  /*8c30*/  @!P4 IMAD.MOV R101, RZ, RZ, -R101 ;  /* 0x000000ffff65c224 */ /* 0x000fe200078e0a65 */
[----:B------:R-:W-:Y:S01]  /*8c40*/  ISETP.GT.U32.AND P4, PT, R0, R209, PT ;  /* 0x000000d10000720c */ /* 0x000fe20003f84070 */
[----:B------:R-:W-:Y:S01]  /*8c50*/  IMAD.HI.U32 R214, R138, R211, RZ ;  /* 0x000000d38ad67227 */ /* 0x000fe200078e00ff */
[----:B------:R-:W-:-:S03]  /*8c60*/  ISETP.GT.U32.AND P0, PT, R0, R2, PT ;  /* 0x000000020000720c */ /* 0x000fc60003f04070 */
[----:B------:R-:W-:Y:S02]  /*8c70*/  @!P5 IMAD.IADD R158, R158, 0x1, -R0 ;  /* 0x000000019e9ed824 */ /* 0x000fe400078e0a00 */
[----:B------:R-:W-:Y:S02]  /*8c80*/  IMAD.MOV R214, RZ, RZ, -R214 ;  /* 0x000000ffffd67224 */ /* 0x000fe400078e0ad6 */
[----:B------:R-:W-:Y:S01]  /*8c90*/  IMAD.HI.U32 R213, R138, R109, RZ ;  /* 0x0000006d8ad57227 */ /* 0x000fe200078e00ff */
[----:B------:R-:W-:-:S03]  /*8ca0*/  ISETP.GT.U32.AND P5, PT, R0, R158, PT ;  /* 0x0000009e0000720c */ /* 0x000fc60003fa4070 */
[----:B------:R-:W-:Y:S02]  /*8cb0*/  IMAD R211, R0, R214, R211 ;  /* 0x000000d600d37224 */ /* 0x000fe400078e02d3 */
[----:B------:R-:W-:Y:S02]  /*8cc0*/  IMAD.MOV R213, RZ, RZ, -R213 ;  /* 0x000000ffffd57224 */ /* 0x000fe400078e0ad5 */
[--C-:B------:R-:W-:Y:S02]  /*8cd0*/  @!P4 IMAD.IADD R209, R209, 0x1, -R0.reuse ;  /* 0x00000001d1d1c824 */ /* 0x100fe400078e0a00 */
[----:B------:R-:W-:Y:S01]  /*8ce0*/  @!P0 IMAD.IADD R2, R2, 0x1, -R0 ;  /* 0x0000000102028824 */ /* 0x000fe200078e0a00 */
[C---:B------:R-:W-:Y:S01]  /*8cf0*/  ISETP.GT.U32.AND P0, PT, R0.reuse, R211, PT ;  /* 0x000000d30000720c */ /* 0x040fe20003f04070 */
[C---:B------:R-:W-:Y:S01]  /*8d00*/  IMAD R201, R0.reuse, R213, R109 ;  /* 0x000000d500c97224 */ /* 0x040fe200078e026d */
[----:B------:R-:W-:Y:S01]  /*8d10*/  IABS R210, R125 ;  /* 0x0000007d00d27213 */ /* 0x000fe20000000000 */
[----:B------:R-:W-:Y:S01]  /*8d20*/  IMAD.MOV.U32 R109, RZ, RZ, R2 ;  /* 0x000000ffff6d7224 */ /* 0x000fe200078e0002 */
[----:B------:R-:W-:Y:S01]  /*8d30*/  ISETP.GT.U32.AND P4, PT, R0, R209, PT ;  /* 0x000000d10000720c */ /* 0x000fe20003f84070 */
[----:B------:R-:W-:Y:S01]  /*8d40*/  @!P5 IMAD.IADD R158, R158, 0x1, -R0 ;  /* 0x000000019e9ed824 */ /* 0x000fe200078e0a00 */
[----:B------:R-:W-:Y:S01]  /*8d50*/  IABS R215, R142 ;  /* 0x0000008e00d77213 */ /* 0x000fe20000000000 */
[----:B------:R-:W-:Y:S01]  /*8d60*/  IMAD.HI.U32 R214, R138, R210, RZ ;  /* 0x000000d28ad67227 */ /* 0x000fe200078e00ff */
[----:B------:R-:W-:-:S02]  /*8d70*/  IABS R213, R4 ;  /* 0x0000000400d57213 */ /* 0x000fc40000000000 */
[----:B------:R-:W-:Y:S01]  /*8d80*/  ISETP.GT.U32.AND P5, PT, R0, R201, PT ;  /* 0x000000c90000720c */ /* 0x000fe20003fa4070 */
[----:B------:R-:W-:Y:S01]  /*8d90*/  @!P1 IMAD.MOV R109, RZ, RZ, -R109 ;  /* 0x000000ffff6d9224 */ /* 0x000fe200078e0a6d */
[----:B------:R-:W-:Y:S01]  /*8da0*/  ISETP.GE.AND P1, PT, R117, RZ, PT ;  /* 0x000000ff7500720c */ /* 0x000fe20003f26270 */
[----:B------:R-:W-:Y:S02]  /*8db0*/  IMAD.MOV R117, RZ, RZ, -R214 ;  /* 0x000000ffff757224 */ /* 0x000fe400078e0ad6 */
[----:B------:R-:W-:Y:S02]  /*8dc0*/  IMAD.MOV.U32 R2, RZ, RZ, R215 ;  /* 0x000000ffff027224 */ /* 0x000fe400078e00d7 */
[----:B------:R-:W-:-:S04]  /*8dd0*/  IMAD.HI.U32 R214, R138, R213, RZ ;  /* 0x000000d58ad67227 */ /* 0x000fc800078e00ff */
[----:B------:R-:W-:Y:S01]  /*8de0*/  @!P0 IMAD.IADD R211, R211, 0x1, -R0 ;  /* 0x00000001d3d38824 */ /* 0x000fe200078e0a00 */
[----:B------:R-:W-:Y:S01]  /*8df0*/  ISETP.GE.AND P0, PT, R125, RZ, PT ;  /* 0x000000ff7d00720c */ /* 0x000fe20003f06270 */
[----:B------:R-:W-:Y:S02]  /*8e00*/  IMAD R210, R0, R117, R210 ;  /* 0x0000007500d27224 */ /* 0x000fe400078e02d2 */
[----:B------:R-:W-:-:S04]  /*8e10*/  IMAD.HI.U32 R125, R138, R2, RZ ;  /* 0x000000028a7d7227 */ /* 0x000fc800078e00ff */
[----:B------:R-:W-:Y:S02]  /*8e20*/  IMAD.MOV.U32 R117, RZ, RZ, R158 ;  /* 0x000000ffff757224 */ /* 0x000fe400078e009e */
[----:B------:R-:W-:Y:S02]  /*8e30*/  IMAD.MOV R158, RZ, RZ, -R214 ;  /* 0x000000ffff9e7224 */ /* 0x000fe400078e0ad6 */
[--C-:B------:R-:W-:Y:S02]  /*8e40*/  @!P4 IMAD.IADD R209, R209, 0x1, -R0.reuse ;  /* 0x00000001d1d1c824 */ /* 0x100fe400078e0a00 */
[----:B------:R-:W-:Y:S01]  /*8e50*/  IMAD.MOV R214, RZ, RZ, -R125 ;  /* 0x000000ffffd67224 */ /* 0x000fe200078e0a7d */
[C---:B------:R-:W-:Y:S01]  /*8e60*/  ISETP.GT.U32.AND P4, PT, R0.reuse, R210, PT ;  /* 0x000000d20000720c */ /* 0x040fe20003f84070 */
[----:B------:R-:W-:Y:S02]  /*8e70*/  @!P5 IMAD.IADD R201, R201, 0x1, -R0 ;  /* 0x00000001c9c9d824 */ /* 0x000fe400078e0a00 */
[----:B------:R-:W-:-:S02]  /*8e80*/  IMAD R158, R0, R158, R213 ;  /* 0x0000009e009e7224 */ /* 0x000fc400078e02d5 */
[----:B------:R-:W-:Y:S02]  /*8e90*/  IMAD.MOV.U32 R125, RZ, RZ, R209 ;  /* 0x000000ffff7d7224 */ /* 0x000fe400078e00d1 */
[----:B------:R-:W-:Y:S01]  /*8ea0*/  @!P3 IMAD.MOV R117, RZ, RZ, -R117 ;  /* 0x000000ffff75b224 */ /* 0x000fe200078e0a75 */
[C---:B------:R-:W-:Y:S01]  /*8eb0*/  ISETP.GT.U32.AND P3, PT, R0.reuse, R211, PT ;  /* 0x000000d30000720c */ /* 0x040fe20003f64070 */
[----:B------:R-:W-:Y:S01]  /*8ec0*/  @!P6 IMAD.MOV R125, RZ, RZ, -R125 ;  /* 0x000000ffff7de224 */ /* 0x000fe200078e0a7d */
[C---:B------:R-:W-:Y:S02]  /*8ed0*/  ISETP.GT.U32.AND P5, PT, R0.reuse, R201, PT ;  /* 0x000000c90000720c */ /* 0x040fe40003fa4070 */
[C---:B------:R-:W-:Y:S02]  /*8ee0*/  ISETP.GT.U32.AND P6, PT, R0.reuse, R158, PT ;  /* 0x0000009e0000720c */ /* 0x040fe40003fc4070 */
[----:B------:R-:W-:Y:S01]  /*8ef0*/  IABS R213, R146 ;  /* 0x0000009200d57213 */ /* 0x000fe20000000000 */
[----:B------:R-:W-:-:S02]  /*8f00*/  IMAD R2, R0, R214, R2 ;  /* 0x000000d600027224 */ /* 0x000fc400078e0202 */
[--C-:B------:R-:W-:Y:S01]  /*8f10*/  @!P4 IMAD.IADD R210, R210, 0x1, -R0.reuse ;  /* 0x00000001d2d2c824 */ /* 0x100fe200078e0a00 */
[----:B------:R-:W-:Y:S01]  /*8f20*/  IABS R214, R154 ;  /* 0x0000009a00d67213 */ /* 0x000fe20000000000 */
[----:B------:R-:W-:Y:S02]  /*8f30*/  IMAD.MOV.U32 R209, RZ, RZ, R213 ;  /* 0x000000ffffd17224 */ /* 0x000fe400078e00d5 */
[--C-:B------:R-:W-:Y:S01]  /*8f40*/  @!P3 IMAD.IADD R211, R211, 0x1, -R0.reuse ;  /* 0x00000001d3d3b824 */ /* 0x100fe200078e0a00 */
[----:B------:R-:W-:Y:S01]  /*8f50*/  ISETP.GT.U32.AND P3, PT, R0, R2, PT ;  /* 0x000000020000720c */ /* 0x000fe20003f64070 */
[--C-:B------:R-:W-:Y:S01]  /*8f60*/  @!P5 IMAD.IADD R201, R201, 0x1, -R0.reuse ;  /* 0x00000001c9c9d824 */ /* 0x100fe200078e0a00 */
[----:B------:R-:W-:Y:S01]  /*8f70*/  ISETP.GE.AND P5, PT, R4, RZ, PT ;  /* 0x000000ff0400720c */ /* 0x000fe20003fa6270 */
[----:B------:R-:W-:Y:S01]  /*8f80*/  @!P6 IMAD.IADD R158, R158, 0x1, -R0 ;  /* 0x000000019e9ee824 */ /* 0x000fe200078e0a00 */
[----:B------:R-:W-:Y:S01]  /*8f90*/  ISETP.GT.U32.AND P6, PT, R0, R210, PT ;  /* 0x000000d20000720c */ /* 0x000fe20003fc4070 */
[----:B------:R-:W-:-:S04]  /*8fa0*/  IMAD.HI.U32 R215, R138, R209, RZ ;  /* 0x000000d18ad77227 */ /* 0x000fc800078e00ff */
[----:B------:R-:W-:Y:S02]  /*8fb0*/  IMAD.MOV.U32 R4, RZ, RZ, R211 ;  /* 0x000000ffff047224 */ /* 0x000fe400078e00d3 */
[----:B------:R-:W-:Y:S01]  /*8fc0*/  IMAD.MOV.U32 R213, RZ, RZ, R214 ;  /* 0x000000ffffd57224 */ /* 0x000fe200078e00d6 */
[----:B------:R-:W-:Y:S01]  /*8fd0*/  IABS R217, R150 ;  /* 0x0000009600d97213 */ /* 0x000fe20000000000 */
[----:B------:R-:W-:Y:S02]  /*8fe0*/  IMAD.MOV R215, RZ, RZ, -R215 ;  /* 0x000000ffffd77224 */ /* 0x000fe400078e0ad7 */
[----:B------:R-:W-:Y:S01]  /*8ff0*/  @!P2 IMAD.MOV R4, RZ, RZ, -R4 ;  /* 0x000000ffff04a224 */ /* 0x000fe200078e0a04 */
[----:B------:R-:W-:Y:S01]  /*9000*/  ISETP.GT.U32.AND P2, PT, R0, R158, PT ;  /* 0x0000009e0000720c */ /* 0x000fe20003f44070 */
[----:B------:R-:W-:Y:S01]  /*9010*/  IMAD.HI.U32 R214, R138, R213, RZ ;  /* 0x000000d58ad67227 */ /* 0x000fe200078e00ff */
[----:B------:R-:W-:-:S03]  /*9020*/  ISETP.GE.AND P4, PT, R142, RZ, PT ;  /* 0x000000ff8e00720c */ /* 0x000fc60003f86270 */
[----:B------:R-:W-:Y:S02]  /*9030*/  IMAD.MOV.U32 R142, RZ, RZ, R201 ;  /* 0x000000ffff8e7224 */ /* 0x000fe400078e00c9 */
[----:B------:R-:W-:Y:S02]  /*9040*/  IMAD R201, R0, R215, R209 ;  /* 0x000000d700c97224 */ /* 0x000fe400078e02d1 */
[----:B------:R-:W-:Y:S02]  /*9050*/  IMAD.MOV R214, RZ, RZ, -R214 ;  /* 0x000000ffffd67224 */ /* 0x000fe400078e0ad6 */
[----:B------:R-:W-:Y:S02]  /*9060*/  IMAD.MOV.U32 R211, RZ, RZ, R217 ;  /* 0x000000ffffd37224 */ /* 0x000fe400078e00d9 */
[--C-:B------:R-:W-:Y:S01]  /*9070*/  @!P3 IMAD.IADD R2, R2, 0x1, -R0.reuse ;  /* 0x000000010202b824 */ /* 0x100fe200078e0a00 */
[----:B------:R-:W-:Y:S01]  /*9080*/  ISETP.GE.AND P3, PT, R146, RZ, PT ;  /* 0x000000ff9200720c */ /* 0x000fe20003f66270 */
[----:B------:R-:W-:Y:S01]  /*9090*/  @!P6 IMAD.IADD R210, R210, 0x1, -R0 ;  /* 0x00000001d2d2e824 */ /* 0x000fe200078e0a00 */
[C---:B------:R-:W-:Y:S01]  /*90a0*/  ISETP.GT.U32.AND P6, PT, R0.reuse, R201, PT ;  /* 0x000000c90000720c */ /* 0x040fe20003fc4070 */
[----:B------:R-:W-:-:S02]  /*90b0*/  IMAD R213, R0, R214, R213 ;  /* 0x000000d600d57224 */ /* 0x000fc400078e02d5 */
[----:B------:R-:W-:-:S04]  /*90c0*/  IMAD.HI.U32 R146, R138, R211, RZ ;  /* 0x000000d38a927227 */ /* 0x000fc800078e00ff */
[----:B------:R-:W-:Y:S01]  /*90d0*/  @!P1 IMAD.MOV R142, RZ, RZ, -R142 ;  /* 0x000000ffff8e9224 */ /* 0x000fe200078e0a8e */
[----:B------:R-:W-:Y:S01]  /*90e0*/  ISETP.GT.U32.AND P1, PT, R0, R2, PT ;  /* 0x000000020000720c */ /* 0x000fe20003f24070 */
[----:B------:R-:W-:Y:S02]  /*90f0*/  IMAD.MOV R146, RZ, RZ, -R146 ;  /* 0x000000ffff927224 */ /* 0x000fe400078e0a92 */
[--C-:B------:R-:W-:Y:S01]  /*9100*/  @!P2 IMAD.IADD R158, R158, 0x1, -R0.reuse ;  /* 0x000000019e9ea824 */ /* 0x100fe200078e0a00 */
[C---:B------:R-:W-:Y:S01]  /*9110*/  ISETP.GT.U32.AND P2, PT, R0.reuse, R213, PT ;  /* 0x000000d50000720c */ /* 0x040fe20003f44070 */
[C---:B------:R-:W-:Y:S02]  /*9120*/  IMAD R211, R0.reuse, R146, R211 ;  /* 0x0000009200d37224 */ /* 0x040fe400078e02d3 */
[----:B------:R-:W-:Y:S01]  /*9130*/  @!P6 IMAD.IADD R201, R201, 0x1, -R0 ;  /* 0x00000001c9c9e824 */ /* 0x000fe200078e0a00 */
[----:B------:R-:W-:Y:S02]  /*9140*/  IABS R217, R6 ;  /* 0x0000000600d97213 */ /* 0x000fe40000000000 */
[----:B------:R-:W-:-:S03]  /*9150*/  ISETP.GT.U32.AND P6, PT, R0, R211, PT ;  /* 0x000000d30000720c */ /* 0x000fc60003fc4070 */
[----:B------:R-:W-:Y:S01]  /*9160*/  @!P1 IMAD.IADD R2, R2, 0x1, -R0 ;  /* 0x0000000102029824 */ /* 0x000fe200078e0a00 */
[----:B------:R-:W-:Y:S01]  /*9170*/  ISETP.GE.AND P1, PT, R154, RZ, PT ;  /* 0x000000ff9a00720c */ /* 0x000fe20003f26270 */
[----:B------:R-:W-:Y:S01]  /*9180*/  IMAD.HI.U32 R154, R138, R217, RZ ;  /* 0x000000d98a9a7227 */ /* 0x000fe200078e00ff */
[----:B------:R-:W-:-:S03]  /*9190*/  IABS R209, R11 ;  /* 0x0000000b00d17213 */ /* 0x000fc60000000000 */
[----:B------:R-:W-:Y:S01]  /*91a0*/  @!P2 IMAD.IADD R213, R213, 0x1, -R0 ;  /* 0x00000001d5d5a824 */ /* 0x000fe200078e0a00 */
[----:B------:R-:W-:Y:S01]  /*91b0*/  ISETP.GT.U32.AND P2, PT, R0, R201, PT ;  /* 0x000000c90000720c */ /* 0x000fe20003f44070 */
[----:B------:R-:W-:Y:S02]  /*91c0*/  IMAD.MOV R154, RZ, RZ, -R154 ;  /* 0x000000ffff9a7224 */ /* 0x000fe400078e0a9a */
[----:B------:R-:W-:Y:S01]  /*91d0*/  IMAD.HI.U32 R215, R138, R209, RZ ;  /* 0x000000d18ad77227 */ /* 0x000fe200078e00ff */
[----:B------:R-:W-:-:S03]  /*91e0*/  IABS R214, R51 ;  /* 0x0000003300d67213 */ /* 0x000fc60000000000 */
[----:B------:R-:W-:Y:S02]  /*91f0*/  IMAD.MOV.U32 R146, RZ, RZ, R210 ;  /* 0x000000ffff927224 */ /* 0x000fe400078e00d2 */
[----:B------:R-:W-:Y:S02]  /*9200*/  @!P6 IMAD.IADD R211, R211, 0x1, -R0 ;  /* 0x00000001d3d3e824 */ /* 0x000fe400078e0a00 */
[----:B------:R-:W-:Y:S01]  /*9210*/  IMAD R210, R0, R154, R217 ;  /* 0x0000009a00d27224 */ /* 0x000fe200078e02d9 */
[----:B------:R-:W-:Y:S01]  /*9220*/  IABS R154, R23 ;  /* 0x00000017009a7213 */ /* 0x000fe20000000000 */
[----:B------:R-:W-:Y:S02]  /*9230*/  IMAD.MOV R215, RZ, RZ, -R215 ;  /* 0x000000ffffd77224 */ /* 0x000fe400078e0ad7 */
[----:B------:R-:W-:Y:S01]  /*9240*/  @!P0 IMAD.MOV R146, RZ, RZ, -R146 ;  /* 0x000000ffff928224 */ /* 0x000fe200078e0a92 */
[----:B------:R-:W-:Y:S01]  /*9250*/  ISETP.GE.AND P0, PT, R150, RZ, PT ;  /* 0x000000ff9600720c */ /* 0x000fe20003f06270 */
[----:B------:R-:W-:Y:S01]  /*9260*/  IMAD.MOV.U32 R150, RZ, RZ, R158 ;  /* 0x000000ffff967224 */ /* 0x000fe200078e009e */
[----:B------:R-:W-:Y:S01]  /*9270*/  ISETP.GT.U32.AND P6, PT, R0, R211, PT ;  /* 0x000000d30000720c */ /* 0x000fe20003fc4070 */
[----:B------:R-:W-:-:S04]  /*9280*/  IMAD.HI.U32 R158, R138, R214, RZ ;  /* 0x000000d68a9e7227 */ /* 0x000fc800078e00ff */
[----:B------:R-:W-:Y:S02]  /*9290*/  IMAD R209, R0, R215, R209 ;  /* 0x000000d700d17224 */ /* 0x000fe400078e02d1 */
[----:B------:R-:W-:Y:S02]  /*92a0*/  @!P2 IMAD.IADD R201, R201, 0x1, -R0 ;  /* 0x00000001c9c9a824 */ /* 0x000fe400078e0a00 */
[----:B------:R-:W-:Y:S02]  /*92b0*/  IMAD.MOV.U32 R215, RZ, RZ, R154 ;  /* 0x000000ffffd77224 */ /* 0x000fe400078e009a */
[----:B------:R-:W-:Y:S02]  /*92c0*/  IMAD.MOV.U32 R154, RZ, RZ, R2 ;  /* 0x000000ffff9a7224 */ /* 0x000fe400078e0002 */
[----:B------:R-:W-:Y:S02]  /*92d0*/  IMAD.MOV R2, RZ, RZ, -R158 ;  /* 0x000000ffff027224 */ /* 0x000fe400078e0a9e */
[----:B------:R-:W-:-:S02]  /*92e0*/  IMAD.MOV.U32 R158, RZ, RZ, R201 ;  /* 0x000000ffff9e7224 */ /* 0x000fc400078e00c9 */
[C---:B------:R-:W-:Y:S02]  /*92f0*/  IMAD R201, R0.reuse, R2, R214 ;  /* 0x0000000200c97224 */ /* 0x040fe400078e02d6 */
[----:B------:R-:W-:Y:S01]  /*9300*/  @!P3 IMAD.MOV R158, RZ, RZ, -R158 ;  /* 0x000000ffff9eb224 */ /* 0x000fe200078e0a9e */
[C---:B------:R-:W-:Y:S01]  /*9310*/  ISETP.GT.U32.AND P3, PT, R0.reuse, R209, PT ;  /* 0x000000d10000720c */ /* 0x040fe20003f64070 */
[----:B------:R-:W-:Y:S01]  /*9320*/  @!P5 IMAD.MOV R150, RZ, RZ, -R150 ;  /* 0x000000ffff96d224 */ /* 0x000fe200078e0a96 */
[C---:B------:R-:W-:Y:S01]  /*9330*/  ISETP.GT.U32.AND P5, PT, R0.reuse, R213, PT ;  /* 0x000000d50000720c */ /* 0x040fe20003fa4070 */
[----:B------:R-:W-:Y:S01]  /*9340*/  @!P6 IMAD.IADD R211, R211, 0x1, -R0 ;  /* 0x00000001d3d3e824 */ /* 0x000fe200078e0a00 */
[C---:B------:R-:W-:Y:S02]  /*9350*/  ISETP.GT.U32.AND P6, PT, R0.reuse, R201, PT ;  /* 0x000000c90000720c */ /* 0x040fe40003fc4070 */
[----:B------:R-:W-:Y:S02]  /*9360*/  ISETP.GT.U32.AND P2, PT, R0, R210, PT ;  /* 0x000000d20000720c */ /* 0x000fe40003f44070 */
[----:B------:R-:W-:Y:S01]  /*9370*/  IABS R214, R27 ;  /* 0x0000001b00d67213 */ /* 0x000fe20000000000 */
[----:B------:R-:W-:-:S04]  /*9380*/  @!P4 IMAD.MOV R154, RZ, RZ, -R154 ;  /* 0x000000ffff9ac224 */ /* 0x000fc800078e0a9a */
[--C-:B------:R-:W-:Y:S02]  /*9390*/  @!P3 IMAD.IADD R209, R209, 0x1, -R0.reuse ;  /* 0x00000001d1d1b824 */ /* 0x100fe400078e0a00 */
[--C-:B------:R-:W-:Y:S01]  /*93a0*/  @!P5 IMAD.IADD R213, R213, 0x1, -R0.reuse ;  /* 0x00000001d5d5d824 */ /* 0x100fe200078e0a00 */
[----:B------:R-:W-:Y:S01]  /*93b0*/  ISETP.GE.AND P4, PT, R6, RZ, PT ;  /* 0x000000ff0600720c */ /* 0x000fe20003f86270 */
[----:B------:R-:W-:Y:S01]  /*93c0*/  @!P6 IMAD.IADD R201, R201, 0x1, -R0 ;  /* 0x00000001c9c9e824 */ /* 0x000fe200078e0a00 */
[----:B------:R-:W-:Y:S01]  /*93d0*/  ISETP.GT.U32.AND P6, PT, R0, R209, PT ;  /* 0x000000d10000720c */ /* 0x000fe20003fc4070 */
[----:B------:R-:W-:Y:S02]  /*93e0*/  IMAD.MOV.U32 R6, RZ, RZ, R213 ;  /* 0x000000ffff067224 */ /* 0x000fe400078e00d5 */
[----:B------:R-:W-:-:S04]  /*93f0*/  IMAD.HI.U32 R2, R138, R215, RZ ;  /* 0x000000d78a027227 */ /* 0x000fc800078e00ff */
[----:B------:R-:W-:-:S04]  /*9400*/  IMAD.HI.U32 R213, R138, R214, RZ ;  /* 0x000000d68ad57227 */ /* 0x000fc800078e00ff */
[----:B------:R-:W-:Y:S02]  /*9410*/  @!P2 IMAD.IADD R210, R210, 0x1, -R0 ;  /* 0x00000001d2d2a824 */ /* 0x000fe400078e0a00 */
[----:B------:R-:W-:Y:S02]  /*9420*/  IMAD.MOV R2, RZ, RZ, -R2 ;  /* 0x000000ffff027224 */ /* 0x000fe400078e0a02 */
[----:B------:R-:W-:Y:S01]  /*9430*/  IMAD.MOV R213, RZ, RZ, -R213 ;  /* 0x000000ffffd57224 */ /* 0x000fe200078e0ad5 */
[C---:B------:R-:W-:Y:S01]  /*9440*/  ISETP.GT.U32.AND P3, PT, R0.reuse, R210, PT ;  /* 0x000000d20000720c */ /* 0x040fe20003f64070 */
[C---:B------:R-:W-:Y:S01]  /*9450*/  IMAD R2, R0.reuse, R2, R215 ;  /* 0x0000000200027224 */ /* 0x040fe200078e02d7 */
[----:B------:R-:W-:Y:S01]  /*9460*/  IABS R215, R31 ;  /* 0x0000001f00d77213 */ /* 0x000fe20000000000 */
[C---:B------:R-:W-:Y:S01]  /*9470*/  IMAD R214, R0.reuse, R213, R214 ;  /* 0x000000d500d67224 */ /* 0x040fe200078e02d6 */
[----:B------:R-:W-:Y:S01]  /*9480*/  ISETP.GE.AND P5, PT, R11, RZ, PT ;  /* 0x000000ff0b00720c */ /* 0x000fe20003fa6270 */
[----:B------:R-:W-:Y:S01]  /*9490*/  @!P6 IMAD.IADD R209, R209, 0x1, -R0 ;  /* 0x00000001d1d1e824 */ /* 0x000fe200078e0a00 */
[----:B------:R-:W-:Y:S01]  /*94a0*/  IABS R217, R35 ;  /* 0x0000002300d97213 */ /* 0x000fe20000000000 */
[----:B------:R-:W-:Y:S01]  /*94b0*/  IMAD.MOV.U32 R11, RZ, RZ, R211 ;  /* 0x000000ffff0b7224 */ /* 0x000fe200078e00d3 */
[----:B------:R-:W-:Y:S01]  /*94c0*/  ISETP.GT.U32.AND P6, PT, R0, R214, PT ;  /* 0x000000d60000720c */ /* 0x000fe20003fc4070 */
[----:B------:R-:W-:-:S04]  /*94d0*/  IMAD.HI.U32 R213, R138, R215, RZ ;  /* 0x000000d78ad57227 */ /* 0x000fc800078e00ff */
[----:B------:R-:W-:Y:S01]  /*94e0*/  @!P0 IMAD.MOV R11, RZ, RZ, -R11 ;  /* 0x000000ffff0b8224 */ /* 0x000fe200078e0a0b */
[C---:B------:R-:W-:Y:S01]  /*94f0*/  ISETP.GT.U32.AND P0, PT, R0.reuse, R2, PT ;  /* 0x000000020000720c */ /* 0x040fe20003f04070 */
[----:B------:R-:W-:Y:S01]  /*9500*/  @!P1 IMAD.MOV R6, RZ, RZ, -R6 ;  /* 0x000000ffff069224 */ /* 0x000fe200078e0a06 */
[----:B------:R-:W-:Y:S01]  /*9510*/  ISETP.GT.U32.AND P1, PT, R0, R201, PT ;  /* 0x000000c90000720c */ /* 0x000fe20003f24070 */
[----:B------:R-:W-:Y:S02]  /*9520*/  IMAD.MOV.U32 R211, RZ, RZ, R217 ;  /* 0x000000ffffd37224 */ /* 0x000fe400078e00d9 */
[----:B------:R-:W-:Y:S02]  /*9530*/  IMAD.MOV R213, RZ, RZ, -R213 ;  /* 0x000000ffffd57224 */ /* 0x000fe400078e0ad5 */
[----:B------:R-:W-:Y:S01]  /*9540*/  @!P3 IMAD.IADD R210, R210, 0x1, -R0 ;  /* 0x00000001d2d2b824 */ /* 0x000fe200078e0a00 */
[----:B------:R-:W-:Y:S01]  /*9550*/  ISETP.GE.AND P3, PT, R23, RZ, PT ;  /* 0x000000ff1700720c */ /* 0x000fe20003f66270 */
[----:B------:R-:W-:-:S04]  /*9560*/  IMAD.HI.U32 R23, R138, R211, RZ ;  /* 0x000000d38a177227 */ /* 0x000fc800078e00ff */
[----:B------:R-:W-:Y:S02]  /*9570*/  IMAD R215, R0, R213, R215 ;  /* 0x000000d500d77224 */ /* 0x000fe400078e02d7 */
[----:B------:R-:W-:Y:S02]  /*9580*/  IMAD.MOV R23, RZ, RZ, -R23 ;  /* 0x000000ffff177224 */ /* 0x000fe400078e0a17 */
[--C-:B------:R-:W-:Y:S01]  /*9590*/  @!P6 IMAD.IADD R214, R214, 0x1, -R0.reuse ;  /* 0x00000001d6d6e824 */ /* 0x100fe200078e0a00 */
[C---:B------:R-:W-:Y:S02]  /*95a0*/  ISETP.GT.U32.AND P6, PT, R0.reuse, R215, PT ;  /* 0x000000d70000720c */ /* 0x040fe40003fc4070 */
[----:B------:R-:W-:Y:S01]  /*95b0*/  ISETP.GE.AND P2, PT, R51, RZ, PT ;  /* 0x000000ff3300720c */ /* 0x000fe20003f46270 */
[----:B------:R-:W-:Y:S01]  /*95c0*/  IMAD R211, R0, R23, R211 ;  /* 0x0000001700d37224 */ /* 0x000fe200078e02d3 */
[----:B------:R-:W-:Y:S01]  /*95d0*/  IABS R51, R39 ;  /* 0x0000002700337213 */ /* 0x000fe20000000000 */
[----:B------:R-:W-:-:S02]  /*95e0*/  @!P0 IMAD.IADD R2, R2, 0x1, -R0 ;  /* 0x0000000102028824 */ /* 0x000fc400078e0a00 */
[----:B------:R-:W-:Y:S02]  /*95f0*/  IMAD.MOV.U32 R23, RZ, RZ, R210 ;  /* 0x000000ffff177224 */ /* 0x000fe400078e00d2 */
[----:B------:R-:W-:Y:S01]  /*9600*/  @!P1 IMAD.IADD R201, R201, 0x1, -R0 ;  /* 0x00000001c9c99824 */ /* 0x000fe200078e0a00 */
[----:B------:R-:W-:Y:S01]  /*9610*/  ISETP.GE.AND P1, PT, R27, RZ, PT ;  /* 0x000000ff1b00720c */ /* 0x000fe20003f26270 */
[----:B------:R-:W-:Y:S01]  /*9620*/  IMAD.HI.U32 R27, R138, R51, RZ ;  /* 0x000000338a1b7227 */ /* 0x000fe200078e00ff */
[----:B------:R-:W-:-:S03]  /*9630*/  ISETP.GE.AND P0, PT, R31, RZ, PT ;  /* 0x000000ff1f00720c */ /* 0x000fc60003f06270 */
[----:B------:R-:W-:Y:S01]  /*9640*/  @!P4 IMAD.MOV R23, RZ, RZ, -R23 ;  /* 0x000000ffff17c224 */ /* 0x000fe200078e0a17 */
[C---:B------:R-:W-:Y:S01]  /*9650*/  ISETP.GT.U32.AND P4, PT, R0.reuse, R2, PT ;  /* 0x000000020000720c */ /* 0x040fe20003f84070 */
[----:B------:R-:W-:Y:S02]  /*9660*/  IMAD.MOV R210, RZ, RZ, -R27 ;  /* 0x000000ffffd27224 */ /* 0x000fe400078e0a1b */
[----:B------:R-:W-:Y:S02]  /*9670*/  IMAD.MOV.U32 R27, RZ, RZ, R209 ;  /* 0x000000ffff1b7224 */ /* 0x000fe400078e00d1 */
[----:B------:R-:W-:Y:S01]  /*9680*/  IMAD.MOV.U32 R31, RZ, RZ, R201 ;  /* 0x000000ffff1f7224 */ /* 0x000fe200078e00c9 */
[----:B------:R-:W-:Y:S01]  /*9690*/  IABS R213, R43 ;  /* 0x0000002b00d57213 */ /* 0x000fe20000000000 */
[----:B------:R-:W-:Y:S02]  /*96a0*/  @!P6 IMAD.IADD R215, R215, 0x1, -R0 ;  /* 0x00000001d7d7e824 */ /* 0x000fe400078e0a00 */
[----:B------:R-:W-:Y:S01]  /*96b0*/  @!P5 IMAD.MOV R27, RZ, RZ, -R27 ;  /* 0x000000ffff1bd224 */ /* 0x000fe200078e0a1b */
[C---:B------:R-:W-:Y:S01]  /*96c0*/  ISETP.GT.U32.AND P5, PT, R0.reuse, R214, PT ;  /* 0x000000d60000720c */ /* 0x040fe20003fa4070 */
[----:B------:R-:W-:Y:S01]  /*96d0*/  @!P2 IMAD.MOV R31, RZ, RZ, -R31 ;  /* 0x000000ffff1fa224 */ /* 0x000fe200078e0a1f */
[C---:B------:R-:W-:Y:S01]  /*96e0*/  ISETP.GT.U32.AND P2, PT, R0.reuse, R211, PT ;  /* 0x000000d30000720c */ /* 0x040fe20003f44070 */
[C---:B------:R-:W-:Y:S01]  /*96f0*/  IMAD R51, R0.reuse, R210, R51 ;  /* 0x000000d200337224 */ /* 0x040fe200078e0233 */
[----:B------:R-:W-:Y:S01]  /*9700*/  ISETP.GT.U32.AND P6, PT, R0, R215, PT ;  /* 0x000000d70000720c */ /* 0x000fe20003fc4070 */
[----:B------:R-:W-:-:S04]  /*9710*/  IMAD.HI.U32 R201, R138, R213, RZ ;  /* 0x000000d58ac97227 */ /* 0x000fc800078e00ff */
[----:B------:R-:W-:Y:S01]  /*9720*/  @!P4 IMAD.IADD R2, R2, 0x1, -R0 ;  /* 0x000000010202c824 */ /* 0x000fe200078e0a00 */
[----:B------:R-:W-:Y:S01]  /*9730*/  ISETP.GT.U32.AND P4, PT, R0, R51, PT ;  /* 0x000000330000720c */ /* 0x000fe20003f84070 */
[----:B------:R-:W-:Y:S01]  /*9740*/  IMAD.MOV R201, RZ, RZ, -R201 ;  /* 0x000000ffffc97224 */ /* 0x000fe200078e0ac9 */
[----:B------:R-:W-:-:S03]  /*9750*/  IABS R217, R55 ;  /* 0x0000003700d97213 */ /* 0x000fc60000000000 */
[----:B------:R-:W-:Y:S01]  /*9760*/  IMAD R213, R0, R201, R213 ;  /* 0x000000c900d57224 */ /* 0x000fe200078e02d5 */
[----:B------:R-:W-:Y:S01]  /*9770*/  IABS R209, R47 ;  /* 0x0000002f00d17213 */ /* 0x000fe20000000000 */
[--C-:B------:R-:W-:Y:S01]  /*9780*/  @!P5 IMAD.IADD R214, R214, 0x1, -R0.reuse ;  /* 0x00000001d6d6d824 */ /* 0x100fe200078e0a00 */
[----:B------:R-:W-:Y:S01]  /*9790*/  ISETP.GE.AND P5, PT, R35, RZ, PT ;  /* 0x000000ff2300720c */ /* 0x000fe20003fa6270 */
[--C-:B------:R-:W-:Y:S02]  /*97a0*/  @!P2 IMAD.IADD R211, R211, 0x1, -R0.reuse ;  /* 0x00000001d3d3a824 */ /* 0x100fe400078e0a00 */
[----:B------:R-:W-:Y:S01]  /*97b0*/  @!P6 IMAD.IADD R215, R215, 0x1, -R0 ;  /* 0x00000001d7d7e824 */ /* 0x000fe200078e0a00 */
[----:B------:R-:W-:Y:S01]  /*97c0*/  ISETP.GT.U32.AND P6, PT, R0, R213, PT ;  /* 0x000000d50000720c */ /* 0x000fe20003fc4070 */
[----:B------:R-:W-:Y:S02]  /*97d0*/  IMAD.MOV.U32 R35, RZ, RZ, R2 ;  /* 0x000000ffff237224 */ /* 0x000fe400078e0002 */
[----:B------:R-:W-:Y:S01]  /*97e0*/  IMAD.HI.U32 R2, R138, R217, RZ ;  /* 0x000000d98a027227 */ /* 0x000fe200078e00ff */
[----:B------:R-:W-:-:S03]  /*97f0*/  ISETP.GT.U32.AND P2, PT, R0, R211, PT ;  /* 0x000000d30000720c */ /* 0x000fc60003f44070 */
[----:B------:R-:W-:-:S04]  /*9800*/  IMAD.HI.U32 R210, R138, R209, RZ ;  /* 0x000000d18ad27227 */ /* 0x000fc800078e00ff */
[----:B------:R-:W-:Y:S02]  /*9810*/  @!P4 IMAD.IADD R51, R51, 0x1, -R0 ;  /* 0x000000013333c824 */ /* 0x000fe400078e0a00 */
[----:B------:R-:W-:Y:S02]  /*9820*/  IMAD.MOV R2, RZ, RZ, -R2 ;  /* 0x000000ffff027224 */ /* 0x000fe400078e0a02 */
[----:B------:R-:W-:Y:S01]  /*9830*/  IMAD.MOV R210, RZ, RZ, -R210 ;  /* 0x000000ffffd27224 */ /* 0x000fe200078e0ad2 */
[C---:B------:R-:W-:Y:S01]  /*9840*/  ISETP.GT.U32.AND P4, PT, R0.reuse, R51, PT ;  /* 0x000000330000720c */ /* 0x040fe20003f84070 */
[C---:B------:R-:W-:Y:S02]  /*9850*/  IMAD R2, R0.reuse, R2, R217 ;  /* 0x0000000200027224 */ /* 0x040fe400078e02d9 */
[C---:B------:R-:W-:Y:S01]  /*9860*/  IMAD R209, R0.reuse, R210, R209 ;  /* 0x000000d200d17224 */ /* 0x040fe200078e02d1 */
[----:B------:R-:W-:Y:S01]  /*9870*/  IABS R201, R59 ;  /* 0x0000003b00c97213 */ /* 0x000fe20000000000 */
[--C-:B------:R-:W-:Y:S01]  /*9880*/  @!P6 IMAD.IADD R213, R213, 0x1, -R0.reuse ;  /* 0x00000001d5d5e824 */ /* 0x100fe200078e0a00 */
[C---:B------:R-:W-:Y:S01]  /*9890*/  ISETP.GT.U32.AND P6, PT, R0.reuse, R2, PT ;  /* 0x000000020000720c */ /* 0x040fe20003fc4070 */
[----:B------:R-:W-:Y:S01]  /*98a0*/  @!P2 IMAD.IADD R211, R211, 0x1, -R0 ;  /* 0x00000001d3d3a824 */ /* 0x000fe200078e0a00 */
[----:B------:R-:W-:Y:S01]  /*98b0*/  ISETP.GT.U32.AND P2, PT, R0, R209, PT ;  /* 0x000000d10000720c */ /* 0x000fe20003f44070 */
[----:B------:R-:W-:Y:S01]  /*98c0*/  @!P3 IMAD.MOV R35, RZ, RZ, -R35 ;  /* 0x000000ffff23b224 */ /* 0x000fe200078e0a23 */
[----:B------:R-:W-:Y:S01]  /*98d0*/  ISETP.GE.AND P3, PT, R39, RZ, PT ;  /* 0x000000ff2700720c */ /* 0x000fe20003f66270 */
[----:B------:R-:W-:Y:S01]  /*98e0*/  IMAD.HI.U32 R39, R138, R201, RZ ;  /* 0x000000c98a277227 */ /* 0x000fe200078e00ff */
[----:B------:R-:W-:-:S03]  /*98f0*/  IABS R210, R67 ;  /* 0x0000004300d27213 */ /* 0x000fc60000000000 */
[----:B------:R-:W-:Y:S01]  /*9900*/  @!P4 IMAD.IADD R51, R51, 0x1, -R0 ;  /* 0x000000013333c824 */ /* 0x000fe200078e0a00 */
[----:B------:R-:W-:Y:S01]  /*9910*/  ISETP.GE.AND P4, PT, R43, RZ, PT ;  /* 0x000000ff2b00720c */ /* 0x000fe20003f86270 */
[----:B------:R-:W-:Y:S02]  /*9920*/  IMAD.MOV R39, RZ, RZ, -R39 ;  /* 0x000000ffff277224 */ /* 0x000fe400078e0a27 */
[----:B------:R-:W-:Y:S01]  /*9930*/  IMAD.HI.U32 R43, R138, R210, RZ ;  /* 0x000000d28a2b7227 */ /* 0x000fe200078e00ff */
[----:B------:R-:W-:-:S03]  /*9940*/  IABS R218, R63 ;  /* 0x0000003f00da7213 */ /* 0x000fc60000000000 */
[----:B------:R-:W-:Y:S02]  /*9950*/  IMAD R201, R0, R39, R201 ;  /* 0x0000002700c97224 */ /* 0x000fe400078e02c9 */
[----:B------:R-:W-:Y:S02]  /*9960*/  @!P6 IMAD.IADD R2, R2, 0x1, -R0 ;  /* 0x000000010202e824 */ /* 0x000fe400078e0a00 */
[----:B------:R-:W-:Y:S02]  /*9970*/  IMAD.MOV R43, RZ, RZ, -R43 ;  /* 0x000000ffff2b7224 */ /* 0x000fe400078e0a2b */
[----:B------:R-:W-:Y:S02]  /*9980*/  IMAD.MOV.U32 R39, RZ, RZ, R214 ;  /* 0x000000ffff277224 */ /* 0x000fe400078e00d6 */
        /* <DEDUP_REMOVED lines=8> */
[----:B------:R-:W-:Y:S02]  /*9a10*/  IMAD.MOV.U32 R43, RZ, RZ, R215 ;  /* 0x000000ffff2b7224 */ /* 0x000fe400078e00d7 */
[----:B------:R-:W-:Y:S01]  /*9a20*/  @!P5 IMAD.MOV R47, RZ, RZ, -R47 ;  /* 0x000000ffff2fd224 */ /* 0x000fe200078e0a2f */
[C---:B------:R-:W-:Y:S01]  /*9a30*/  ISETP.GT.U32.AND P5, PT, R0.reuse, R210, PT ;  /* 0x000000d20000720c */ /* 0x040fe20003fa4070 */
[----:B------:R-:W-:Y:S02]  /*9a40*/  IMAD.MOV R214, RZ, RZ, -R214 ;  /* 0x000000ffffd67224 */ /* 0x000fe400078e0ad6 */
[----:B------:R-:W-:Y:S01]  /*9a50*/  @!P0 IMAD.MOV R43, RZ, RZ, -R43 ;  /* 0x000000ffff2b8224 */ /* 0x000fe200078e0a2b */
[C---:B------:R-:W-:Y:S01]  /*9a60*/  ISETP.GT.U32.AND P0, PT, R0.reuse, R209, PT ;  /* 0x000000d10000720c */ /* 0x040fe20003f04070 */
[----:B------:R-:W-:Y:S02]  /*9a70*/  IMAD R211, R0, R214, R218 ;  /* 0x000000d600d37224 */ /* 0x000fe400078e02da */
[----:B------:R-:W-:-:S02]  /*9a80*/  @!P6 IMAD.IADD R2, R2, 0x1, -R0 ;  /* 0x000000010202e824 */ /* 0x000fc400078e0a00 */
[--C-:B------:R-:W-:Y:S01]  /*9a90*/  @!P1 IMAD.IADD R213, R213, 0x1, -R0.reuse ;  /* 0x00000001d5d59824 */ /* 0x100fe200078e0a00 */
[C---:B------:R-:W-:Y:S01]  /*9aa0*/  ISETP.GT.U32.AND P6, PT, R0.reuse, R211, PT ;  /* 0x000000d30000720c */ /* 0x040fe20003fc4070 */
[----:B------:R-:W-:Y:S01]  /*9ab0*/  @!P3 IMAD.MOV R51, RZ, RZ, -R51 ;  /* 0x000000ffff33b224 */ /* 0x000fe200078e0a33 */
[----:B------:R-:W-:Y:S01]  /*9ac0*/  ISETP.GT.U32.AND P1, PT, R0, R201, PT ;  /* 0x000000c90000720c */ /* 0x000fe20003f24070 */
[--C-:B------:R-:W-:Y:S01]  /*9ad0*/  @!P5 IMAD.IADD R210, R210, 0x1, -R0.reuse ;  /* 0x00000001d2d2d824 */ /* 0x100fe200078e0a00 */
[----:B------:R-:W-:Y:S01]  /*9ae0*/  ISETP.GE.AND P3, PT, R55, RZ, PT ;  /* 0x000000ff3700720c */ /* 0x000fe20003f66270 */
[----:B------:R-:W-:Y:S01]  /*9af0*/  IMAD.MOV.U32 R55, RZ, RZ, R213 ;  /* 0x000000ffff377224 */ /* 0x000fe200078e00d5 */
[----:B------:R-:W-:Y:S01]  /*9b00*/  IABS R217, R71 ;  /* 0x0000004700d97213 */ /* 0x000fe20000000000 */
[----:B------:R-:W-:Y:S01]  /*9b10*/  @!P0 IMAD.IADD R209, R209, 0x1, -R0 ;  /* 0x00000001d1d18824 */ /* 0x000fe200078e0a00 */
[----:B------:R-:W-:Y:S01]  /*9b20*/  ISETP.GE.AND P0, PT, R67, RZ, PT ;  /* 0x000000ff4300720c */ /* 0x000fe20003f06270 */
[----:B------:R-:W-:Y:S01]  /*9b30*/  @!P4 IMAD.MOV R55, RZ, RZ, -R55 ;  /* 0x000000ffff37c224 */ /* 0x000fe200078e0a37 */
[----:B------:R-:W-:Y:S01]  /*9b40*/  ISETP.GT.U32.AND P4, PT, R0, R210, PT ;  /* 0x000000d20000720c */ /* 0x000fe20003f84070 */
[----:B------:R-:W-:Y:S01]  /*9b50*/  IMAD.HI.U32 R67, R138, R217, RZ ;  /* 0x000000d98a437227 */ /* 0x000fe200078e00ff */
[----:B------:R-:W-:-:S03]  /*9b60*/  IABS R214, R75 ;  /* 0x0000004b00d67213 */ /* 0x000fc60000000000 */
[--C-:B------:R-:W-:Y:S02]  /*9b70*/  @!P6 IMAD.IADD R211, R211, 0x1, -R0.reuse ;  /* 0x00000001d3d3e824 */ /* 0x100fe400078e0a00 */
[----:B------:R-:W-:Y:S02]  /*9b80*/  IMAD.MOV R67, RZ, RZ, -R67 ;  /* 0x000000ffff437224 */ /* 0x000fe400078e0a43 */
[----:B------:R-:W-:Y:S01]  /*9b90*/  @!P1 IMAD.IADD R201, R201, 0x1, -R0 ;  /* 0x00000001c9c99824 */ /* 0x000fe200078e0a00 */
[----:B------:R-:W-:Y:S02]  /*9ba0*/  ISETP.GE.AND P1, PT, R63, RZ, PT ;  /* 0x000000ff3f00720c */ /* 0x000fe40003f26270 */
[----:B------:R-:W-:Y:S01]  /*9bb0*/  IABS R63, R83 ;  /* 0x00000053003f7213 */ /* 0x000fe20000000000 */
[C---:B------:R-:W-:Y:S01]  /*9bc0*/  IMAD R213, R0.reuse, R67, R217 ;  /* 0x0000004300d57224 */ /* 0x040fe200078e02d9 */
[----:B------:R-:W-:Y:S01]  /*9bd0*/  ISETP.GE.AND P5, PT, R59, RZ, PT ;  /* 0x000000ff3b00720c */ /* 0x000fe20003fa6270 */
[----:B------:R-:W-:Y:S01]  /*9be0*/  IMAD.MOV.U32 R59, RZ, RZ, R209 ;  /* 0x000000ffff3b7224 */ /* 0x000fe200078e00d1 */
[----:B------:R-:W-:Y:S01]  /*9bf0*/  ISETP.GT.U32.AND P6, PT, R0, R211, PT ;  /* 0x000000d30000720c */ /* 0x000fe20003fc4070 */
[----:B------:R-:W-:-:S04]  /*9c00*/  IMAD.HI.U32 R67, R138, R214, RZ ;  /* 0x000000d68a437227 */ /* 0x000fc800078e00ff */
[----:B------:R-:W-:Y:S02]  /*9c10*/  IMAD.MOV.U32 R209, RZ, RZ, R63 ;  /* 0x000000ffffd17224 */ /* 0x000fe400078e003f */
[----:B------:R-:W-:Y:S02]  /*9c20*/  @!P4 IMAD.IADD R210, R210, 0x1, -R0 ;  /* 0x00000001d2d2c824 */ /* 0x000fe400078e0a00 */
[----:B------:R-:W-:Y:S02]  /*9c30*/  IMAD.MOV.U32 R63, RZ, RZ, R2 ;  /* 0x000000ffff3f7224 */ /* 0x000fe400078e0002 */
[----:B------:R-:W-:Y:S01]  /*9c40*/  @!P2 IMAD.MOV R59, RZ, RZ, -R59 ;  /* 0x000000ffff3ba224 */ /* 0x000fe200078e0a3b */
[C---:B------:R-:W-:Y:S01]  /*9c50*/  ISETP.GT.U32.AND P2, PT, R0.reuse, R201, PT ;  /* 0x000000c90000720c */ /* 0x040fe20003f44070 */
[----:B------:R-:W-:Y:S02]  /*9c60*/  IMAD.MOV R2, RZ, RZ, -R67 ;  /* 0x000000ffff027224 */ /* 0x000fe400078e0a43 */
[----:B------:R-:W-:Y:S01]  /*9c70*/  IMAD.MOV.U32 R67, RZ, RZ, R210 ;  /* 0x000000ffff437224 */ /* 0x000fe200078e00d2 */
[C---:B------:R-:W-:Y:S01]  /*9c80*/  ISETP.GT.U32.AND P4, PT, R0.reuse, R213, PT ;  /* 0x000000d50000720c */ /* 0x040fe20003f84070 */
[----:B------:R-:W-:-:S02]  /*9c90*/  IMAD R210, R0, R2, R214 ;  /* 0x0000000200d27224 */ /* 0x000fc400078e02d6 */
[----:B------:R-:W-:Y:S01]  /*9ca0*/  @!P3 IMAD.MOV R63, RZ, RZ, -R63 ;  /* 0x000000ffff3fb224 */ /* 0x000fe200078e0a3f */
[----:B------:R-:W-:Y:S01]  /*9cb0*/  ISETP.GE.AND P3, PT, R71, RZ, PT ;  /* 0x000000ff4700720c */ /* 0x000fe20003f66270 */
[----:B------:R-:W-:Y:S01]  /*9cc0*/  @!P6 IMAD.IADD R211, R211, 0x1, -R0 ;  /* 0x00000001d3d3e824 */ /* 0x000fe200078e0a00 */
[----:B------:R-:W-:Y:S01]  /*9cd0*/  ISETP.GT.U32.AND P6, PT, R0, R210, PT ;  /* 0x000000d20000720c */ /* 0x000fe20003fc4070 */
[----:B------:R-:W-:-:S04]  /*9ce0*/  IMAD.HI.U32 R71, R138, R209, RZ ;  /* 0x000000d18a477227 */ /* 0x000fc800078e00ff */
[----:B------:R-:W-:Y:S02]  /*9cf0*/  IMAD.MOV R71, RZ, RZ, -R71 ;  /* 0x000000ffff477224 */ /* 0x000fe400078e0a47 */
[--C-:B------:R-:W-:Y:S01]  /*9d00*/  @!P2 IMAD.IADD R201, R201, 0x1, -R0.reuse ;  /* 0x00000001c9c9a824 */ /* 0x100fe200078e0a00 */
[----:B------:R-:W-:Y:S01]  /*9d10*/  ISETP.GE.AND P2, PT, R83, RZ, PT ;  /* 0x000000ff5300720c */ /* 0x000fe20003f46270 */
[----:B------:R-:W-:Y:S01]  /*9d20*/  IMAD R2, R0, R71, R209 ;  /* 0x0000004700027224 */ /* 0x000fe200078e02d1 */
[----:B------:R-:W-:Y:S01]  /*9d30*/  IABS R83, R95 ;  /* 0x0000005f00537213 */ /* 0x000fe20000000000 */
[--C-:B------:R-:W-:Y:S02]  /*9d40*/  @!P4 IMAD.IADD R213, R213, 0x1, -R0.reuse ;  /* 0x00000001d5d5c824 */ /* 0x100fe400078e0a00 */
[----:B------:R-:W-:Y:S01]  /*9d50*/  IMAD.MOV.U32 R71, RZ, RZ, R201 ;  /* 0x000000ffff477224 */ /* 0x000fe200078e00c9 */
[----:B------:R-:W-:Y:S01]  /*9d60*/  ISETP.GE.AND P4, PT, R95, RZ, PT ;  /* 0x000000ff5f00720c */ /* 0x000fe20003f86270 */
[----:B------:R-:W-:Y:S01]  /*9d70*/  @!P6 IMAD.IADD R210, R210, 0x1, -R0 ;  /* 0x00000001d2d2e824 */ /* 0x000fe200078e0a00 */
[----:B------:R-:W-:Y:S01]  /*9d80*/  IABS R95, R79 ;  /* 0x0000004f005f7213 */ /* 0x000fe20000000000 */
[----:B------:R-:W-:Y:S01]  /*9d90*/  @!P5 IMAD.MOV R71, RZ, RZ, -R71 ;  /* 0x000000ffff47d224 */ /* 0x000fe200078e0a47 */
[----:B------:R-:W-:Y:S01]  /*9da0*/  ISETP.GT.U32.AND P5, PT, R0, R213, PT ;  /* 0x000000d50000720c */ /* 0x000fe20003fa4070 */
[----:B------:R-:W-:Y:S01]  /*9db0*/  IMAD.HI.U32 R215, R138, R83, RZ ;  /* 0x000000538ad77227 */ /* 0x000fe200078e00ff */
[----:B------:R-:W-:-:S03]  /*9dc0*/  ISETP.GT.U32.AND P6, PT, R0, R210, PT ;  /* 0x000000d20000720c */ /* 0x000fc60003fc4070 */
[----:B------:R-:W-:Y:S01]  /*9dd0*/  @!P0 IMAD.MOV R67, RZ, RZ, -R67 ;  /* 0x000000ffff438224 */ /* 0x000fe200078e0a43 */
[----:B------:R-:W-:Y:S01]  /*9de0*/  ISETP.GE.AND P0, PT, R75, RZ, PT ;  /* 0x000000ff4b00720c */ /* 0x000fe20003f06270 */
[----:B------:R-:W-:Y:S02]  /*9df0*/  IMAD.MOV.U32 R75, RZ, RZ, R211 ;  /* 0x000000ffff4b7224 */ /* 0x000fe400078e00d3 */
[----:B------:R-:W-:-:S04]  /*9e00*/  IMAD.HI.U32 R201, R138, R95, RZ ;  /* 0x0000005f8ac97227 */ /* 0x000fc800078e00ff */
[----:B------:R-:W-:Y:S02]  /*9e10*/  IMAD.MOV R211, RZ, RZ, -R215 ;  /* 0x000000ffffd37224 */ /* 0x000fe400078e0ad7 */
[----:B------:R-:W-:Y:S02]  /*9e20*/  IMAD.MOV R201, RZ, RZ, -R201 ;  /* 0x000000ffffc97224 */ /* 0x000fe400078e0ac9 */
[----:B------:R-:W-:Y:S01]  /*9e30*/  @!P1 IMAD.MOV R75, RZ, RZ, -R75 ;  /* 0x000000ffff4b9224 */ /* 0x000fe200078e0a4b */
[C---:B------:R-:W-:Y:S01]  /*9e40*/  ISETP.GT.U32.AND P1, PT, R0.reuse, R2, PT ;  /* 0x000000020000720c */ /* 0x040fe20003f24070 */
[C---:B------:R-:W-:Y:S02]  /*9e50*/  IMAD R211, R0.reuse, R211, R83 ;  /* 0x000000d300d37224 */ /* 0x040fe400078e0253 */
[C---:B------:R-:W-:Y:S02]  /*9e60*/  IMAD R95, R0.reuse, R201, R95 ;  /* 0x000000c9005f7224 */ /* 0x040fe400078e025f */
[--C-:B------:R-:W-:Y:S01]  /*9e70*/  @!P5 IMAD.IADD R213, R213, 0x1, -R0.reuse ;  /* 0x00000001d5d5d824 */ /* 0x100fe200078e0a00 */
[----:B------:R-:W-:Y:S01]  /*9e80*/  ISETP.GT.U32.AND P5, PT, R0, R211, PT ;  /* 0x000000d30000720c */ /* 0x000fe20003fa4070 */
[----:B------:R-:W-:Y:S01]  /*9e90*/  @!P6 IMAD.IADD R210, R210, 0x1, -R0 ;  /* 0x00000001d2d2e824 */ /* 0x000fe200078e0a00 */
[----:B------:R-:W-:-:S02]  /*9ea0*/  ISETP.GT.U32.AND P6, PT, R0, R95, PT ;  /* 0x0000005f0000720c */ /* 0x000fc40003fc4070 */
[----:B------:R-:W-:-:S03]  /*9eb0*/  IABS R209, R91 ;  /* 0x0000005b00d17213 */ /* 0x000fc60000000000 */
[----:B------:R-:W-:Y:S01]  /*9ec0*/  @!P1 IMAD.IADD R2, R2, 0x1, -R0 ;  /* 0x0000000102029824 */ /* 0x000fe200078e0a00 */
[----:B------:R-:W-:Y:S01]  /*9ed0*/  IABS R214, R87 ;  /* 0x0000005700d67213 */ /* 0x000fe20000000000 */
[----:B------:R-:W-:Y:S01]  /*9ee0*/  IMAD.HI.U32 R83, R138, R209, RZ ;  /* 0x000000d18a537227 */ /* 0x000fe200078e00ff */
[----:B------:R-:W-:-:S03]  /*9ef0*/  IABS R201, R99 ;  /* 0x0000006300c97213 */ /* 0x000fc60000000000 */
[--C-:B------:R-:W-:Y:S01]  /*9f00*/  @!P5 IMAD.IADD R211, R211, 0x1, -R0.reuse ;  /* 0x00000001d3d3d824 */ /* 0x100fe200078e0a00 */
[----:B------:R-:W-:Y:S01]  /*9f10*/  ISETP.GT.U32.AND P5, PT, R0, R2, PT ;  /* 0x000000020000720c */ /* 0x000fe20003fa4070 */
[----:B------:R-:W-:Y:S02]  /*9f20*/  @!P6 IMAD.IADD R95, R95, 0x1, -R0 ;  /* 0x000000015f5fe824 */ /* 0x000fe400078e0a00 */
[----:B------:R-:W-:Y:S01]  /*9f30*/  IMAD.HI.U32 R215, R138, R214, RZ ;  /* 0x000000d68ad77227 */ /* 0x000fe200078e00ff */
[----:B------:R-:W-:-:S03]  /*9f40*/  ISETP.GT.U32.AND P6, PT, R0, R211, PT ;  /* 0x000000d30000720c */ /* 0x000fc60003fc4070 */
[----:B------:R-:W-:Y:S02]  /*9f50*/  IMAD.MOV R83, RZ, RZ, -R83 ;  /* 0x000000ffff537224 */ /* 0x000fe400078e0a53 */
[----:B------:R-:W-:-:S04]  /*9f60*/  IMAD.HI.U32 R217, R138, R201, RZ ;  /* 0x000000c98ad97227 */ /* 0x000fc800078e00ff */
[----:B------:R-:W-:Y:S02]  /*9f70*/  IMAD.MOV R215, RZ, RZ, -R215 ;  /* 0x000000ffffd77224 */ /* 0x000fe400078e0ad7 */
[C---:B------:R-:W-:Y:S02]  /*9f80*/  IMAD R209, R0.reuse, R83, R209 ;  /* 0x0000005300d17224 */ /* 0x040fe400078e02d1 */
[----:B------:R-:W-:Y:S01]  /*9f90*/  IMAD.MOV R217, RZ, RZ, -R217 ;  /* 0x000000ffffd97224 */ /* 0x000fe200078e0ad9 */
[----:B------:R-:W-:Y:S01]  /*9fa0*/  ISETP.GE.AND P1, PT, R79, RZ, PT ;  /* 0x000000ff4f00720c */ /* 0x000fe20003f26270 */
[----:B------:R-:W-:Y:S02]  /*9fb0*/  IMAD.MOV.U32 R83, RZ, RZ, R210 ;  /* 0x000000ffff537224 */ /* 0x000fe400078e00d2 */
[C---:B------:R-:W-:Y:S02]  /*9fc0*/  IMAD R214, R0.reuse, R215, R214 ;  /* 0x000000d700d67224 */ /* 0x040fe400078e02d6 */
[----:B------:R-:W-:-:S02]  /*9fd0*/  IMAD R210, R0, R217, R201 ;  /* 0x000000d900d27224 */ /* 0x000fc400078e02c9 */
[--C-:B------:R-:W-:Y:S01]  /*9fe0*/  @!P5 IMAD.IADD R2, R2, 0x1, -R0.reuse ;  /* 0x000000010202d824 */ /* 0x100fe200078e0a00 */
[C---:B------:R-:W-:Y:S01]  /*9ff0*/  ISETP.GT.U32.AND P5, PT, R0.reuse, R209, PT ;  /* 0x000000d10000720c */ /* 0x040fe20003fa4070 */
[----:B------:R-:W-:Y:S02]  /*a000*/  IMAD.MOV.U32 R79, RZ, RZ, R213 ;  /* 0x000000ffff4f7224 */ /* 0x000fe400078e00d5 */
[----:B------:R-:W-:Y:S01]  /*a010*/  @!P0 IMAD.MOV R83, RZ, RZ, -R83 ;  /* 0x000000ffff538224 */ /* 0x000fe200078e0a53 */
[C---:B------:R-:W-:Y:S01]  /*a020*/  ISETP.GT.U32.AND P0, PT, R0.reuse, R214, PT ;  /* 0x000000d60000720c */ /* 0x040fe20003f04070 */
[----:B------:R-:W-:Y:S01]  /*a030*/  @!P6 IMAD.IADD R211, R211, 0x1, -R0 ;  /* 0x00000001d3d3e824 */ /* 0x000fe200078e0a00 */
[C---:B------:R-:W-:Y:S01]  /*a040*/  ISETP.GT.U32.AND P6, PT, R0.reuse, R210, PT ;  /* 0x000000d20000720c */ /* 0x040fe20003fc4070 */
[----:B------:R-:W-:Y:S01]  /*a050*/  @!P3 IMAD.MOV R79, RZ, RZ, -R79 ;  /* 0x000000ffff4fb224 */ /* 0x000fe200078e0a4f */
[----:B------:R-:W-:Y:S02]  /*a060*/  IABS R215, R103 ;  /* 0x0000006700d77213 */ /* 0x000fe40000000000 */
[----:B------:R-:W-:-:S03]  /*a070*/  ISETP.GT.U32.AND P3, PT, R0, R95, PT ;  /* 0x0000005f0000720c */ /* 0x000fc60003f64070 */
[----:B------:R-:W-:Y:S01]  /*a080*/  IMAD.HI.U32 R201, R138, R215, RZ ;  /* 0x000000d78ac97227 */ /* 0x000fe200078e00ff */
[----:B------:R-:W-:-:S03]  /*a090*/  IABS R213, R107 ;  /* 0x0000006b00d57213 */ /* 0x000fc60000000000 */
[--C-:B------:R-:W-:Y:S02]  /*a0a0*/  @!P5 IMAD.IADD R209, R209, 0x1, -R0.reuse ;  /* 0x00000001d1d1d824 */ /* 0x100fe400078e0a00 */
[----:B------:R-:W-:Y:S02]  /*a0b0*/  IMAD.MOV R201, RZ, RZ, -R201 ;  /* 0x000000ffffc97224 */ /* 0x000fe400078e0ac9 */
[--C-:B------:R-:W-:Y:S02]  /*a0c0*/  @!P0 IMAD.IADD R214, R214, 0x1, -R0.reuse ;  /* 0x00000001d6d68824 */ /* 0x100fe400078e0a00 */
[--C-:B------:R-:W-:Y:S01]  /*a0d0*/  @!P6 IMAD.IADD R210, R210, 0x1, -R0.reuse ;  /* 0x00000001d2d2e824 */ /* 0x100fe200078e0a00 */
[C---:B------:R-:W-:Y:S01]  /*a0e0*/  ISETP.GT.U32.AND P6, PT, R0.reuse, R209, PT ;  /* 0x000000d10000720c */ /* 0x040fe20003fc4070 */
[----:B------:R-:W-:Y:S02]  /*a0f0*/  @!P3 IMAD.IADD R95, R95, 0x1, -R0 ;  /* 0x000000015f5fb824 */ /* 0x000fe400078e0a00 */
[----:B------:R-:W-:-:S02]  /*a100*/  IMAD R201, R0, R201, R215 ;  /* 0x000000c900c97224 */ /* 0x000fc400078e02d7 */
[----:B------:R-:W-:Y:S01]  /*a110*/  IMAD.HI.U32 R217, R138, R213, RZ ;  /* 0x000000d58ad97227 */ /* 0x000fe200078e00ff */
[----:B------:R-:W-:-:S03]  /*a120*/  ISETP.GT.U32.AND P5, PT, R0, R214, PT ;  /* 0x000000d60000720c */ /* 0x000fc60003fa4070 */
[----:B------:R-:W-:Y:S01]  /*a130*/  @!P1 IMAD.MOV R95, RZ, RZ, -R95 ;  /* 0x000000ffff5f9224 */ /* 0x000fe200078e0a5f */
[C---:B------:R-:W-:Y:S01]  /*a140*/  ISETP.GT.U32.AND P1, PT, R0.reuse, R201, PT ;  /* 0x000000c90000720c */ /* 0x040fe20003f24070 */
[----:B------:R-:W-:Y:S01]  /*a150*/  IMAD.MOV R217, RZ, RZ, -R217 ;  /* 0x000000ffffd97224 */ /* 0x000fe200078e0ad9 */
[----:B------:R-:W-:Y:S01]  /*a160*/  ISETP.GE.AND P3, PT, R87, RZ, PT ;  /* 0x000000ff5700720c */ /* 0x000fe20003f66270 */
[----:B------:R-:W-:Y:S01]  /*a170*/  IMAD.MOV.U32 R87, RZ, RZ, R2 ;  /* 0x000000ffff577224 */ /* 0x000fe200078e0002 */
[----:B------:R-:W-:Y:S01]  /*a180*/  ISETP.GE.AND P0, PT, R91, RZ, PT ;  /* 0x000000ff5b00720c */ /* 0x000fe20003f06270 */
[----:B------:R-:W-:Y:S02]  /*a190*/  IMAD.MOV.U32 R91, RZ, RZ, R211 ;  /* 0x000000ffff5b7224 */ /* 0x000fe400078e00d3 */
[C---:B------:R-:W-:Y:S01]  /*a1a0*/  IMAD R2, R0.reuse, R217, R213 ;  /* 0x000000d900027224 */ /* 0x040fe200078e02d5 */
[----:B------:R-:W-:Y:S01]  /*a1b0*/  IABS R215, R131 ;  /* 0x0000008300d77213 */ /* 0x000fe20000000000 */
[----:B------:R-:W-:Y:S01]  /*a1c0*/  @!P4 IMAD.MOV R91, RZ, RZ, -R91 ;  /* 0x000000ffff5bc224 */ /* 0x000fe200078e0a5b */
[----:B------:R-:W-:Y:S01]  /*a1d0*/  ISETP.GE.AND P4, PT, R99, RZ, PT ;  /* 0x000000ff6300720c */ /* 0x000fe20003f86270 */
[--C-:B------:R-:W-:Y:S01]  /*a1e0*/  @!P6 IMAD.IADD R209, R209, 0x1, -R0.reuse ;  /* 0x00000001d1d1e824 */ /* 0x100fe200078e0a00 */
[----:B------:R-:W-:Y:S01]  /*a1f0*/  ISETP.GT.U32.AND P6, PT, R0, R2, PT ;  /* 0x000000020000720c */ /* 0x000fe20003fc4070 */
[----:B------:R-:W-:Y:S01]  /*a200*/  @!P2 IMAD.MOV R87, RZ, RZ, -R87 ;  /* 0x000000ffff57a224 */ /* 0x000fe200078e0a57 */
[----:B------:R-:W-:Y:S01]  /*a210*/  IABS R99, R115 ;  /* 0x0000007300637213 */ /* 0x000fe20000000000 */
[----:B------:R-:W-:Y:S01]  /*a220*/  @!P5 IMAD.IADD R214, R214, 0x1, -R0 ;  /* 0x00000001d6d6d824 */ /* 0x000fe200078e0a00 */
[----:B------:R-:W-:Y:S01]  /*a230*/  ISETP.GT.U32.AND P2, PT, R0, R210, PT ;  /* 0x000000d20000720c */ /* 0x000fe20003f44070 */
[----:B------:R-:W-:-:S04]  /*a240*/  IMAD.HI.U32 R211, R138, R215, RZ ;  /* 0x000000d78ad37227 */ /* 0x000fc800078e00ff */
[----:B------:R-:W-:Y:S01]  /*a250*/  @!P1 IMAD.IADD R201, R201, 0x1, -R0 ;  /* 0x00000001c9c99824 */ /* 0x000fe200078e0a00 */
[----:B------:R-:W-:Y:S01]  /*a260*/  ISETP.GE.AND P1, PT, R131, RZ, PT ;  /* 0x000000ff8300720c */ /* 0x000fe20003f26270 */
[----:B------:R-:W-:Y:S01]  /*a270*/  IMAD.MOV.U32 R131, RZ, RZ, R99 ;  /* 0x000000ffff837224 */ /* 0x000fe200078e0063 */
[----:B------:R-:W-:Y:S01]  /*a280*/  IABS R213, R111 ;  /* 0x0000006f00d57213 */ /* 0x000fe20000000000 */
[----:B------:R-:W-:Y:S02]  /*a290*/  IMAD.MOV R211, RZ, RZ, -R211 ;  /* 0x000000ffffd37224 */ /* 0x000fe400078e0ad3 */
[----:B------:R-:W-:Y:S01]  /*a2a0*/  IMAD.MOV.U32 R99, RZ, RZ, R214 ;  /* 0x000000ffff637224 */ /* 0x000fe200078e00d6 */
[----:B------:R-:W-:Y:S01]  /*a2b0*/  ISETP.GE.AND P5, PT, R103, RZ, PT ;  /* 0x000000ff6700720c */ /* 0x000fe20003fa6270 */
[C---:B------:R-:W-:Y:S02]  /*a2c0*/  IMAD R211, R0.reuse, R211, R215 ;  /* 0x000000d300d37224 */ /* 0x040fe400078e02d7 */
[----:B------:R-:W-:Y:S01]  /*a2d0*/  @!P3 IMAD.MOV R99, RZ, RZ, -R99 ;  /* 0x000000ffff63b224 */ /* 0x000fe200078e0a63 */
[----:B------:R-:W-:Y:S01]  /*a2e0*/  ISETP.GT.U32.AND P3, PT, R0, R201, PT ;  /* 0x000000c90000720c */ /* 0x000fe20003f64070 */
[----:B------:R-:W-:-:S04]  /*a2f0*/  IMAD.HI.U32 R217, R138, R213, RZ ;  /* 0x000000d58ad97227 */ /* 0x000fc800078e00ff */
[--C-:B------:R-:W-:Y:S02]  /*a300*/  @!P6 IMAD.IADD R2, R2, 0x1, -R0.reuse ;  /* 0x000000010202e824 */ /* 0x100fe400078e0a00 */
[----:B------:R-:W-:Y:S01]  /*a310*/  IMAD.MOV.U32 R103, RZ, RZ, R209 ;  /* 0x000000ffff677224 */ /* 0x000fe200078e00d1 */
[----:B------:R-:W-:Y:S01]  /*a320*/  ISETP.GT.U32.AND P6, PT, R0, R211, PT ;  /* 0x000000d30000720c */ /* 0x000fe20003fc4070 */
[----:B------:R-:W-:Y:S01]  /*a330*/  @!P2 IMAD.IADD R210, R210, 0x1, -R0 ;  /* 0x00000001d2d2a824 */ /* 0x000fe200078e0a00 */
[----:B------:R-:W-:Y:S01]  /*a340*/  ISETP.GE.AND P2, PT, R107, RZ, PT ;  /* 0x000000ff6b00720c */ /* 0x000fe20003f46270 */
[----:B------:R-:W-:Y:S01]  /*a350*/  IMAD.HI.U32 R215, R138, R131, RZ ;  /* 0x000000838ad77227 */ /* 0x000fe200078e00ff */
[----:B------:R-:W-:-:S03]  /*a360*/  IABS R107, R119 ;  /* 0x00000077006b7213 */ /* 0x000fc60000000000 */
[----:B------:R-:W-:Y:S02]  /*a370*/  IMAD.MOV R217, RZ, RZ, -R217 ;  /* 0x000000ffffd97224 */ /* 0x000fe400078e0ad9 */
[----:B------:R-:W-:Y:S01]  /*a380*/  @!P0 IMAD.MOV R103, RZ, RZ, -R103 ;  /* 0x000000ffff678224 */ /* 0x000fe200078e0a67 */
[C---:B------:R-:W-:Y:S01]  /*a390*/  ISETP.GT.U32.AND P0, PT, R0.reuse, R2, PT ;  /* 0x000000020000720c */ /* 0x040fe20003f04070 */
[----:B------:R-:W-:Y:S02]  /*a3a0*/  IMAD.MOV R215, RZ, RZ, -R215 ;  /* 0x000000ffffd77224 */ /* 0x000fe400078e0ad7 */
[C---:B------:R-:W-:Y:S02]  /*a3b0*/  IMAD R209, R0.reuse, R217, R213 ;  /* 0x000000d900d17224 */ /* 0x040fe400078e02d5 */
[----:B------:R-:W-:Y:S02]  /*a3c0*/  IMAD.MOV.U32 R214, RZ, RZ, R107 ;  /* 0x000000ffffd67224 */ /* 0x000fe400078e006b */
[----:B------:R-:W-:-:S02]  /*a3d0*/  IMAD R131, R0, R215, R131 ;  /* 0x000000d700837224 */ /* 0x000fc400078e0283 */
[----:B------:R-:W-:Y:S01]  /*a3e0*/  @!P3 IMAD.IADD R201, R201, 0x1, -R0 ;  /* 0x00000001c9c9b824 */ /* 0x000fe200078e0a00 */
[----:B------:R-:W-:Y:S01]  /*a3f0*/  ISETP.GT.U32.AND P3, PT, R0, R209, PT ;  /* 0x000000d10000720c */ /* 0x000fe20003f64070 */
[----:B------:R-:W-:Y:S02]  /*a400*/  IMAD.MOV.U32 R107, RZ, RZ, R210 ;  /* 0x000000ffff6b7224 */ /* 0x000fe400078e00d2 */
[----:B------:R-:W-:-:S04]  /*a410*/  IMAD.HI.U32 R210, R138, R214, RZ ;  /* 0x000000d68ad27227 */ /* 0x000fc800078e00ff */
[----:B------:R-:W-:Y:S01]  /*a420*/  @!P6 IMAD.IADD R211, R211, 0x1, -R0 ;  /* 0x00000001d3d3e824 */ /* 0x000fe200078e0a00 */
[----:B------:R-:W-:Y:S01]  /*a430*/  ISETP.GT.U32.AND P6, PT, R0, R131, PT ;  /* 0x000000830000720c */ /* 0x000fe20003fc4070 */
[----:B------:R-:W-:Y:S02]  /*a440*/  IMAD.MOV R210, RZ, RZ, -R210 ;  /* 0x000000ffffd27224 */ /* 0x000fe400078e0ad2 */
[----:B------:R-:W-:Y:S01]  /*a450*/  @!P0 IMAD.IADD R2, R2, 0x1, -R0 ;  /* 0x0000000102028824 */ /* 0x000fe200078e0a00 */
[----:B------:R-:W-:Y:S01]  /*a460*/  ISETP.GE.AND P0, PT, R115, RZ, PT ;  /* 0x000000ff7300720c */ /* 0x000fe20003f06270 */
[----:B------:R-:W-:Y:S02]  /*a470*/  IMAD R210, R0, R210, R214 ;  /* 0x000000d200d27224 */ /* 0x000fe400078e02d6 */
[----:B------:R-:W-:Y:S01]  /*a480*/  IMAD.MOV.U32 R115, RZ, RZ, R2 ;  /* 0x000000ffff737224 */ /* 0x000fe200078e0002 */
[----:B------:R-:W-:Y:S01]  /*a490*/  IABS R217, R123 ;  /* 0x0000007b00d97213 */ /* 0x000fe20000000000 */
[----:B------:R-:W-:-:S02]  /*a4a0*/  @!P3 IMAD.IADD R209, R209, 0x1, -R0 ;  /* 0x00000001d1d1b824 */ /* 0x000fc400078e0a00 */
[----:B------:R-:W-:Y:S01]  /*a4b0*/  @!P2 IMAD.MOV R115, RZ, RZ, -R115 ;  /* 0x000000ffff73a224 */ /* 0x000fe200078e0a73 */
[C---:B------:R-:W-:Y:S01]  /*a4c0*/  ISETP.GT.U32.AND P2, PT, R0.reuse, R210, PT ;  /* 0x000000d20000720c */ /* 0x040fe20003f44070 */
[----:B------:R-:W-:Y:S01]  /*a4d0*/  @!P6 IMAD.IADD R131, R131, 0x1, -R0 ;  /* 0x000000018383e824 */ /* 0x000fe200078e0a00 */
[----:B------:R-:W-:Y:S01]  /*a4e0*/  IABS R213, R127 ;  /* 0x0000007f00d57213 */ /* 0x000fe20000000000 */
[----:B------:R-:W-:Y:S01]  /*a4f0*/  @!P4 IMAD.MOV R107, RZ, RZ, -R107 ;  /* 0x000000ffff6bc224 */ /* 0x000fe200078e0a6b */
[----:B------:R-:W-:Y:S01]  /*a500*/  ISETP.GT.U32.AND P6, PT, R0, R209, PT ;  /* 0x000000d10000720c */ /* 0x000fe20003fc4070 */
[----:B------:R-:W-:Y:S01]  /*a510*/  IMAD.HI.U32 R218, R138, R217, RZ ;  /* 0x000000d98ada7227 */ /* 0x000fe200078e00ff */
[----:B------:R-:W-:Y:S02]  /*a520*/  ISETP.GE.AND P4, PT, R111, RZ, PT ;  /* 0x000000ff6f00720c */ /* 0x000fe40003f86270 */
[----:B------:R-:W-:Y:S01]  /*a530*/  ISETP.GT.U32.AND P3, PT, R0, R211, PT ;  /* 0x000000d30000720c */ /* 0x000fe20003f64070 */
[----:B------:R-:W-:-:S02]  /*a540*/  IMAD.MOV.U32 R111, RZ, RZ, R201 ;  /* 0x000000ffff6f7224 */ /* 0x000fc400078e00c9 */
[----:B------:R-:W-:-:S04]  /*a550*/  IMAD.HI.U32 R201, R138, R213, RZ ;  /* 0x000000d58ac97227 */ /* 0x000fc800078e00ff */
[----:B------:R-:W-:Y:S02]  /*a560*/  IMAD.MOV R218, RZ, RZ, -R218 ;  /* 0x000000ffffda7224 */ /* 0x000fe400078e0ada */
[----:B------:R-:W-:Y:S02]  /*a570*/  IMAD.MOV R2, RZ, RZ, -R201 ;  /* 0x000000ffff027224 */ /* 0x000fe400078e0ac9 */
[----:B------:R-:W-:Y:S02]  /*a580*/  IMAD R201, R0, R218, R217 ;  /* 0x000000da00c97224 */ /* 0x000fe400078e02d9 */
[--C-:B------:R-:W-:Y:S02]  /*a590*/  @!P2 IMAD.IADD R210, R210, 0x1, -R0.reuse ;  /* 0x00000001d2d2a824 */ /* 0x100fe400078e0a00 */
[----:B------:R-:W-:Y:S01]  /*a5a0*/  @!P5 IMAD.MOV R111, RZ, RZ, -R111 ;  /* 0x000000ffff6fd224 */ /* 0x000fe200078e0a6f */
[C---:B------:R-:W-:Y:S01]  /*a5b0*/  ISETP.GT.U32.AND P5, PT, R0.reuse, R131, PT ;  /* 0x000000830000720c */ /* 0x040fe20003fa4070 */
[----:B------:R-:W-:Y:S01]  /*a5c0*/  @!P6 IMAD.IADD R209, R209, 0x1, -R0 ;  /* 0x00000001d1d1e824 */ /* 0x000fe200078e0a00 */
[----:B------:R-:W-:-:S02]  /*a5d0*/  ISETP.GT.U32.AND P6, PT, R0, R201, PT ;  /* 0x000000c90000720c */ /* 0x000fc40003fc4070 */
[----:B------:R-:W-:Y:S02]  /*a5e0*/  ISETP.GT.U32.AND P2, PT, R0, R210, PT ;  /* 0x000000d20000720c */ /* 0x000fe40003f44070 */
[----:B------:R-:W-:Y:S01]  /*a5f0*/  IABS R215, R139 ;  /* 0x0000008b00d77213 */ /* 0x000fe20000000000 */
[----:B------:R-:W-:Y:S01]  /*a600*/  @!P3 IMAD.IADD R211, R211, 0x1, -R0 ;  /* 0x00000001d3d3b824 */ /* 0x000fe200078e0a00 */
[----:B------:R-:W-:Y:S02]  /*a610*/  IABS R214, R141 ;  /* 0x0000008d00d67213 */ /* 0x000fe40000000000 */
[----:B------:R-:W-:Y:S01]  /*a620*/  ISETP.GE.AND P3, PT, R119, RZ, PT ;  /* 0x000000ff7700720c */ /* 0x000fe20003f66270 */
[----:B------:R-:W-:-:S04]  /*a630*/  IMAD.HI.U32 R217, R138, R215, RZ ;  /* 0x000000d78ad97227 */ /* 0x000fc800078e00ff */
[----:B------:R-:W-:Y:S02]  /*a640*/  IMAD.MOV.U32 R119, RZ, RZ, R211 ;  /* 0x000000ffff777224 */ /* 0x000fe400078e00d3 */
[----:B------:R-:W-:Y:S02]  /*a650*/  IMAD R2, R0, R2, R213 ;  /* 0x0000000200027224 */ /* 0x000fe400078e02d5 */
[----:B------:R-:W-:-:S04]  /*a660*/  IMAD.HI.U32 R213, R138, R214, RZ ;  /* 0x000000d68ad57227 */ /* 0x000fc800078e00ff */
[----:B------:R-:W-:Y:S02]  /*a670*/  IMAD.MOV R217, RZ, RZ, -R217 ;  /* 0x000000ffffd97224 */ /* 0x000fe400078e0ad9 */
[----:B------:R-:W-:Y:S01]  /*a680*/  @!P1 IMAD.MOV R119, RZ, RZ, -R119 ;  /* 0x000000ffff779224 */ /* 0x000fe200078e0a77 */
[----:B------:R-:W-:Y:S01]  /*a690*/  ISETP.GE.AND P1, PT, R123, RZ, PT ;  /* 0x000000ff7b00720c */ /* 0x000fe20003f26270 */
[--C-:B------:R-:W-:Y:S02]  /*a6a0*/  @!P5 IMAD.IADD R131, R131, 0x1, -R0.reuse ;  /* 0x000000018383d824 */ /* 0x100fe400078e0a00 */
[----:B------:R-:W-:Y:S02]  /*a6b0*/  IMAD.MOV R213, RZ, RZ, -R213 ;  /* 0x000000ffffd57224 */ /* 0x000fe400078e0ad5 */
[----:B------:R-:W-:Y:S02]  /*a6c0*/  @!P6 IMAD.IADD R201, R201, 0x1, -R0 ;  /* 0x00000001c9c9e824 */ /* 0x000fe400078e0a00 */
[----:B------:R-:W-:-:S02]  /*a6d0*/  IMAD.MOV.U32 R123, RZ, RZ, R209 ;  /* 0x000000ffff7b7224 */ /* 0x000fc400078e00d1 */
[----:B------:R-:W-:Y:S01]  /*a6e0*/  @!P2 IMAD.IADD R210, R210, 0x1, -R0 ;  /* 0x00000001d2d2a824 */ /* 0x000fe200078e0a00 */
[----:B------:R-:W-:Y:S01]  /*a6f0*/  ISETP.GE.AND P6, PT, R127, RZ, PT ;  /* 0x000000ff7f00720c */ /* 0x000fe20003fc6270 */
[C---:B------:R-:W-:Y:S02]  /*a700*/  IMAD R215, R0.reuse, R217, R215 ;  /* 0x000000d900d77224 */ /* 0x040fe400078e02d7 */
[----:B------:R-:W-:Y:S02]  /*a710*/  IMAD.MOV.U32 R127, RZ, RZ, R131 ;  /* 0x000000ffff7f7224 */ /* 0x000fe400078e0083 */
[C---:B------:R-:W-:Y:S02]  /*a720*/  IMAD R214, R0.reuse, R213, R214 ;  /* 0x000000d500d67224 */ /* 0x040fe400078e02d6 */
[----:B------:R-:W-:Y:S01]  /*a730*/  @!P4 IMAD.MOV R123, RZ, RZ, -R123 ;  /* 0x000000ffff7bc224 */ /* 0x000fe200078e0a7b */
[C---:B------:R-:W-:Y:S01]  /*a740*/  ISETP.GT.U32.AND P4, PT, R0.reuse, R201, PT ;  /* 0x000000c90000720c */ /* 0x040fe20003f84070 */
[----:B------:R-:W-:Y:S01]  /*a750*/  IMAD.MOV.U32 R131, RZ, RZ, R210 ;  /* 0x000000ffff837224 */ /* 0x000fe200078e00d2 */
[----:B------:R-:W-:-:S02]  /*a760*/  ISETP.GT.U32.AND P5, PT, R0, R2, PT ;  /* 0x000000020000720c */ /* 0x000fc40003fa4070 */
[C---:B------:R-:W-:Y:S01]  /*a770*/  ISETP.GT.U32.AND P2, PT, R0.reuse, R215, PT ;  /* 0x000000d70000720c */ /* 0x040fe20003f44070 */
[----:B------:R-:W-:Y:S01]  /*a780*/  @!P3 IMAD.MOV R131, RZ, RZ, -R131 ;  /* 0x000000ffff83b224 */ /* 0x000fe200078e0a83 */
[----:B------:R-:W-:Y:S02]  /*a790*/  IABS R211, R151 ;  /* 0x0000009700d37213 */ /* 0x000fe40000000000 */
[----:B------:R-:W-:Y:S01]  /*a7a0*/  ISETP.GT.U32.AND P3, PT, R0, R214, PT ;  /* 0x000000d60000720c */ /* 0x000fe20003f64070 */
[----:B------:R-:W-:Y:S01]  /*a7b0*/  @!P0 IMAD.MOV R127, RZ, RZ, -R127 ;  /* 0x000000ffff7f8224 */ /* 0x000fe200078e0a7f */
[----:B------:R-:W-:Y:S01]  /*a7c0*/  ISETP.GE.AND P0, PT, R139, RZ, PT ;  /* 0x000000ff8b00720c */ /* 0x000fe20003f06270 */
[----:B------:R-:W-:Y:S01]  /*a7d0*/  IMAD.HI.U32 R209, R138, R211, RZ ;  /* 0x000000d38ad17227 */ /* 0x000fe200078e00ff */
[----:B------:R-:W-:-:S03]  /*a7e0*/  IABS R139, R145 ;  /* 0x00000091008b7213 */ /* 0x000fc60000000000 */
[----:B------:R-:W-:Y:S02]  /*a7f0*/  IMAD.MOV R209, RZ, RZ, -R209 ;  /* 0x000000ffffd17224 */ /* 0x000fe400078e0ad1 */
[--C-:B------:R-:W-:Y:S02]  /*a800*/  @!P4 IMAD.IADD R201, R201, 0x1, -R0.reuse ;  /* 0x00000001c9c9c824 */ /* 0x100fe400078e0a00 */
[--C-:B------:R-:W-:Y:S02]  /*a810*/  @!P5 IMAD.IADD R2, R2, 0x1, -R0.reuse ;  /* 0x000000010202d824 */ /* 0x100fe400078e0a00 */
[----:B------:R-:W-:Y:S01]  /*a820*/  @!P2 IMAD.IADD R215, R215, 0x1, -R0 ;  /* 0x00000001d7d7a824 */ /* 0x000fe200078e0a00 */
[----:B------:R-:W-:Y:S01]  /*a830*/  ISETP.GE.AND P2, PT, R151, RZ, PT ;  /* 0x000000ff9700720c */ /* 0x000fe20003f46270 */
[----:B------:R-:W-:Y:S02]  /*a840*/  IMAD.MOV.U32 R151, RZ, RZ, R139 ;  /* 0x000000ffff977224 */ /* 0x000fe400078e008b */
[----:B------:R-:W-:Y:S01]  /*a850*/  IMAD R211, R0, R209, R211 ;  /* 0x000000d100d37224 */ /* 0x000fe200078e02d3 */
[----:B------:R-:W-:Y:S01]  /*a860*/  IABS R209, R143 ;  /* 0x0000008f00d17213 */ /* 0x000fe20000000000 */
[----:B------:R-:W-:-:S02]  /*a870*/  IMAD.MOV.U32 R139, RZ, RZ, R201 ;  /* 0x000000ffff8b7224 */ /* 0x000fc400078e00c9 */
[----:B------:R-:W-:Y:S01]  /*a880*/  @!P3 IMAD.IADD R214, R214, 0x1, -R0 ;  /* 0x00000001d6d6b824 */ /* 0x000fe200078e0a00 */
[----:B------:R-:W-:Y:S01]  /*a890*/  ISETP.GT.U32.AND P5, PT, R0, R2, PT ;  /* 0x000000020000720c */ /* 0x000fe20003fa4070 */
[----:B------:R-:W-:Y:S02]  /*a8a0*/  @!P1 IMAD.MOV R139, RZ, RZ, -R139 ;  /* 0x000000ffff8b9224 */ /* 0x000fe400078e0a8b */
[----:B------:R-:W-:Y:S01]  /*a8b0*/  IMAD.HI.U32 R210, R138, R209, RZ ;  /* 0x000000d18ad27227 */ /* 0x000fe200078e00ff */
[----:B------:R-:W-:-:S03]  /*a8c0*/  ISETP.GT.U32.AND P1, PT, R0, R214, PT ;  /* 0x000000d60000720c */ /* 0x000fc60003f24070 */
[----:B------:R-:W-:Y:S01]  /*a8d0*/  IMAD.MOV R210, RZ, RZ, -R210 ;  /* 0x000000ffffd27224 */ /* 0x000fe200078e0ad2 */
[----:B------:R-:W-:-:S03]  /*a8e0*/  IABS R213, R147 ;  /* 0x0000009300d57213 */ /* 0x000fc60000000000 */
[C---:B------:R-:W-:Y:S01]  /*a8f0*/  IMAD R201, R0.reuse, R210, R209 ;  /* 0x000000d200c97224 */ /* 0x040fe200078e02d1 */
[----:B------:R-:W-:Y:S01]  /*a900*/  ISETP.GT.U32.AND P4, PT, R0, R211, PT ;  /* 0x000000d30000720c */ /* 0x000fe20003f84070 */
[--C-:B------:R-:W-:Y:S01]  /*a910*/  @!P5 IMAD.IADD R2, R2, 0x1, -R0.reuse ;  /* 0x000000010202d824 */ /* 0x100fe200078e0a00 */
[----:B------:R-:W-:Y:S02]  /*a920*/  ISETP.GE.AND P5, PT, R141, RZ, PT ;  /* 0x000000ff8d00720c */ /* 0x000fe40003fa6270 */
[----:B------:R-:W-:Y:S01]  /*a930*/  ISETP.GT.U32.AND P3, PT, R0, R215, PT ;  /* 0x000000d70000720c */ /* 0x000fe20003f64070 */
[----:B------:R-:W-:Y:S01]  /*a940*/  @!P1 IMAD.IADD R214, R214, 0x1, -R0 ;  /* 0x00000001d6d69824 */ /* 0x000fe200078e0a00 */
[----:B------:R-:W-:Y:S01]  /*a950*/  ISETP.GT.U32.AND P1, PT, R0, R201, PT ;  /* 0x000000c90000720c */ /* 0x000fe20003f24070 */
[----:B------:R-:W-:Y:S02]  /*a960*/  IMAD.MOV.U32 R141, RZ, RZ, R2 ;  /* 0x000000ffff8d7224 */ /* 0x000fe400078e0002 */
[----:B------:R-:W-:-:S02]  /*a970*/  IMAD.MOV.U32 R2, RZ, RZ, R213 ;  /* 0x000000ffff027224 */ /* 0x000fc400078e00d5 */
[----:B------:R-:W-:Y:S01]  /*a980*/  @!P6 IMAD.MOV R141, RZ, RZ, -R141 ;  /* 0x000000ffff8de224 */ /* 0x000fe200078e0a8d */
[----:B------:R-:W-:Y:S01]  /*a990*/  ISETP.GE.AND P6, PT, R143, RZ, PT ;  /* 0x000000ff8f00720c */ /* 0x000fe20003fc6270 */
[----:B------:R-:W-:-:S04]  /*a9a0*/  IMAD.HI.U32 R213, R138, R2, RZ ;  /* 0x000000028ad57227 */ /* 0x000fc800078e00ff */
[----:B------:R-:W-:-:S04]  /*a9b0*/  IMAD.HI.U32 R143, R138, R151, RZ ;  /* 0x000000978a8f7227 */ /* 0x000fc800078e00ff */
[----:B------:R-:W-:Y:S02]  /*a9c0*/  IMAD.MOV R213, RZ, RZ, -R213 ;  /* 0x000000ffffd57224 */ /* 0x000fe400078e0ad5 */
[--C-:B------:R-:W-:Y:S02]  /*a9d0*/  @!P4 IMAD.IADD R211, R211, 0x1, -R0.reuse ;  /* 0x00000001d3d3c824 */ /* 0x100fe400078e0a00 */
[----:B------:R-:W-:Y:S02]  /*a9e0*/  IMAD.MOV R143, RZ, RZ, -R143 ;  /* 0x000000ffff8f7224 */ /* 0x000fe400078e0a8f */
[----:B------:R-:W-:Y:S02]  /*a9f0*/  @!P3 IMAD.IADD R215, R215, 0x1, -R0 ;  /* 0x00000001d7d7b824 */ /* 0x000fe400078e0a00 */
[C---:B------:R-:W-:Y:S01]  /*aa00*/  IMAD R2, R0.reuse, R213, R2 ;  /* 0x000000d500027224 */ /* 0x040fe200078e0202 */
[----:B------:R-:W-:Y:S01]  /*aa10*/  IABS R213, R149 ;  /* 0x0000009500d57213 */ /* 0x000fe20000000000 */
[----:B------:R-:W-:Y:S01]  /*aa20*/  @!P1 IMAD.IADD R201, R201, 0x1, -R0 ;  /* 0x00000001c9c99824 */ /* 0x000fe200078e0a00 */
[C---:B------:R-:W-:Y:S01]  /*aa30*/  ISETP.GT.U32.AND P4, PT, R0.reuse, R211, PT ;  /* 0x000000d30000720c */ /* 0x040fe20003f84070 */
[C---:B------:R-:W-:Y:S01]  /*aa40*/  IMAD R151, R0.reuse, R143, R151 ;  /* 0x0000008f00977224 */ /* 0x040fe200078e0297 */
[----:B------:R-:W-:Y:S01]  /*aa50*/  ISETP.GE.AND P3, PT, R145, RZ, PT ;  /* 0x000000ff9100720c */ /* 0x000fe20003f66270 */
[----:B------:R-:W-:Y:S01]  /*aa60*/  IMAD.MOV.U32 R143, RZ, RZ, R215 ;  /* 0x000000ffff8f7224 */ /* 0x000fe200078e00d7 */
[----:B------:R-:W-:Y:S01]  /*aa70*/  ISETP.GT.U32.AND P1, PT, R0, R201, PT ;  /* 0x000000c90000720c */ /* 0x000fe20003f24070 */
[----:B------:R-:W-:-:S02]  /*aa80*/  IMAD.MOV.U32 R145, RZ, RZ, R214 ;  /* 0x000000ffff917224 */ /* 0x000fc400078e00d6 */
[----:B------:R-:W-:-:S04]  /*aa90*/  IMAD.HI.U32 R218, R138, R213, RZ ;  /* 0x000000d58ada7227 */ /* 0x000fc800078e00ff */
[----:B------:R-:W-:Y:S01]  /*aaa0*/  @!P0 IMAD.MOV R143, RZ, RZ, -R143 ;  /* 0x000000ffff8f8224 */ /* 0x000fe200078e0a8f */
[C---:B------:R-:W-:Y:S01]  /*aab0*/  ISETP.GT.U32.AND P0, PT, R0.reuse, R151, PT ;  /* 0x000000970000720c */ /* 0x040fe20003f04070 */
[----:B------:R-:W-:Y:S01]  /*aac0*/  @!P5 IMAD.MOV R145, RZ, RZ, -R145 ;  /* 0x000000ffff91d224 */ /* 0x000fe200078e0a91 */
[C---:B------:R-:W-:Y:S01]  /*aad0*/  ISETP.GT.U32.AND P5, PT, R0.reuse, R2, PT ;  /* 0x000000020000720c */ /* 0x040fe20003fa4070 */
[----:B------:R-:W-:Y:S01]  /*aae0*/  IMAD.MOV R218, RZ, RZ, -R218 ;  /* 0x000000ffffda7224 */ /* 0x000fe200078e0ada */
[----:B------:R-:W-:Y:S01]  /*aaf0*/  IABS R217, R153 ;  /* 0x0000009900d97213 */ /* 0x000fe20000000000 */
[----:B------:R-:W-:Y:S02]  /*ab00*/  @!P4 IMAD.IADD R211, R211, 0x1, -R0 ;  /* 0x00000001d3d3c824 */ /* 0x000fe400078e0a00 */
[----:B------:R-:W-:Y:S01]  /*ab10*/  IMAD R213, R0, R218, R213 ;  /* 0x000000da00d57224 */ /* 0x000fe200078e02d5 */
[----:B------:R-:W-:Y:S01]  /*ab20*/  ISETP.GE.AND P4, PT, R147, RZ, PT ;  /* 0x000000ff9300720c */ /* 0x000fe20003f86270 */
[----:B------:R-:W-:-:S04]  /*ab30*/  IMAD.HI.U32 R215, R138, R217, RZ ;  /* 0x000000d98ad77227 */ /* 0x000fc800078e00ff */
[--C-:B------:R-:W-:Y:S01]  /*ab40*/  @!P1 IMAD.IADD R201, R201, 0x1, -R0.reuse ;  /* 0x00000001c9c99824 */ /* 0x100fe200078e0a00 */
[----:B------:R-:W-:Y:S01]  /*ab50*/  ISETP.GT.U32.AND P1, PT, R0, R213, PT ;  /* 0x000000d50000720c */ /* 0x000fe20003f24070 */
[----:B------:R-:W-:Y:S01]  /*ab60*/  IMAD.MOV.U32 R147, RZ, RZ, R211 ;  /* 0x000000ffff937224 */ /* 0x000fe200078e00d3 */
[----:B------:R-:W-:Y:S01]  /*ab70*/  IABS R210, R155 ;  /* 0x0000009b00d27213 */ /* 0x000fe20000000000 */
[----:B------:R-:W-:Y:S02]  /*ab80*/  IMAD.MOV R211, RZ, RZ, -R215 ;  /* 0x000000ffffd37224 */ /* 0x000fe400078e0ad7 */
[--C-:B------:R-:W-:Y:S01]  /*ab90*/  @!P0 IMAD.IADD R151, R151, 0x1, -R0.reuse ;  /* 0x0000000197978824 */ /* 0x100fe200078e0a00 */
[----:B------:R-:W-:Y:S01]  /*aba0*/  IABS R209, R157 ;  /* 0x0000009d00d17213 */ /* 0x000fe20000000000 */
[----:B------:R-:W-:Y:S02]  /*abb0*/  @!P5 IMAD.IADD R2, R2, 0x1, -R0 ;  /* 0x000000010202d824 */ /* 0x000fe400078e0a00 */
[----:B------:R-:W-:Y:S01]  /*abc0*/  @!P2 IMAD.MOV R147, RZ, RZ, -R147 ;  /* 0x000000ffff93a224 */ /* 0x000fe200078e0a93 */
[----:B------:R-:W-:Y:S01]  /*abd0*/  ISETP.GE.AND P2, PT, R149, RZ, PT ;  /* 0x000000ff9500720c */ /* 0x000fe20003f46270 */
[C---:B------:R-:W-:Y:S01]  /*abe0*/  IMAD R211, R0.reuse, R211, R217 ;  /* 0x000000d300d37224 */ /* 0x040fe200078e02d9 */
[C---:B------:R-:W-:Y:S01]  /*abf0*/  ISETP.GT.U32.AND P0, PT, R0.reuse, R151, PT ;  /* 0x000000970000720c */ /* 0x040fe20003f04070 */
[----:B------:R-:W-:Y:S01]  /*ac00*/  IMAD.MOV.U32 R149, RZ, RZ, R201 ;  /* 0x000000ffff957224 */ /* 0x000fe200078e00c9 */
[----:B------:R-:W-:Y:S01]  /*ac10*/  ISETP.GT.U32.AND P5, PT, R0, R2, PT ;  /* 0x000000020000720c */ /* 0x000fe20003fa4070 */
[----:B------:R-:W-:-:S04]  /*ac20*/  IMAD.HI.U32 R215, R138, R210, RZ ;  /* 0x000000d28ad77227 */ /* 0x000fc800078e00ff */
[----:B------:R-:W-:-:S04]  /*ac30*/  IMAD.HI.U32 R214, R138, R209, RZ ;  /* 0x000000d18ad67227 */ /* 0x000fc800078e00ff */
[----:B------:R-:W-:Y:S01]  /*ac40*/  @!P6 IMAD.MOV R149, RZ, RZ, -R149 ;  /* 0x000000ffff95e224 */ /* 0x000fe200078e0a95 */
[C---:B------:R-:W-:Y:S01]  /*ac50*/  ISETP.GT.U32.AND P6, PT, R0.reuse, R211, PT ;  /* 0x000000d30000720c */ /* 0x040fe20003fc4070 */
[----:B------:R-:W-:Y:S02]  /*ac60*/  IMAD.MOV R215, RZ, RZ, -R215 ;  /* 0x000000ffffd77224 */ /* 0x000fe400078e0ad7 */
[----:B------:R-:W-:Y:S02]  /*ac70*/  IMAD.MOV R214, RZ, RZ, -R214 ;  /* 0x000000ffffd67224 */ /* 0x000fe400078e0ad6 */
[----:B------:R-:W-:Y:S02]  /*ac80*/  @!P1 IMAD.IADD R213, R213, 0x1, -R0 ;  /* 0x00000001d5d59824 */ /* 0x000fe400078e0a00 */
[C---:B------:R-:W-:Y:S02]  /*ac90*/  IMAD R210, R0.reuse, R215, R210 ;  /* 0x000000d700d27224 */ /* 0x040fe400078e02d2 */
[C---:B------:R-:W-:Y:S01]  /*aca0*/  IMAD R209, R0.reuse, R214, R209 ;  /* 0x000000d600d17224 */ /* 0x040fe200078e02d1 */
[C---:B------:R-:W-:Y:S01]  /*acb0*/  ISETP.GT.U32.AND P1, PT, R0.reuse, R213, PT ;  /* 0x000000d50000720c */ /* 0x040fe20003f24070 */
[--C-:B------:R-:W-:Y:S01]  /*acc0*/  @!P0 IMAD.IADD R151, R151, 0x1, -R0.reuse ;  /* 0x0000000197978824 */ /* 0x100fe200078e0a00 */
[----:B------:R-:W-:Y:S01]  /*acd0*/  ISETP.GT.U32.AND P0, PT, R0, R210, PT ;  /* 0x000000d20000720c */ /* 0x000fe20003f04070 */
[--C-:B------:R-:W-:Y:S01]  /*ace0*/  @!P5 IMAD.IADD R2, R2, 0x1, -R0.reuse ;  /* 0x000000010202d824 */ /* 0x100fe200078e0a00 */
[----:B------:R-:W-:Y:S01]  /*acf0*/  ISETP.GT.U32.AND P5, PT, R0, R209, PT ;  /* 0x000000d10000720c */ /* 0x000fe20003fa4070 */
[----:B------:R-:W-:Y:S01]  /*ad00*/  @!P6 IMAD.IADD R211, R211, 0x1, -R0 ;  /* 0x00000001d3d3e824 */ /* 0x000fe200078e0a00 */
[----:B------:R-:W-:-:S02]  /*ad10*/  IABS R214, R161 ;  /* 0x000000a100d67213 */ /* 0x000fc40000000000 */
[----:B------:R-:W-:Y:S01]  /*ad20*/  IABS R201, R159 ;  /* 0x0000009f00c97213 */ /* 0x000fe20000000000 */
[----:B------:R-:W-:Y:S01]  /*ad30*/  @!P3 IMAD.MOV R151, RZ, RZ, -R151 ;  /* 0x000000ffff97b224 */ /* 0x000fe200078e0a97 */
[----:B------:R-:W-:Y:S01]  /*ad40*/  ISETP.GE.AND P3, PT, R153, RZ, PT ;  /* 0x000000ff9900720c */ /* 0x000fe20003f66270 */
[----:B------:R-:W-:Y:S01]  /*ad50*/  IMAD.HI.U32 R153, R138, R214, RZ ;  /* 0x000000d68a997227 */ /* 0x000fe200078e00ff */
[----:B------:R-:W-:-:S03]  /*ad60*/  ISETP.GT.U32.AND P6, PT, R0, R211, PT ;  /* 0x000000d30000720c */ /* 0x000fc60003fc4070 */
[----:B------:R-:W-:-:S04]  /*ad70*/  IMAD.HI.U32 R215, R138, R201, RZ ;  /* 0x000000c98ad77227 */ /* 0x000fc800078e00ff */
[--C-:B------:R-:W-:Y:S01]  /*ad80*/  @!P1 IMAD.IADD R213, R213, 0x1, -R0.reuse ;  /* 0x00000001d5d59824 */ /* 0x100fe200078e0a00 */
[----:B------:R-:W-:Y:S01]  /*ad90*/  ISETP.GE.AND P1, PT, R155, RZ, PT ;  /* 0x000000ff9b00720c */ /* 0x000fe20003f26270 */
[----:B------:R-:W-:Y:S02]  /*ada0*/  IMAD.MOV R155, RZ, RZ, -R153 ;  /* 0x000000ffff9b7224 */ /* 0x000fe400078e0a99 */
[----:B------:R-:W-:Y:S02]  /*adb0*/  IMAD.MOV R215, RZ, RZ, -R215 ;  /* 0x000000ffffd77224 */ /* 0x000fe400078e0ad7 */
[----:B------:R-:W-:Y:S02]  /*adc0*/  @!P0 IMAD.IADD R210, R210, 0x1, -R0 ;  /* 0x00000001d2d28824 */ /* 0x000fe400078e0a00 */
[----:B------:R-:W-:Y:S02]  /*add0*/  IMAD.MOV.U32 R153, RZ, RZ, R2 ;  /* 0x000000ffff997224 */ /* 0x000fe400078e0002 */
[----:B------:R-:W-:-:S02]  /*ade0*/  @!P5 IMAD.IADD R209, R209, 0x1, -R0 ;  /* 0x00000001d1d1d824 */ /* 0x000fc400078e0a00 */
[C---:B------:R-:W-:Y:S02]  /*adf0*/  IMAD R201, R0.reuse, R215, R201 ;  /* 0x000000d700c97224 */ /* 0x040fe400078e02c9 */
[----:B------:R-:W-:Y:S01]  /*ae00*/  @!P4 IMAD.MOV R153, RZ, RZ, -R153 ;  /* 0x000000ffff99c224 */ /* 0x000fe200078e0a99 */
[C---:B------:R-:W-:Y:S02]  /*ae10*/  ISETP.GT.U32.AND P4, PT, R0.reuse, R210, PT ;  /* 0x000000d20000720c */ /* 0x040fe40003f84070 */
[C---:B------:R-:W-:Y:S01]  /*ae20*/  ISETP.GT.U32.AND P5, PT, R0.reuse, R209, PT ;  /* 0x000000d10000720c */ /* 0x040fe20003fa4070 */
[----:B------:R-:W-:Y:S01]  /*ae30*/  @!P6 IMAD.IADD R211, R211, 0x1, -R0 ;  /* 0x00000001d3d3e824 */ /* 0x000fe200078e0a00 */
[C---:B------:R-:W-:Y:S01]  /*ae40*/  ISETP.GT.U32.AND P6, PT, R0.reuse, R201, PT ;  /* 0x000000c90000720c */ /* 0x040fe20003fc4070 */
[----:B------:R-:W-:Y:S02]  /*ae50*/  IMAD R2, R0, R155, R214 ;  /* 0x0000009b00027224 */ /* 0x000fe400078e02d6 */
[----:B------:R-:W-:-:S04]  /*ae60*/  IMAD.MOV.U32 R155, RZ, RZ, R213 ;  /* 0x000000ffff9b7224 */ /* 0x000fc800078e00d5 */
[----:B------:R-:W-:Y:S01]  /*ae70*/  @!P2 IMAD.MOV R155, RZ, RZ, -R155 ;  /* 0x000000ffff9ba224 */ /* 0x000fe200078e0a9b */
[----:B------:R-:W-:Y:S02]  /*ae80*/  ISETP.GE.AND P2, PT, R159, RZ, PT ;  /* 0x000000ff9f00720c */ /* 0x000fe40003f46270 */
[----:B------:R-:W-:Y:S01]  /*ae90*/  IABS R159, R169 ;  /* 0x000000a9009f7213 */ /* 0x000fe20000000000 */
[--C-:B------:R-:W-:Y:S01]  /*aea0*/  @!P4 IMAD.IADD R210, R210, 0x1, -R0.reuse ;  /* 0x00000001d2d2c824 */ /* 0x100fe200078e0a00 */
[----:B------:R-:W-:Y:S01]  /*aeb0*/  IABS R213, R165 ;  /* 0x000000a500d57213 */ /* 0x000fe20000000000 */
[--C-:B------:R-:W-:Y:S01]  /*aec0*/  @!P5 IMAD.IADD R209, R209, 0x1, -R0.reuse ;  /* 0x00000001d1d1d824 */ /* 0x100fe200078e0a00 */
[----:B------:R-:W-:Y:S01]  /*aed0*/  ISETP.GE.AND P5, PT, R165, RZ, PT ;  /* 0x000000ffa500720c */ /* 0x000fe20003fa6270 */
[----:B------:R-:W-:Y:S01]  /*aee0*/  IMAD.MOV.U32 R165, RZ, RZ, R159 ;  /* 0x000000ffffa57224 */ /* 0x000fe200078e009f */
[----:B------:R-:W-:Y:S01]  /*aef0*/  ISETP.GE.AND P0, PT, R157, RZ, PT ;  /* 0x000000ff9d00720c */ /* 0x000fe20003f06270 */
[----:B------:R-:W-:-:S02]  /*af00*/  @!P6 IMAD.IADD R201, R201, 0x1, -R0 ;  /* 0x00000001c9c9e824 */ /* 0x000fc400078e0a00 */
[----:B------:R-:W-:Y:S02]  /*af10*/  IMAD.MOV.U32 R159, RZ, RZ, R210 ;  /* 0x000000ffff9f7224 */ /* 0x000fe400078e00d2 */
[----:B------:R-:W-:Y:S02]  /*af20*/  IMAD.MOV.U32 R157, RZ, RZ, R211 ;  /* 0x000000ffff9d7224 */ /* 0x000fe400078e00d3 */
[----:B------:R-:W-:Y:S01]  /*af30*/  IMAD.MOV.U32 R211, RZ, RZ, R213 ;  /* 0x000000ffffd37224 */ /* 0x000fe200078e00d5 */
[----:B------:R-:W-:Y:S01]  /*af40*/  ISETP.GE.AND P4, PT, R161, RZ, PT ;  /* 0x000000ffa100720c */ /* 0x000fe20003f86270 */
[----:B------:R-:W-:Y:S01]  /*af50*/  @!P1 IMAD.MOV R159, RZ, RZ, -R159 ;  /* 0x000000ffff9f9224 */ /* 0x000fe200078e0a9f */
[C---:B------:R-:W-:Y:S01]  /*af60*/  ISETP.GT.U32.AND P1, PT, R0.reuse, R201, PT ;  /* 0x000000c90000720c */ /* 0x040fe20003f24070 */
[----:B------:R-:W-:Y:S01]  /*af70*/  @!P3 IMAD.MOV R157, RZ, RZ, -R157 ;  /* 0x000000ffff9db224 */ /* 0x000fe200078e0a9d */
[----:B------:R-:W-:Y:S01]  /*af80*/  ISETP.GT.U32.AND P3, PT, R0, R2, PT ;  /* 0x000000020000720c */ /* 0x000fe20003f64070 */
[----:B------:R-:W-:Y:S01]  /*af90*/  IMAD.HI.U32 R161, R138, R211, RZ ;  /* 0x000000d38aa17227 */ /* 0x000fe200078e00ff */
[----:B------:R-:W-:-:S02]  /*afa0*/  ISETP.GE.AND P6, PT, R169, RZ, PT ;  /* 0x000000ffa900720c */ /* 0x000fc40003fc6270 */
[----:B------:R-:W-:Y:S01]  /*afb0*/  IABS R169, R163 ;  /* 0x000000a300a97213 */ /* 0x000fe20000000000 */
[----:B------:R-:W-:Y:S02]  /*afc0*/  IMAD.MOV R210, RZ, RZ, -R161 ;  /* 0x000000ffffd27224 */ /* 0x000fe400078e0aa1 */
[----:B------:R-:W-:Y:S02]  /*afd0*/  IMAD.MOV.U32 R161, RZ, RZ, R209 ;  /* 0x000000ffffa17224 */ /* 0x000fe400078e00d1 */
[C---:B------:R-:W-:Y:S02]  /*afe0*/  IMAD R210, R0.reuse, R210, R211 ;  /* 0x000000d200d27224 */ /* 0x040fe400078e02d3 */
[----:B------:R-:W-:Y:S02]  /*aff0*/  IMAD.MOV.U32 R209, RZ, RZ, R169 ;  /* 0x000000ffffd17224 */ /* 0x000fe400078e00a9 */
[----:B------:R-:W-:Y:S01]  /*b000*/  @!P0 IMAD.MOV R161, RZ, RZ, -R161 ;  /* 0x000000ffffa18224 */ /* 0x000fe200078e0aa1 */
[----:B------:R-:W-:Y:S01]  /*b010*/  ISETP.GE.AND P0, PT, R163, RZ, PT ;  /* 0x000000ffa300720c */ /* 0x000fe20003f06270 */
[--C-:B------:R-:W-:Y:S01]  /*b020*/  @!P1 IMAD.IADD R201, R201, 0x1, -R0.reuse ;  /* 0x00000001c9c99824 */ /* 0x100fe200078e0a00 */
[----:B------:R-:W-:Y:S01]  /*b030*/  ISETP.GT.U32.AND P1, PT, R0, R210, PT ;  /* 0x000000d20000720c */ /* 0x000fe20003f24070 */
[----:B------:R-:W-:-:S02]  /*b040*/  @!P3 IMAD.IADD R2, R2, 0x1, -R0 ;  /* 0x000000010202b824 */ /* 0x000fc400078e0a00 */
[----:B------:R-:W-:-:S03]  /*b050*/  IMAD.HI.U32 R163, R138, R209, RZ ;  /* 0x000000d18aa37227 */ /* 0x000fc600078e00ff */
[----:B------:R-:W-:Y:S01]  /*b060*/  ISETP.GT.U32.AND P3, PT, R0, R2, PT ;  /* 0x000000020000720c */ /* 0x000fe20003f64070 */
[----:B------:R-:W-:Y:S02]  /*b070*/  IMAD.MOV R163, RZ, RZ, -R163 ;  /* 0x000000ffffa37224 */ /* 0x000fe400078e0aa3 */
[----:B------:R-:W-:-:S04]  /*b080*/  IMAD.HI.U32 R213, R138, R165, RZ ;  /* 0x000000a58ad57227 */ /* 0x000fc800078e00ff */
[----:B------:R-:W-:Y:S02]  /*b090*/  IMAD R209, R0, R163, R209 ;  /* 0x000000a300d17224 */ /* 0x000fe400078e02d1 */
[----:B------:R-:W-:Y:S02]  /*b0a0*/  IMAD.MOV R213, RZ, RZ, -R213 ;  /* 0x000000ffffd57224 */ /* 0x000fe400078e0ad5 */
[--C-:B------:R-:W-:Y:S01]  /*b0b0*/  @!P1 IMAD.IADD R210, R210, 0x1, -R0.reuse ;  /* 0x00000001d2d29824 */ /* 0x100fe200078e0a00 */
[C---:B------:R-:W-:Y:S01]  /*b0c0*/  ISETP.GT.U32.AND P1, PT, R0.reuse, R209, PT ;  /* 0x000000d10000720c */ /* 0x040fe20003f24070 */
[----:B------:R-:W-:Y:S02]  /*b0d0*/  IMAD R169, R0, R213, R165 ;  /* 0x000000d500a97224 */ /* 0x000fe400078e02a5 */
[----:B------:R-:W-:Y:S02]  /*b0e0*/  IMAD.MOV.U32 R163, RZ, RZ, R201 ;  /* 0x000000ffffa37224 */ /* 0x000fe400078e00c9 */
[----:B------:R-:W-:Y:S01]  /*b0f0*/  @!P3 IMAD.IADD R2, R2, 0x1, -R0 ;  /* 0x000000010202b824 */ /* 0x000fe200078e0a00 */
[C---:B------:R-:W-:Y:S01]  /*b100*/  ISETP.GT.U32.AND P3, PT, R0.reuse, R169, PT ;  /* 0x000000a90000720c */ /* 0x040fe20003f64070 */
[----:B------:R-:W-:Y:S01]  /*b110*/  @!P2 IMAD.MOV R163, RZ, RZ, -R163 ;  /* 0x000000ffffa3a224 */ /* 0x000fe200078e0aa3 */
[----:B------:R-:W-:-:S02]  /*b120*/  ISETP.GT.U32.AND P2, PT, R0, R210, PT ;  /* 0x000000d20000720c */ /* 0x000fc40003f44070 */
[----:B------:R-:W-:Y:S02]  /*b130*/  IABS R215, R167 ;  /* 0x000000a700d77213 */ /* 0x000fe40000000000 */
[----:B------:R-:W-:Y:S01]  /*b140*/  IABS R214, R179 ;  /* 0x000000b300d67213 */ /* 0x000fe20000000000 */
[----:B------:R-:W-:Y:S02]  /*b150*/  @!P1 IMAD.IADD R209, R209, 0x1, -R0 ;  /* 0x00000001d1d19824 */ /* 0x000fe400078e0a00 */
[----:B------:R-:W-:Y:S01]  /*b160*/  IMAD.HI.U32 R165, R138, R215, RZ ;  /* 0x000000d78aa57227 */ /* 0x000fe200078e00ff */
[----:B------:R-:W-:-:S03]  /*b170*/  IABS R211, R173 ;  /* 0x000000ad00d37213 */ /* 0x000fc60000000000 */
[----:B------:R-:W-:Y:S01]  /*b180*/  IMAD.HI.U32 R218, R138, R214, RZ ;  /* 0x000000d68ada7227 */ /* 0x000fe200078e00ff */
[----:B------:R-:W-:-:S03]  /*b190*/  ISETP.GT.U32.AND P1, PT, R0, R209, PT ;  /* 0x000000d10000720c */ /* 0x000fc60003f24070 */
[----:B------:R-:W-:Y:S02]  /*b1a0*/  IMAD.MOV R201, RZ, RZ, -R165 ;  /* 0x000000ffffc97224 */ /* 0x000fe400078e0aa5 */
[----:B------:R-:W-:Y:S01]  /*b1b0*/  IMAD.MOV.U32 R165, RZ, RZ, R2 ;  /* 0x000000ffffa57224 */ /* 0x000fe200078e0002 */
[----:B------:R-:W-:Y:S01]  /*b1c0*/  IABS R213, R171 ;  /* 0x000000ab00d57213 */ /* 0x000fe20000000000 */
[----:B------:R-:W-:-:S04]  /*b1d0*/  IMAD.HI.U32 R217, R138, R211, RZ ;  /* 0x000000d38ad97227 */ /* 0x000fc800078e00ff */
[----:B------:R-:W-:Y:S02]  /*b1e0*/  @!P3 IMAD.IADD R169, R169, 0x1, -R0 ;  /* 0x00000001a9a9b824 */ /* 0x000fe400078e0a00 */
[----:B------:R-:W-:Y:S02]  /*b1f0*/  IMAD.MOV R218, RZ, RZ, -R218 ;  /* 0x000000ffffda7224 */ /* 0x000fe400078e0ada */
[----:B------:R-:W-:Y:S02]  /*b200*/  @!P2 IMAD.IADD R210, R210, 0x1, -R0 ;  /* 0x00000001d2d2a824 */ /* 0x000fe400078e0a00 */
[----:B------:R-:W-:Y:S01]  /*b210*/  @!P4 IMAD.MOV R165, RZ, RZ, -R165 ;  /* 0x000000ffffa5c224 */ /* 0x000fe200078e0aa5 */
[----:B------:R-:W-:Y:S01]  /*b220*/  ISETP.GE.AND P4, PT, R167, RZ, PT ;  /* 0x000000ffa700720c */ /* 0x000fe20003f86270 */
[C---:B------:R-:W-:Y:S01]  /*b230*/  IMAD R201, R0.reuse, R201, R215 ;  /* 0x000000c900c97224 */ /* 0x040fe200078e02d7 */
[----:B------:R-:W-:Y:S01]  /*b240*/  ISETP.GT.U32.AND P3, PT, R0, R169, PT ;  /* 0x000000a90000720c */ /* 0x000fe20003f64070 */
[----:B------:R-:W-:-:S02]  /*b250*/  IMAD.MOV R217, RZ, RZ, -R217 ;  /* 0x000000ffffd97224 */ /* 0x000fc400078e0ad9 */
[----:B------:R-:W-:Y:S02]  /*b260*/  IMAD R214, R0, R218, R214 ;  /* 0x000000da00d67224 */ /* 0x000fe400078e02d6 */
[----:B------:R-:W-:Y:S02]  /*b270*/  IMAD.MOV.U32 R167, RZ, RZ, R210 ;  /* 0x000000ffffa77224 */ /* 0x000fe400078e00d2 */
[----:B------:R-:W-:Y:S01]  /*b280*/  IMAD.HI.U32 R219, R138, R213, RZ ;  /* 0x000000d58adb7227 */ /* 0x000fe200078e00ff */
[----:B------:R-:W-:-:S03]  /*b290*/  ISETP.GT.U32.AND P2, PT, R0, R201, PT ;  /* 0x000000c90000720c */ /* 0x000fc60003f44070 */
[C---:B------:R-:W-:Y:S02]  /*b2a0*/  IMAD R211, R0.reuse, R217, R211 ;  /* 0x000000d900d37224 */ /* 0x040fe400078e02d3 */
[----:B------:R-:W-:Y:S01]  /*b2b0*/  @!P5 IMAD.MOV R167, RZ, RZ, -R167 ;  /* 0x000000ffffa7d224 */ /* 0x000fe200078e0aa7 */
[C---:B------:R-:W-:Y:S01]  /*b2c0*/  ISETP.GT.U32.AND P5, PT, R0.reuse, R214, PT ;  /* 0x000000d60000720c */ /* 0x040fe20003fa4070 */
[----:B------:R-:W-:Y:S02]  /*b2d0*/  IMAD.MOV R219, RZ, RZ, -R219 ;  /* 0x000000ffffdb7224 */ /* 0x000fe400078e0adb */
[--C-:B------:R-:W-:Y:S01]  /*b2e0*/  @!P1 IMAD.IADD R209, R209, 0x1, -R0.reuse ;  /* 0x00000001d1d19824 */ /* 0x100fe200078e0a00 */
[C---:B------:R-:W-:Y:S01]  /*b2f0*/  ISETP.GT.U32.AND P1, PT, R0.reuse, R211, PT ;  /* 0x000000d30000720c */ /* 0x040fe20003f24070 */
[----:B------:R-:W-:Y:S02]  /*b300*/  IMAD R213, R0, R219, R213 ;  /* 0x000000db00d57224 */ /* 0x000fe400078e02d5 */
[----:B------:R-:W-:-:S03]  /*b310*/  @!P3 IMAD.IADD R169, R169, 0x1, -R0 ;  /* 0x00000001a9a9b824 */ /* 0x000fc600078e0a00 */
[----:B------:R-:W-:Y:S01]  /*b320*/  ISETP.GT.U32.AND P3, PT, R0, R213, PT ;  /* 0x000000d50000720c */ /* 0x000fe20003f64070 */
[--C-:B------:R-:W-:Y:S01]  /*b330*/  @!P2 IMAD.IADD R201, R201, 0x1, -R0.reuse ;  /* 0x00000001c9c9a824 */ /* 0x100fe200078e0a00 */
[----:B------:R-:W-:Y:S01]  /*b340*/  ISETP.GE.AND P2, PT, R179, RZ, PT ;  /* 0x000000ffb300720c */ /* 0x000fe20003f46270 */
[--C-:B------:R-:W-:Y:S01]  /*b350*/  @!P5 IMAD.IADD R214, R214, 0x1, -R0.reuse ;  /* 0x00000001d6d6d824 */ /* 0x100fe200078e0a00 */
[----:B------:R-:W-:Y:S01]  /*b360*/  IABS R179, R177 ;  /* 0x000000b100b37213 */ /* 0x000fe20000000000 */
[----:B------:R-:W-:Y:S01]  /*b370*/  @!P6 IMAD.MOV R169, RZ, RZ, -R169 ;  /* 0x000000ffffa9e224 */ /* 0x000fe200078e0aa9 */
[----:B------:R-:W-:Y:S01]  /*b380*/  ISETP.GE.AND P6, PT, R171, RZ, PT ;  /* 0x000000ffab00720c */ /* 0x000fe20003fc6270 */
[----:B------:R-:W-:Y:S01]  /*b390*/  @!P1 IMAD.IADD R211, R211, 0x1, -R0 ;  /* 0x00000001d3d39824 */ /* 0x000fe200078e0a00 */
[----:B------:R-:W-:Y:S01]  /*b3a0*/  ISETP.GT.U32.AND P1, PT, R0, R214, PT ;  /* 0x000000d60000720c */ /* 0x000fe20003f24070 */
[----:B------:R-:W-:Y:S02]  /*b3b0*/  IMAD.MOV.U32 R171, RZ, RZ, R209 ;  /* 0x000000ffffab7224 */ /* 0x000fe400078e00d1 */
[----:B------:R-:W-:Y:S01]  /*b3c0*/  IMAD.HI.U32 R209, R138, R179, RZ ;  /* 0x000000b38ad17227 */ /* 0x000fe200078e00ff */
[----:B------:R-:W-:-:S03]  /*b3d0*/  IABS R2, R175 ;  /* 0x000000af00027213 */ /* 0x000fc60000000000 */
[----:B------:R-:W-:Y:S02]  /*b3e0*/  @!P3 IMAD.IADD R213, R213, 0x1, -R0 ;  /* 0x00000001d5d5b824 */ /* 0x000fe400078e0a00 */
[----:B------:R-:W-:Y:S01]  /*b3f0*/  IMAD.MOV R209, RZ, RZ, -R209 ;  /* 0x000000ffffd17224 */ /* 0x000fe200078e0ad1 */
[----:B------:R-:W-:Y:S01]  /*b400*/  ISETP.GT.U32.AND P3, PT, R0, R201, PT ;  /* 0x000000c90000720c */ /* 0x000fe20003f64070 */
[----:B------:R-:W-:Y:S01]  /*b410*/  IMAD.HI.U32 R210, R138, R2, RZ ;  /* 0x000000028ad27227 */ /* 0x000fe200078e00ff */
[----:B------:R-:W-:-:S03]  /*b420*/  ISETP.GT.U32.AND P5, PT, R0, R213, PT ;  /* 0x000000d50000720c */ /* 0x000fc60003fa4070 */
[----:B------:R-:W-:Y:S02]  /*b430*/  IMAD R209, R0, R209, R179 ;  /* 0x000000d100d17224 */ /* 0x000fe400078e02b3 */
[----:B------:R-:W-:Y:S02]  /*b440*/  @!P1 IMAD.IADD R214, R214, 0x1, -R0 ;  /* 0x00000001d6d69824 */ /* 0x000fe400078e0a00 */
[----:B------:R-:W-:Y:S01]  /*b450*/  IMAD.MOV R210, RZ, RZ, -R210 ;  /* 0x000000ffffd27224 */ /* 0x000fe200078e0ad2 */
[C---:B------:R-:W-:Y:S01]  /*b460*/  ISETP.GT.U32.AND P1, PT, R0.reuse, R209, PT ;  /* 0x000000d10000720c */ /* 0x040fe20003f24070 */
[----:B------:R-:W-:Y:S01]  /*b470*/  @!P0 IMAD.MOV R171, RZ, RZ, -R171 ;  /* 0x000000ffffab8224 */ /* 0x000fe200078e0aab */
[C---:B------:R-:W-:Y:S01]  /*b480*/  ISETP.GT.U32.AND P0, PT, R0.reuse, R211, PT ;  /* 0x000000d30000720c */ /* 0x040fe20003f04070 */
[----:B------:R-:W-:Y:S01]  /*b490*/  IMAD R210, R0, R210, R2 ;  /* 0x000000d200d27224 */ /* 0x000fe200078e0202 */
[----:B------:R-:W-:Y:S01]  /*b4a0*/  IABS R2, R181 ;  /* 0x000000b500027213 */ /* 0x000fe20000000000 */
[----:B------:R-:W-:-:S02]  /*b4b0*/  @!P5 IMAD.IADD R213, R213, 0x1, -R0 ;  /* 0x00000001d5d5d824 */ /* 0x000fc400078e0a00 */
[----:B------:R-:W-:Y:S01]  /*b4c0*/  @!P3 IMAD.IADD R201, R201, 0x1, -R0 ;  /* 0x00000001c9c9b824 */ /* 0x000fe200078e0a00 */
[----:B------:R-:W-:Y:S02]  /*b4d0*/  ISETP.GT.U32.AND P5, PT, R0, R210, PT ;  /* 0x000000d20000720c */ /* 0x000fe40003fa4070 */
[----:B------:R-:W-:Y:S01]  /*b4e0*/  ISETP.GE.AND P3, PT, R173, RZ, PT ;  /* 0x000000ffad00720c */ /* 0x000fe20003f66270 */
[----:B------:R-:W-:Y:S01]  /*b4f0*/  IMAD.HI.U32 R173, R138, R2, RZ ;  /* 0x000000028aad7227 */ /* 0x000fe200078e00ff */
[----:B------:R-:W-:-:S03]  /*b500*/  IABS R217, R183 ;  /* 0x000000b700d97213 */ /* 0x000fc60000000000 */
[--C-:B------:R-:W-:Y:S02]  /*b510*/  @!P1 IMAD.IADD R209, R209, 0x1, -R0.reuse ;  /* 0x00000001d1d19824 */ /* 0x100fe400078e0a00 */
[----:B------:R-:W-:Y:S01]  /*b520*/  @!P0 IMAD.IADD R211, R211, 0x1, -R0 ;  /* 0x00000001d3d38824 */ /* 0x000fe200078e0a00 */
[----:B------:R-:W-:Y:S01]  /*b530*/  ISETP.GE.AND P0, PT, R175, RZ, PT ;  /* 0x000000ffaf00720c */ /* 0x000fe20003f06270 */
[----:B------:R-:W-:Y:S01]  /*b540*/  IMAD.MOV R173, RZ, RZ, -R173 ;  /* 0x000000ffffad7224 */ /* 0x000fe200078e0aad */
[----:B------:R-:W-:Y:S01]  /*b550*/  ISETP.GT.U32.AND P1, PT, R0, R209, PT ;  /* 0x000000d10000720c */ /* 0x000fe20003f24070 */
[----:B------:R-:W-:-:S04]  /*b560*/  IMAD.HI.U32 R175, R138, R217, RZ ;  /* 0x000000d98aaf7227 */ /* 0x000fc800078e00ff */
[----:B------:R-:W-:Y:S02]  /*b570*/  IMAD R2, R0, R173, R2 ;  /* 0x000000ad00027224 */ /* 0x000fe400078e0202 */
[----:B------:R-:W-:Y:S02]  /*b580*/  IMAD.MOV.U32 R173, RZ, RZ, R201 ;  /* 0x000000ffffad7224 */ /* 0x000fe400078e00c9 */
[----:B------:R-:W-:Y:S02]  /*b590*/  @!P5 IMAD.IADD R210, R210, 0x1, -R0 ;  /* 0x00000001d2d2d824 */ /* 0x000fe400078e0a00 */
[----:B------:R-:W-:Y:S02]  /*b5a0*/  IMAD.MOV R201, RZ, RZ, -R175 ;  /* 0x000000ffffc97224 */ /* 0x000fe400078e0aaf */
[----:B------:R-:W-:Y:S02]  /*b5b0*/  IMAD.MOV.U32 R175, RZ, RZ, R213 ;  /* 0x000000ffffaf7224 */ /* 0x000fe400078e00d5 */
[----:B------:R-:W-:Y:S01]  /*b5c0*/  @!P4 IMAD.MOV R173, RZ, RZ, -R173 ;  /* 0x000000ffffadc224 */ /* 0x000fe200078e0aad */
[C---:B------:R-:W-:Y:S01]  /*b5d0*/  ISETP.GT.U32.AND P4, PT, R0.reuse, R210, PT ;  /* 0x000000d20000720c */ /* 0x040fe20003f84070 */
[----:B------:R-:W-:-:S02]  /*b5e0*/  IMAD R201, R0, R201, R217 ;  /* 0x000000c900c97224 */ /* 0x000fc400078e02d9 */
[----:B------:R-:W-:Y:S01]  /*b5f0*/  @!P6 IMAD.MOV R175, RZ, RZ, -R175 ;  /* 0x000000ffffafe224 */ /* 0x000fe200078e0aaf */
[C---:B------:R-:W-:Y:S01]  /*b600*/  ISETP.GT.U32.AND P6, PT, R0.reuse, R2, PT ;  /* 0x000000020000720c */ /* 0x040fe20003fc4070 */
[----:B------:R-:W-:Y:S01]  /*b610*/  @!P1 IMAD.IADD R209, R209, 0x1, -R0 ;  /* 0x00000001d1d19824 */ /* 0x000fe200078e0a00 */
[----:B------:R-:W-:Y:S02]  /*b620*/  ISETP.GT.U32.AND P1, PT, R0, R201, PT ;  /* 0x000000c90000720c */ /* 0x000fe40003f24070 */
[----:B------:R-:W-:Y:S01]  /*b630*/  ISETP.GE.AND P5, PT, R177, RZ, PT ;  /* 0x000000ffb100720c */ /* 0x000fe20003fa6270 */
[----:B------:R-:W-:-:S04]  /*b640*/  IMAD.MOV.U32 R177, RZ, RZ, R214 ;  /* 0x000000ffffb17224 */ /* 0x000fc800078e00d6 */
[--C-:B------:R-:W-:Y:S02]  /*b650*/  @!P4 IMAD.IADD R210, R210, 0x1, -R0.reuse ;  /* 0x00000001d2d2c824 */ /* 0x100fe400078e0a00 */
[----:B------:R-:W-:Y:S01]  /*b660*/  @!P2 IMAD.MOV R177, RZ, RZ, -R177 ;  /* 0x000000ffffb1a224 */ /* 0x000fe200078e0ab1 */
[----:B------:R-:W-:Y:S01]  /*b670*/  ISETP.GE.AND P2, PT, R181, RZ, PT ;  /* 0x000000ffb500720c */ /* 0x000fe20003f46270 */
[----:B------:R-:W-:Y:S01]  /*b680*/  @!P6 IMAD.IADD R2, R2, 0x1, -R0 ;  /* 0x000000010202e824 */ /* 0x000fe200078e0a00 */
[----:B------:R-:W-:Y:S01]  /*b690*/  IABS R215, R191 ;  /* 0x000000bf00d77213 */ /* 0x000fe20000000000 */
[----:B------:R-:W-:Y:S01]  /*b6a0*/  IMAD.MOV.U32 R181, RZ, RZ, R210 ;  /* 0x000000ffffb57224 */ /* 0x000fe200078e00d2 */
[----:B------:R-:W-:Y:S01]  /*b6b0*/  ISETP.GE.AND P4, PT, R191, RZ, PT ;  /* 0x000000ffbf00720c */ /* 0x000fe20003f86270 */
[----:B------:R-:W-:Y:S01]  /*b6c0*/  @!P1 IMAD.IADD R201, R201, 0x1, -R0 ;  /* 0x00000001c9c99824 */ /* 0x000fe200078e0a00 */
[----:B------:R-:W-:Y:S01]  /*b6d0*/  IABS R191, R185 ;  /* 0x000000b900bf7213 */ /* 0x000fe20000000000 */
[----:B------:R-:W-:Y:S01]  /*b6e0*/  @!P0 IMAD.MOV R181, RZ, RZ, -R181 ;  /* 0x000000ffffb58224 */ /* 0x000fe200078e0ab5 */
[----:B------:R-:W-:Y:S01]  /*b6f0*/  ISETP.GT.U32.AND P6, PT, R0, R2, PT ;  /* 0x000000020000720c */ /* 0x000fe20003fc4070 */
[----:B------:R-:W-:Y:S01]  /*b700*/  IMAD.HI.U32 R218, R138, R215, RZ ;  /* 0x000000d78ada7227 */ /* 0x000fe200078e00ff */
[----:B------:R-:W-:-:S02]  /*b710*/  ISETP.GE.AND P0, PT, R185, RZ, PT ;  /* 0x000000ffb900720c */ /* 0x000fc40003f06270 */
[----:B------:R-:W-:Y:S01]  /*b720*/  ISETP.GT.U32.AND P1, PT, R0, R201, PT ;  /* 0x000000c90000720c */ /* 0x000fe20003f24070 */
[----:B------:R-:W-:-:S04]  /*b730*/  IMAD.HI.U32 R185, R138, R191, RZ ;  /* 0x000000bf8ab97227 */ /* 0x000fc800078e00ff */
[----:B------:R-:W-:Y:S02]  /*b740*/  IMAD.MOV R218, RZ, RZ, -R218 ;  /* 0x000000ffffda7224 */ /* 0x000fe400078e0ada */
[----:B------:R-:W-:Y:S02]  /*b750*/  IMAD.MOV R185, RZ, RZ, -R185 ;  /* 0x000000ffffb97224 */ /* 0x000fe400078e0ab9 */
[----:B------:R-:W-:Y:S02]  /*b760*/  IMAD.MOV.U32 R179, RZ, RZ, R211 ;  /* 0x000000ffffb37224 */ /* 0x000fe400078e00d3 */
[C---:B------:R-:W-:Y:S02]  /*b770*/  IMAD R211, R0.reuse, R218, R215 ;  /* 0x000000da00d37224 */ /* 0x040fe400078e02d7 */
[----:B------:R-:W-:Y:S01]  /*b780*/  IMAD R191, R0, R185, R191 ;  /* 0x000000b900bf7224 */ /* 0x000fe200078e02bf */
[----:B------:R-:W-:Y:S01]  /*b790*/  IABS R215, R193 ;  /* 0x000000c100d77213 */ /* 0x000fe20000000000 */
[--C-:B------:R-:W-:Y:S01]  /*b7a0*/  @!P6 IMAD.IADD R2, R2, 0x1, -R0.reuse ;  /* 0x000000010202e824 */ /* 0x100fe200078e0a00 */
[C---:B------:R-:W-:Y:S01]  /*b7b0*/  ISETP.GT.U32.AND P6, PT, R0.reuse, R211, PT ;  /* 0x000000d30000720c */ /* 0x040fe20003fc4070 */
[----:B------:R-:W-:Y:S01]  /*b7c0*/  @!P1 IMAD.IADD R201, R201, 0x1, -R0 ;  /* 0x00000001c9c99824 */ /* 0x000fe200078e0a00 */
[----:B------:R-:W-:Y:S01]  /*b7d0*/  ISETP.GT.U32.AND P1, PT, R0, R191, PT ;  /* 0x000000bf0000720c */ /* 0x000fe20003f24070 */
[----:B------:R-:W-:Y:S01]  /*b7e0*/  @!P3 IMAD.MOV R179, RZ, RZ, -R179 ;  /* 0x000000ffffb3b224 */ /* 0x000fe200078e0ab3 */
[----:B------:R-:W-:Y:S01]  /*b7f0*/  ISETP.GE.AND P3, PT, R183, RZ, PT ;  /* 0x000000ffb700720c */ /* 0x000fe20003f66270 */
[----:B------:R-:W-:Y:S01]  /*b800*/  IMAD.MOV.U32 R183, RZ, RZ, R209 ;  /* 0x000000ffffb77224 */ /* 0x000fe200078e00d1 */
[----:B------:R-:W-:Y:S01]  /*b810*/  IABS R214, R195 ;  /* 0x000000c300d67213 */ /* 0x000fe20000000000 */
[----:B------:R-:W-:Y:S01]  /*b820*/  IMAD.HI.U32 R185, R138, R215, RZ ;  /* 0x000000d78ab97227 */ /* 0x000fe200078e00ff */
[----:B------:R-:W-:-:S03]  /*b830*/  IABS R217, R187 ;  /* 0x000000bb00d97213 */ /* 0x000fc60000000000 */
[----:B------:R-:W-:Y:S01]  /*b840*/  @!P5 IMAD.MOV R183, RZ, RZ, -R183 ;  /* 0x000000ffffb7d224 */ /* 0x000fe200078e0ab7 */
[----:B------:R-:W-:Y:S01]  /*b850*/  ISETP.GE.AND P5, PT, R187, RZ, PT ;  /* 0x000000ffbb00720c */ /* 0x000fe20003fa6270 */
[----:B------:R-:W-:Y:S02]  /*b860*/  IMAD.MOV R185, RZ, RZ, -R185 ;  /* 0x000000ffffb97224 */ /* 0x000fe400078e0ab9 */
[----:B------:R-:W-:Y:S01]  /*b870*/  IMAD.HI.U32 R187, R138, R214, RZ ;  /* 0x000000d68abb7227 */ /* 0x000fe200078e00ff */
[----:B------:R-:W-:-:S03]  /*b880*/  IABS R218, R189 ;  /* 0x000000bd00da7213 */ /* 0x000fc60000000000 */
[----:B------:R-:W-:-:S04]  /*b890*/  IMAD.HI.U32 R210, R138, R217, RZ ;  /* 0x000000d98ad27227 */ /* 0x000fc800078e00ff */
[----:B------:R-:W-:Y:S02]  /*b8a0*/  IMAD R215, R0, R185, R215 ;  /* 0x000000b900d77224 */ /* 0x000fe400078e02d7 */
[----:B------:R-:W-:Y:S02]  /*b8b0*/  @!P6 IMAD.IADD R211, R211, 0x1, -R0 ;  /* 0x00000001d3d3e824 */ /* 0x000fe400078e0a00 */
[----:B------:R-:W-:Y:S02]  /*b8c0*/  IMAD.MOV.U32 R185, RZ, RZ, R2 ;  /* 0x000000ffffb97224 */ /* 0x000fe400078e0002 */
[----:B------:R-:W-:Y:S02]  /*b8d0*/  IMAD.MOV R187, RZ, RZ, -R187 ;  /* 0x000000ffffbb7224 */ /* 0x000fe400078e0abb */
[----:B------:R-:W-:Y:S02]  /*b8e0*/  @!P1 IMAD.IADD R191, R191, 0x1, -R0 ;  /* 0x00000001bfbf9824 */ /* 0x000fe400078e0a00 */
[----:B------:R-:W-:-:S02]  /*b8f0*/  IMAD.MOV R210, RZ, RZ, -R210 ;  /* 0x000000ffffd27224 */ /* 0x000fc400078e0ad2 */
[----:B------:R-:W-:Y:S01]  /*b900*/  @!P2 IMAD.MOV R185, RZ, RZ, -R185 ;  /* 0x000000ffffb9a224 */ /* 0x000fe200078e0ab9 */
[C---:B------:R-:W-:Y:S01]  /*b910*/  ISETP.GT.U32.AND P2, PT, R0.reuse, R211, PT ;  /* 0x000000d30000720c */ /* 0x040fe20003f44070 */
[C---:B------:R-:W-:Y:S01]  /*b920*/  IMAD R214, R0.reuse, R187, R214 ;  /* 0x000000bb00d67224 */ /* 0x040fe200078e02d6 */
[----:B------:R-:W-:Y:S01]  /*b930*/  ISETP.GT.U32.AND P1, PT, R0, R191, PT ;  /* 0x000000bf0000720c */ /* 0x000fe20003f24070 */
[----:B------:R-:W-:-:S04]  /*b940*/  IMAD.HI.U32 R209, R138, R218, RZ ;  /* 0x000000da8ad17227 */ /* 0x000fc800078e00ff */
[C---:B------:R-:W-:Y:S02]  /*b950*/  IMAD R217, R0.reuse, R210, R217 ;  /* 0x000000d200d97224 */ /* 0x040fe400078e02d9 */
[----:B------:R-:W-:Y:S01]  /*b960*/  IMAD.MOV.U32 R187, RZ, RZ, R201 ;  /* 0x000000ffffbb7224 */ /* 0x000fe200078e00c9 */
[----:B------:R-:W-:Y:S01]  /*b970*/  ISETP.GE.AND P6, PT, R189, RZ, PT ;  /* 0x000000ffbd00720c */ /* 0x000fe20003fc6270 */
[----:B------:R-:W-:Y:S01]  /*b980*/  IMAD.MOV R209, RZ, RZ, -R209 ;  /* 0x000000ffffd17224 */ /* 0x000fe200078e0ad1 */
[----:B------:R-:W-:Y:S01]  /*b990*/  IABS R189, R197 ;  /* 0x000000c500bd7213 */ /* 0x000fe20000000000 */
[----:B------:R-:W-:Y:S01]  /*b9a0*/  @!P3 IMAD.MOV R187, RZ, RZ, -R187 ;  /* 0x000000ffffbbb224 */ /* 0x000fe200078e0abb */
[C---:B------:R-:W-:Y:S01]  /*b9b0*/  ISETP.GT.U32.AND P3, PT, R0.reuse, R217, PT ;  /* 0x000000d90000720c */ /* 0x040fe20003f64070 */
[----:B------:R-:W-:Y:S02]  /*b9c0*/  IMAD R218, R0, R209, R218 ;  /* 0x000000d100da7224 */ /* 0x000fe400078e02da */
[----:B------:R-:W-:-:S02]  /*b9d0*/  IMAD.MOV.U32 R201, RZ, RZ, R189 ;  /* 0x000000ffffc97224 */ /* 0x000fc400078e00bd */
[--C-:B------:R-:W-:Y:S01]  /*b9e0*/  @!P2 IMAD.IADD R211, R211, 0x1, -R0.reuse ;  /* 0x00000001d3d3a824 */ /* 0x100fe200078e0a00 */
[C---:B------:R-:W-:Y:S01]  /*b9f0*/  ISETP.GT.U32.AND P2, PT, R0.reuse, R218, PT ;  /* 0x000000da0000720c */ /* 0x040fe20003f44070 */
[----:B------:R-:W-:Y:S01]  /*ba00*/  @!P1 IMAD.IADD R191, R191, 0x1, -R0 ;  /* 0x00000001bfbf9824 */ /* 0x000fe200078e0a00 */
[----:B------:R-:W-:Y:S01]  /*ba10*/  ISETP.GT.U32.AND P1, PT, R0, R215, PT ;  /* 0x000000d70000720c */ /* 0x000fe20003f24070 */
[----:B------:R-:W-:Y:S01]  /*ba20*/  IMAD.HI.U32 R213, R138, R201, RZ ;  /* 0x000000c98ad57227 */ /* 0x000fe200078e00ff */
[----:B------:R-:W-:-:S03]  /*ba30*/  IABS R209, R202 ;  /* 0x000000ca00d17213 */ /* 0x000fc60000000000 */
[----:B------:R-:W-:Y:S02]  /*ba40*/  IMAD.MOV R213, RZ, RZ, -R213 ;  /* 0x000000ffffd57224 */ /* 0x000fe400078e0ad5 */
[----:B------:R-:W-:Y:S01]  /*ba50*/  @!P3 IMAD.IADD R217, R217, 0x1, -R0 ;  /* 0x00000001d9d9b824 */ /* 0x000fe200078e0a00 */
[----:B------:R-:W-:Y:S01]  /*ba60*/  ISETP.GT.U32.AND P3, PT, R0, R214, PT ;  /* 0x000000d60000720c */ /* 0x000fe20003f64070 */
[----:B------:R-:W-:Y:S01]  /*ba70*/  IMAD.HI.U32 R189, R138, R209, RZ ;  /* 0x000000d18abd7227 */ /* 0x000fe200078e00ff */
[----:B------:R-:W-:-:S03]  /*ba80*/  IABS R210, R199 ;  /* 0x000000c700d27213 */ /* 0x000fc60000000000 */
[----:B------:R-:W-:Y:S02]  /*ba90*/  IMAD R201, R0, R213, R201 ;  /* 0x000000d500c97224 */ /* 0x000fe400078e02c9 */
[----:B------:R-:W-:Y:S02]  /*baa0*/  IMAD.MOV R189, RZ, RZ, -R189 ;  /* 0x000000ffffbd7224 */ /* 0x000fe400078e0abd */
[--C-:B------:R-:W-:Y:S01]  /*bab0*/  @!P2 IMAD.IADD R218, R218, 0x1, -R0.reuse ;  /* 0x00000001dadaa824 */ /* 0x100fe200078e0a00 */
[C---:B------:R-:W-:Y:S01]  /*bac0*/  ISETP.GT.U32.AND P2, PT, R0.reuse, R201, PT ;  /* 0x000000c90000720c */ /* 0x040fe20003f44070 */
[----:B------:R-:W-:Y:S01]  /*bad0*/  @!P1 IMAD.IADD R215, R215, 0x1, -R0 ;  /* 0x00000001d7d79824 */ /* 0x000fe200078e0a00 */
[C---:B------:R-:W-:Y:S01]  /*bae0*/  ISETP.GT.U32.AND P1, PT, R0.reuse, R217, PT ;  /* 0x000000d90000720c */ /* 0x040fe20003f24070 */
[----:B------:R-:W-:Y:S02]  /*baf0*/  IMAD R209, R0, R189, R209 ;  /* 0x000000bd00d17224 */ /* 0x000fe400078e02d1 */
[----:B------:R-:W-:-:S04]  /*bb00*/  IMAD.HI.U32 R219, R138, R210, RZ ;  /* 0x000000d28adb7227 */ /* 0x000fc800078e00ff */
[----:B------:R-:W-:Y:S01]  /*bb10*/  IMAD.MOV.U32 R189, RZ, RZ, R211 ;  /* 0x000000ffffbd7224 */ /* 0x000fe200078e00d3 */
[----:B------:R-:W-:Y:S01]  /*bb20*/  IABS R2, R203 ;  /* 0x000000cb00027213 */ /* 0x000fe20000000000 */
[----:B------:R-:W-:Y:S02]  /*bb30*/  @!P3 IMAD.IADD R214, R214, 0x1, -R0 ;  /* 0x00000001d6d6b824 */ /* 0x000fe400078e0a00 */
[----:B------:R-:W-:Y:S02]  /*bb40*/  IMAD.MOV R219, RZ, RZ, -R219 ;  /* 0x000000ffffdb7224 */ /* 0x000fe400078e0adb */
[----:B------:R-:W-:Y:S01]  /*bb50*/  @!P4 IMAD.MOV R189, RZ, RZ, -R189 ;  /* 0x000000ffffbdc224 */ /* 0x000fe200078e0abd */
[C---:B------:R-:W-:Y:S01]  /*bb60*/  ISETP.GT.U32.AND P4, PT, R0.reuse, R218, PT ;  /* 0x000000da0000720c */ /* 0x040fe20003f84070 */
[----:B------:R-:W-:Y:S01]  /*bb70*/  @!P0 IMAD.MOV R191, RZ, RZ, -R191 ;  /* 0x000000ffffbf8224 */ /* 0x000fe200078e0abf */
[C---:B------:R-:W-:Y:S01]  /*bb80*/  ISETP.GT.U32.AND P3, PT, R0.reuse, R215, PT ;  /* 0x000000d70000720c */ /* 0x040fe20003f64070 */
[C---:B------:R-:W-:Y:S01]  /*bb90*/  IMAD R210, R0.reuse, R219, R210 ;  /* 0x000000db00d27224 */ /* 0x040fe200078e02d2 */
[----:B------:R-:W-:Y:S01]  /*bba0*/  ISETP.GT.U32.AND P0, PT, R0, R214, PT ;  /* 0x000000d60000720c */ /* 0x000fe20003f04070 */
[----:B------:R-:W-:-:S04]  /*bbb0*/  IMAD.HI.U32 R213, R138, R2, RZ ;  /* 0x000000028ad57227 */ /* 0x000fc800078e00ff */
[--C-:B------:R-:W-:Y:S02]  /*bbc0*/  @!P2 IMAD.IADD R201, R201, 0x1, -R0.reuse ;  /* 0x00000001c9c9a824 */ /* 0x100fe400078e0a00 */
[--C-:B------:R-:W-:Y:S01]  /*bbd0*/  @!P1 IMAD.IADD R217, R217, 0x1, -R0.reuse ;  /* 0x00000001d9d99824 */ /* 0x100fe200078e0a00 */
[C---:B------:R-:W-:Y:S01]  /*bbe0*/  ISETP.GT.U32.AND P1, PT, R0.reuse, R210, PT ;  /* 0x000000d20000720c */ /* 0x040fe20003f24070 */
[----:B------:R-:W-:Y:S01]  /*bbf0*/  IMAD.MOV R213, RZ, RZ, -R213 ;  /* 0x000000ffffd57224 */ /* 0x000fe200078e0ad5 */
[----:B------:R-:W-:Y:S01]  /*bc00*/  ISETP.GT.U32.AND P2, PT, R0, R201, PT ;  /* 0x000000c90000720c */ /* 0x000fe20003f44070 */
[----:B------:R-:W-:Y:S01]  /*bc10*/  @!P4 IMAD.IADD R218, R218, 0x1, -R0 ;  /* 0x00000001dadac824 */ /* 0x000fe200078e0a00 */
[----:B------:R-:W-:Y:S01]  /*bc20*/  IABS R211, R206 ;  /* 0x000000ce00d37213 */ /* 0x000fe20000000000 */
[C---:B------:R-:W-:Y:S01]  /*bc30*/  IMAD R2, R0.reuse, R213, R2 ;  /* 0x000000d500027224 */ /* 0x040fe200078e0202 */
[----:B------:R-:W-:Y:S01]  /*bc40*/  ISETP.GT.U32.AND P4, PT, R0, R209, PT ;  /* 0x000000d10000720c */ /* 0x000fe20003f84070 */
        /* <DEDUP_REMOVED lines=8> */
[----:B------:R-:W-:Y:S02]  /*bcd0*/  IMAD.MOV R193, RZ, RZ, -R193 ;  /* 0x000000ffffc17224 */ /* 0x000fe400078e0ac1 */
[----:B------:R-:W-:-:S04]  /*bce0*/  IMAD.HI.U32 R219, R138, R213, RZ ;  /* 0x000000d58adb7227 */ /* 0x000fc800078e00ff */
[--C-:B------:R-:W-:Y:S01]  /*bcf0*/  @!P2 IMAD.IADD R201, R201, 0x1, -R0.reuse ;  /* 0x00000001c9c9a824 */ /* 0x100fe200078e0a00 */
[----:B------:R-:W-:Y:S01]  /*bd00*/  ISETP.GE.AND P2, PT, R195, RZ, PT ;  /* 0x000000ffc300720c */ /* 0x000fe20003f46270 */
[----:B------:R-:W-:Y:S01]  /*bd10*/  IMAD R211, R0, R193, R211 ;  /* 0x000000c100d37224 */ /* 0x000fe200078e02d3 */
[----:B------:R-:W-:Y:S01]  /*bd20*/  IABS R195, R207 ;  /* 0x000000cf00c37213 */ /* 0x000fe20000000000 */
[--C-:B------:R-:W-:Y:S02]  /*bd30*/  @!P4 IMAD.IADD R209, R209, 0x1, -R0.reuse ;  /* 0x00000001d1d1c824 */ /* 0x100fe400078e0a00 */
[----:B------:R-:W-:Y:S02]  /*bd40*/  IMAD.MOV.U32 R193, RZ, RZ, R217 ;  /* 0x000000ffffc17224 */ /* 0x000fe400078e00d9 */
[----:B------:R-:W-:Y:S02]  /*bd50*/  IMAD.MOV R219, RZ, RZ, -R219 ;  /* 0x000000ffffdb7224 */ /* 0x000fe400078e0adb */
[----:B------:R-:W-:Y:S01]  /*bd60*/  @!P0 IMAD.IADD R2, R2, 0x1, -R0 ;  /* 0x0000000102028824 */ /* 0x000fe200078e0a00 */
[----:B------:R-:W-:Y:S01]  /*bd70*/  ISETP.GT.U32.AND P0, PT, R0, R210, PT ;  /* 0x000000d20000720c */ /* 0x000fe20003f04070 */
[----:B------:R-:W-:-:S02]  /*bd80*/  IMAD.MOV.U32 R217, RZ, RZ, R195 ;  /* 0x000000ffffd97224 */ /* 0x000fc400078e00c3 */
[----:B------:R-:W-:Y:S01]  /*bd90*/  @!P5 IMAD.MOV R193, RZ, RZ, -R193 ;  /* 0x000000ffffc1d224 */ /* 0x000fe200078e0ac1 */
[C---:B------:R-:W-:Y:S01]  /*bda0*/  ISETP.GT.U32.AND P5, PT, R0.reuse, R209, PT ;  /* 0x000000d10000720c */ /* 0x040fe20003fa4070 */
[C---:B------:R-:W-:Y:S02]  /*bdb0*/  IMAD R213, R0.reuse, R219, R213 ;  /* 0x000000db00d57224 */ /* 0x040fe400078e02d5 */
[----:B------:R-:W-:Y:S02]  /*bdc0*/  IMAD.MOV.U32 R195, RZ, RZ, R218 ;  /* 0x000000ffffc37224 */ /* 0x000fe400078e00da */
[----:B------:R-:W-:Y:S01]  /*bdd0*/  IMAD.MOV.U32 R197, RZ, RZ, R215 ;  /* 0x000000ffffc57224 */ /* 0x000fe200078e00d7 */
[----:B------:R-:W-:Y:S01]  /*bde0*/  ISETP.GE.AND P4, PT, R199, RZ, PT ;  /* 0x000000ffc700720c */ /* 0x000fe20003f86270 */
[----:B------:R-:W-:Y:S02]  /*bdf0*/  IMAD.MOV.U32 R199, RZ, RZ, R214 ;  /* 0x000000ffffc77224 */ /* 0x000fe400078e00d6 */
[----:B------:R-:W-:Y:S01]  /*be00*/  @!P1 IMAD.MOV R201, RZ, RZ, -R201 ;  /* 0x000000ffffc99224 */ /* 0x000fe200078e0ac9 */
[C---:B------:R-:W-:Y:S01]  /*be10*/  ISETP.GT.U32.AND P1, PT, R0.reuse, R211, PT ;  /* 0x000000d30000720c */ /* 0x040fe20003f24070 */
[----:B------:R-:W-:Y:S01]  /*be20*/  @!P6 IMAD.MOV R195, RZ, RZ, -R195 ;  /* 0x000000ffffc3e224 */ /* 0x000fe200078e0ac3 */
[C---:B------:R-:W-:Y:S01]  /*be30*/  ISETP.GT.U32.AND P6, PT, R0.reuse, R2, PT ;  /* 0x000000020000720c */ /* 0x040fe20003fc4070 */
[----:B------:R-:W-:Y:S01]  /*be40*/  @!P3 IMAD.MOV R197, RZ, RZ, -R197 ;  /* 0x000000ffffc5b224 */ /* 0x000fe200078e0ac5 */
[----:B------:R-:W-:Y:S01]  /*be50*/  ISETP.GT.U32.AND P3, PT, R0, R213, PT ;  /* 0x000000d50000720c */ /* 0x000fe20003f64070 */
[----:B------:R-:W-:Y:S01]  /*be60*/  @!P2 IMAD.MOV R199, RZ, RZ, -R199 ;  /* 0x000000ffffc7a224 */ /* 0x000fe200078e0ac7 */
[----:B------:R-:W-:Y:S01]  /*be70*/  ISETP.GE.AND P2, PT, R202, RZ, PT ;  /* 0x000000ffca00720c */ /* 0x000fe20003f46270 */
[--C-:B------:R-:W-:Y:S01]  /*be80*/  @!P0 IMAD.IADD R210, R210, 0x1, -R0.reuse ;  /* 0x00000001d2d28824 */ /* 0x100fe200078e0a00 */
[----:B------:R-:W-:Y:S01]  /*be90*/  ISETP.GE.AND P0, PT, R203, RZ, PT ;  /* 0x000000ffcb00720c */ /* 0x000fe20003f06270 */
[----:B------:R-:W-:-:S02]  /*bea0*/  @!P5 IMAD.IADD R209, R209, 0x1, -R0 ;  /* 0x00000001d1d1d824 */ /* 0x000fc400078e0a00 */
[----:B------:R-:W-:Y:S01]  /*beb0*/  IMAD.HI.U32 R202, R138, R217, RZ ;  /* 0x000000d98aca7227 */ /* 0x000fe200078e00ff */
[----:B------:R-:W-:-:S03]  /*bec0*/  ISETP.GE.AND P5, PT, R205, RZ, PT ;  /* 0x000000ffcd00720c */ /* 0x000fc60003fa6270 */
[----:B------:R-:W-:Y:S02]  /*bed0*/  IMAD.MOV.U32 R205, RZ, RZ, R209 ;  /* 0x000000ffffcd7224 */ /* 0x000fe400078e00d1 */
[----:B------:R-:W-:Y:S02]  /*bee0*/  @!P1 IMAD.IADD R211, R211, 0x1, -R0 ;  /* 0x00000001d3d39824 */ /* 0x000fe400078e0a00 */
[----:B------:R-:W-:Y:S02]  /*bef0*/  IMAD.MOV R202, RZ, RZ, -R202 ;  /* 0x000000ffffca7224 */ /* 0x000fe400078e0aca */
[--C-:B------:R-:W-:Y:S02]  /*bf00*/  @!P6 IMAD.IADD R2, R2, 0x1, -R0.reuse ;  /* 0x000000010202e824 */ /* 0x100fe400078e0a00 */
[----:B------:R-:W-:Y:S01]  /*bf10*/  @!P3 IMAD.IADD R213, R213, 0x1, -R0 ;  /* 0x00000001d5d5b824 */ /* 0x000fe200078e0a00 */
[----:B------:R-:W-:Y:S01]  /*bf20*/  ISETP.GE.AND P3, PT, R207, RZ, PT ;  /* 0x000000ffcf00720c */ /* 0x000fe20003f66270 */
[----:B------:R-:W-:Y:S01]  /*bf30*/  @!P2 IMAD.MOV R205, RZ, RZ, -R205 ;  /* 0x000000ffffcda224 */ /* 0x000fe200078e0acd */
[C---:B------:R-:W-:Y:S01]  /*bf40*/  ISETP.GT.U32.AND P2, PT, R0.reuse, R211, PT ;  /* 0x000000d30000720c */ /* 0x040fe20003f44070 */
[C---:B------:R-:W-:Y:S01]  /*bf50*/  IMAD R202, R0.reuse, R202, R217 ;  /* 0x000000ca00ca7224 */ /* 0x040fe200078e02d9 */
[----:B------:R-:W-:Y:S01]  /*bf60*/  ISETP.GT.U32.AND P1, PT, R0, R213, PT ;  /* 0x000000d50000720c */ /* 0x000fe20003f24070 */
[----:B------:R-:W-:Y:S01]  /*bf70*/  IMAD.MOV.U32 R207, RZ, RZ, R2 ;  /* 0x000000ffffcf7224 */ /* 0x000fe200078e0002 */
[----:B------:R-:W-:-:S03]  /*bf80*/  IABS R215, R198 ;  /* 0x000000c600d77213 */ /* 0x000fc60000000000 */
[----:B------:R-:W-:Y:S01]  /*bf90*/  @!P0 IMAD.MOV R207, RZ, RZ, -R207 ;  /* 0x000000ffffcf8224 */ /* 0x000fe200078e0acf */
[----:B------:R-:W-:Y:S01]  /*bfa0*/  ISETP.GT.U32.AND P0, PT, R0, R202, PT ;  /* 0x000000ca0000720c */ /* 0x000fe20003f04070 */
[----:B------:R-:W-:Y:S01]  /*bfb0*/  IMAD.HI.U32 R2, R138, R215, RZ ;  /* 0x000000d78a027227 */ /* 0x000fe200078e00ff */
[----:B------:R-:W-:-:S03]  /*bfc0*/  IABS R219, R194 ;  /* 0x000000c200db7213 */ /* 0x000fc60000000000 */
[--C-:B------:R-:W-:Y:S01]  /*bfd0*/  @!P2 IMAD.IADD R211, R211, 0x1, -R0.reuse ;  /* 0x00000001d3d3a824 */ /* 0x100fe200078e0a00 */
[----:B------:R-:W-:Y:S01]  /*bfe0*/  ISETP.GE.AND P2, PT, R194, RZ, PT ;  /* 0x000000ffc200720c */ /* 0x000fe20003f46270 */
[----:B------:R-:W-:Y:S01]  /*bff0*/  @!P1 IMAD.IADD R213, R213, 0x1, -R0 ;  /* 0x00000001d5d59824 */ /* 0x000fe200078e0a00 */
[----:B------:R-:W-:Y:S01]  /*c000*/  IABS R217, R190 ;  /* 0x000000be00d97213 */ /* 0x000fe20000000000 */
[----:B------:R-:W-:Y:S02]  /*c010*/  IMAD.MOV R2, RZ, RZ, -R2 ;  /* 0x000000ffff027224 */ /* 0x000fe400078e0a02 */
[----:B------:R-:W-:Y:S01]  /*c020*/  IMAD.HI.U32 R194, R138, R219, RZ ;  /* 0x000000db8ac27227 */ /* 0x000fe200078e00ff */
[----:B------:R-:W-:Y:S02]  /*c030*/  ISETP.GE.AND P6, PT, R206, RZ, PT ;  /* 0x000000ffce00720c */ /* 0x000fe40003fc6270 */
[----:B------:R-:W-:Y:S01]  /*c040*/  ISETP.GE.AND P1, PT, R190, RZ, PT ;  /* 0x000000ffbe00720c */ /* 0x000fe20003f26270 */
[----:B------:R-:W-:Y:S01]  /*c050*/  IMAD R215, R0, R2, R215 ;  /* 0x0000000200d77224 */ /* 0x000fe200078e02d7 */
[----:B------:R-:W-:Y:S01]  /*c060*/  IABS R221, R178 ;  /* 0x000000b200dd7213 */ /* 0x000fe20000000000 */
[----:B------:R-:W-:-:S02]  /*c070*/  @!P0 IMAD.IADD R202, R202, 0x1, -R0 ;  /* 0x00000001caca8824 */ /* 0x000fc400078e0a00 */
[----:B------:R-:W-:Y:S02]  /*c080*/  IMAD.MOV.U32 R209, RZ, RZ, R213 ;  /* 0x000000ffffd17224 */ /* 0x000fe400078e00d5 */
[----:B------:R-:W-:Y:S02]  /*c090*/  IMAD.MOV R2, RZ, RZ, -R194 ;  /* 0x000000ffff027224 */ /* 0x000fe400078e0ac2 */
[----:B------:R-:W-:Y:S01]  /*c0a0*/  IMAD.HI.U32 R190, R138, R217, RZ ;  /* 0x000000d98abe7227 */ /* 0x000fe200078e00ff */
[----:B------:R-:W-:-:S03]  /*c0b0*/  ISETP.GT.U32.AND P0, PT, R0, R202, PT ;  /* 0x000000ca0000720c */ /* 0x000fc60003f04070 */
[----:B------:R-:W-:Y:S01]  /*c0c0*/  @!P5 IMAD.MOV R209, RZ, RZ, -R209 ;  /* 0x000000ffffd1d224 */ /* 0x000fe200078e0ad1 */
[C---:B------:R-:W-:Y:S01]  /*c0d0*/  ISETP.GT.U32.AND P5, PT, R0.reuse, R215, PT ;  /* 0x000000d70000720c */ /* 0x040fe20003fa4070 */
[----:B------:R-:W-:Y:S02]  /*c0e0*/  IMAD R219, R0, R2, R219 ;  /* 0x0000000200db7224 */ /* 0x000fe400078e02db */
[----:B------:R-:W-:Y:S02]  /*c0f0*/  IMAD.MOV R190, RZ, RZ, -R190 ;  /* 0x000000ffffbe7224 */ /* 0x000fe400078e0abe */
[----:B------:R-:W-:-:S04]  /*c100*/  IMAD.HI.U32 R2, R138, R221, RZ ;  /* 0x000000dd8a027227 */ /* 0x000fc800078e00ff */
[C---:B------:R-:W-:Y:S02]  /*c110*/  IMAD R217, R0.reuse, R190, R217 ;  /* 0x000000be00d97224 */ /* 0x040fe400078e02d9 */
[----:B------:R-:W-:Y:S02]  /*c120*/  IMAD.MOV R2, RZ, RZ, -R2 ;  /* 0x000000ffff027224 */ /* 0x000fe400078e0a02 */
[----:B------:R-:W-:Y:S01]  /*c130*/  @!P6 IMAD.MOV R211, RZ, RZ, -R211 ;  /* 0x000000ffffd3e224 */ /* 0x000fe200078e0ad3 */
[C---:B------:R-:W-:Y:S01]  /*c140*/  ISETP.GT.U32.AND P6, PT, R0.reuse, R217, PT ;  /* 0x000000d90000720c */ /* 0x040fe20003fc4070 */
[----:B------:R-:W-:Y:S02]  /*c150*/  IMAD R221, R0, R2, R221 ;  /* 0x0000000200dd7224 */ /* 0x000fe400078e02dd */
[--C-:B------:R-:W-:Y:S01]  /*c160*/  @!P0 IMAD.IADD R202, R202, 0x1, -R0.reuse ;  /* 0x00000001caca8824 */ /* 0x100fe200078e0a00 */
[C---:B------:R-:W-:Y:S01]  /*c170*/  ISETP.GT.U32.AND P0, PT, R0.reuse, R219, PT ;  /* 0x000000db0000720c */ /* 0x040fe20003f04070 */
[----:B------:R-:W-:Y:S01]  /*c180*/  @!P5 IMAD.IADD R215, R215, 0x1, -R0 ;  /* 0x00000001d7d7d824 */ /* 0x000fe200078e0a00 */
[----:B------:R-:W-:-:S02]  /*c190*/  ISETP.GT.U32.AND P5, PT, R0, R221, PT ;  /* 0x000000dd0000720c */ /* 0x000fc40003fa4070 */
[----:B------:R-:W-:Y:S02]  /*c1a0*/  IABS R223, R182 ;  /* 0x000000b600df7213 */ /* 0x000fe40000000000 */
[----:B------:R-:W-:-:S03]  /*c1b0*/  IABS R225, R186 ;  /* 0x000000ba00e17213 */ /* 0x000fc60000000000 */
[----:B------:R-:W-:Y:S02]  /*c1c0*/  @!P6 IMAD.IADD R217, R217, 0x1, -R0 ;  /* 0x00000001d9d9e824 */ /* 0x000fe400078e0a00 */
[----:B------:R-:W-:Y:S01]  /*c1d0*/  IMAD.HI.U32 R2, R138, R223, RZ ;  /* 0x000000df8a027227 */ /* 0x000fe200078e00ff */
[----:B------:R-:W-:-:S03]  /*c1e0*/  IABS R227, R166 ;  /* 0x000000a600e37213 */ /* 0x000fc60000000000 */
[--C-:B------:R-:W-:Y:S01]  /*c1f0*/  @!P0 IMAD.IADD R219, R219, 0x1, -R0.reuse ;  /* 0x00000001dbdb8824 */ /* 0x100fe200078e0a00 */
[----:B------:R-:W-:Y:S01]  /*c200*/  ISETP.GT.U32.AND P0, PT, R0, R217, PT ;  /* 0x000000d90000720c */ /* 0x000fe20003f04070 */
[----:B------:R-:W-:Y:S02]  /*c210*/  @!P5 IMAD.IADD R221, R221, 0x1, -R0 ;  /* 0x00000001ddddd824 */ /* 0x000fe400078e0a00 */
[----:B------:R-:W-:Y:S02]  /*c220*/  IMAD.MOV R2, RZ, RZ, -R2 ;  /* 0x000000ffff027224 */ /* 0x000fe400078e0a02 */
[----:B------:R-:W-:Y:S01]  /*c230*/  IMAD.HI.U32 R190, R138, R225, RZ ;  /* 0x000000e18abe7227 */ /* 0x000fe200078e00ff */
[----:B------:R-:W-:-:S03]  /*c240*/  ISETP.GT.U32.AND P5, PT, R0, R221, PT ;  /* 0x000000dd0000720c */ /* 0x000fc60003fa4070 */
[----:B------:R-:W-:Y:S02]  /*c250*/  IMAD.MOV.U32 R213, RZ, RZ, R202 ;  /* 0x000000ffffd57224 */ /* 0x000fe400078e00ca */
[----:B------:R-:W-:Y:S02]  /*c260*/  IMAD R223, R0, R2, R223 ;  /* 0x0000000200df7224 */ /* 0x000fe400078e02df */
[----:B------:R-:W-:Y:S02]  /*c270*/  IMAD.MOV R190, RZ, RZ, -R190 ;  /* 0x000000ffffbe7224 */ /* 0x000fe400078e0abe */
[----:B------:R-:W-:-:S04]  /*c280*/  IMAD.HI.U32 R2, R138, R227, RZ ;  /* 0x000000e38a027227 */ /* 0x000fc800078e00ff */
[----:B------:R-:W-:Y:S01]  /*c290*/  @!P3 IMAD.MOV R213, RZ, RZ, -R213 ;  /* 0x000000ffffd5b224 */ /* 0x000fe200078e0ad5 */
[C---:B------:R-:W-:Y:S01]  /*c2a0*/  ISETP.GT.U32.AND P3, PT, R0.reuse, R219, PT ;  /* 0x000000db0000720c */ /* 0x040fe20003f64070 */
[C---:B------:R-:W-:Y:S02]  /*c2b0*/  IMAD R225, R0.reuse, R190, R225 ;  /* 0x000000be00e17224 */ /* 0x040fe400078e02e1 */
[----:B------:R-:W-:Y:S02]  /*c2c0*/  IMAD.MOV R2, RZ, RZ, -R2 ;  /* 0x000000ffff027224 */ /* 0x000fe400078e0a02 */
[--C-:B------:R-:W-:Y:S01]  /*c2d0*/  @!P0 IMAD.IADD R217, R217, 0x1, -R0.reuse ;  /* 0x00000001d9d98824 */ /* 0x100fe200078e0a00 */
[C---:B------:R-:W-:Y:S01]  /*c2e0*/  ISETP.GT.U32.AND P0, PT, R0.reuse, R225, PT ;  /* 0x000000e10000720c */ /* 0x040fe20003f04070 */
[C---:B------:R-:W-:Y:S01]  /*c2f0*/  IMAD R227, R0.reuse, R2, R227 ;  /* 0x0000000200e37224 */ /* 0x040fe200078e02e3 */
[----:B------:R-:W-:Y:S01]  /*c300*/  ISETP.GT.U32.AND P6, PT, R0, R215, PT ;  /* 0x000000d70000720c */ /* 0x000fe20003fc4070 */
[----:B------:R-:W-:Y:S01]  /*c310*/  @!P5 IMAD.IADD R221, R221, 0x1, -R0 ;  /* 0x00000001ddddd824 */ /* 0x000fe200078e0a00 */
[----:B------:R-:W-:-:S02]  /*c320*/  IABS R229, R170 ;  /* 0x000000aa00e57213 */ /* 0x000fc40000000000 */
[----:B------:R-:W-:Y:S01]  /*c330*/  ISETP.GT.U32.AND P5, PT, R0, R227, PT ;  /* 0x000000e30000720c */ /* 0x000fe20003fa4070 */
[----:B------:R-:W-:Y:S01]  /*c340*/  @!P3 IMAD.IADD R219, R219, 0x1, -R0 ;  /* 0x00000001dbdbb824 */ /* 0x000fe200078e0a00 */
[----:B------:R-:W-:Y:S01]  /*c350*/  ISETP.GE.AND P3, PT, R178, RZ, PT ;  /* 0x000000ffb200720c */ /* 0x000fe20003f66270 */
[----:B------:R-:W-:Y:S01]  /*c360*/  IMAD.HI.U32 R2, R138, R229, RZ ;  /* 0x000000e58a027227 */ /* 0x000fe200078e00ff */
[----:B------:R-:W-:-:S03]  /*c370*/  IABS R231, R174 ;  /* 0x000000ae00e77213 */ /* 0x000fc60000000000 */
[----:B------:R-:W-:Y:S02]  /*c380*/  IMAD.MOV R2, RZ, RZ, -R2 ;  /* 0x000000ffff027224 */ /* 0x000fe400078e0a02 */
[----:B------:R-:W-:Y:S01]  /*c390*/  @!P0 IMAD.IADD R225, R225, 0x1, -R0 ;  /* 0x00000001e1e18824 */ /* 0x000fe200078e0a00 */
[----:B------:R-:W-:Y:S01]  /*c3a0*/  IABS R233, R162 ;  /* 0x000000a200e97213 */ /* 0x000fe20000000000 */
[----:B------:R-:W-:Y:S02]  /*c3b0*/  IMAD.MOV.U32 R203, RZ, RZ, R210 ;  /* 0x000000ffffcb7224 */ /* 0x000fe400078e00d2 */
[--C-:B------:R-:W-:Y:S01]  /*c3c0*/  @!P6 IMAD.IADD R215, R215, 0x1, -R0.reuse ;  /* 0x00000001d7d7e824 */ /* 0x100fe200078e0a00 */
[C---:B------:R-:W-:Y:S01]  /*c3d0*/  ISETP.GT.U32.AND P6, PT, R0.reuse, R223, PT ;  /* 0x000000df0000720c */ /* 0x040fe20003fc4070 */
[C---:B------:R-:W-:Y:S02]  /*c3e0*/  IMAD R229, R0.reuse, R2, R229 ;  /* 0x0000000200e57224 */ /* 0x040fe400078e02e5 */
[----:B------:R-:W-:Y:S01]  /*c3f0*/  @!P5 IMAD.IADD R227, R227, 0x1, -R0 ;  /* 0x00000001e3e3d824 */ /* 0x000fe200078e0a00 */
[----:B------:R-:W-:Y:S01]  /*c400*/  ISETP.GT.U32.AND P5, PT, R0, R225, PT ;  /* 0x000000e10000720c */ /* 0x000fe20003fa4070 */
[----:B------:R-:W-:-:S04]  /*c410*/  IMAD.HI.U32 R2, R138, R231, RZ ;  /* 0x000000e78a027227 */ /* 0x000fc800078e00ff */
[----:B------:R-:W-:Y:S01]  /*c420*/  @!P4 IMAD.MOV R203, RZ, RZ, -R203 ;  /* 0x000000ffffcbc224 */ /* 0x000fe200078e0acb */
[----:B------:R-:W-:Y:S01]  /*c430*/  ISETP.GE.AND P4, PT, R198, RZ, PT ;  /* 0x000000ffc600720c */ /* 0x000fe20003f86270 */
[----:B------:R-:W-:Y:S01]  /*c440*/  @!P3 IMAD.MOV R221, RZ, RZ, -R221 ;  /* 0x000000ffffddb224 */ /* 0x000fe200078e0add */
[----:B------:R-:W-:Y:S01]  /*c450*/  ISETP.GT.U32.AND P3, PT, R0, R229, PT ;  /* 0x000000e50000720c */ /* 0x000fe20003f64070 */
[----:B------:R-:W-:-:S04]  /*c460*/  IMAD.HI.U32 R178, R138, R233, RZ ;  /* 0x000000e98ab27227 */ /* 0x000fc800078e00ff */
[----:B------:R-:W-:Y:S02]  /*c470*/  IMAD.MOV R2, RZ, RZ, -R2 ;  /* 0x000000ffff027224 */ /* 0x000fe400078e0a02 */
[----:B------:R-:W-:Y:S02]  /*c480*/  IMAD.MOV R178, RZ, RZ, -R178 ;  /* 0x000000ffffb27224 */ /* 0x000fe400078e0ab2 */
[C---:B------:R-:W-:Y:S02]  /*c490*/  IMAD R231, R0.reuse, R2, R231 ;  /* 0x0000000200e77224 */ /* 0x040fe400078e02e7 */
[--C-:B------:R-:W-:Y:S02]  /*c4a0*/  @!P6 IMAD.IADD R223, R223, 0x1, -R0.reuse ;  /* 0x00000001dfdfe824 */ /* 0x100fe400078e0a00 */
[C---:B------:R-:W-:Y:S02]  /*c4b0*/  IMAD R233, R0.reuse, R178, R233 ;  /* 0x000000b200e97224 */ /* 0x040fe400078e02e9 */
[--C-:B------:R-:W-:Y:S01]  /*c4c0*/  @!P5 IMAD.IADD R225, R225, 0x1, -R0.reuse ;  /* 0x00000001e1e1d824 */ /* 0x100fe200078e0a00 */
[C---:B------:R-:W-:Y:S01]  /*c4d0*/  ISETP.GT.U32.AND P5, PT, R0.reuse, R231, PT ;  /* 0x000000e70000720c */ /* 0x040fe20003fa4070 */
[----:B------:R-:W-:Y:S01]  /*c4e0*/  @!P4 IMAD.MOV R215, RZ, RZ, -R215 ;  /* 0x000000ffffd7c224 */ /* 0x000fe200078e0ad7 */
[C---:B------:R-:W-:Y:S01]  /*c4f0*/  ISETP.GT.U32.AND P4, PT, R0.reuse, R223, PT ;  /* 0x000000df0000720c */ /* 0x040fe20003f84070 */
[----:B------:R-:W-:Y:S01]  /*c500*/  @!P3 IMAD.IADD R229, R229, 0x1, -R0 ;  /* 0x00000001e5e5b824 */ /* 0x000fe200078e0a00 */
[----:B------:R-:W-:-:S02]  /*c510*/  ISETP.GT.U32.AND P3, PT, R0, R233, PT ;  /* 0x000000e90000720c */ /* 0x000fc40003f64070 */
[----:B------:R-:W-:Y:S02]  /*c520*/  ISETP.GE.AND P6, PT, R182, RZ, PT ;  /* 0x000000ffb600720c */ /* 0x000fe40003fc6270 */
[----:B------:R-:W-:Y:S01]  /*c530*/  IABS R238, R137 ;  /* 0x0000008900ee7213 */ /* 0x000fe20000000000 */
[----:B------:R-:W-:-:S04]  /*c540*/  @!P2 IMAD.MOV R219, RZ, RZ, -R219 ;  /* 0x000000ffffdba224 */ /* 0x000fc800078e0adb */
[--C-:B------:R-:W-:Y:S01]  /*c550*/  @!P5 IMAD.IADD R231, R231, 0x1, -R0.reuse ;  /* 0x00000001e7e7d824 */ /* 0x100fe200078e0a00 */
[----:B------:R-:W-:Y:S01]  /*c560*/  ISETP.GE.AND P2, PT, R166, RZ, PT ;  /* 0x000000ffa600720c */ /* 0x000fe20003f46270 */
[--C-:B------:R-:W-:Y:S01]  /*c570*/  @!P4 IMAD.IADD R223, R223, 0x1, -R0.reuse ;  /* 0x00000001dfdfc824 */ /* 0x100fe200078e0a00 */
[----:B------:R-:W-:Y:S01]  /*c580*/  IABS R235, R135 ;  /* 0x0000008700eb7213 */ /* 0x000fe20000000000 */
[----:B------:R-:W-:Y:S01]  /*c590*/  @!P3 IMAD.IADD R233, R233, 0x1, -R0 ;  /* 0x00000001e9e9b824 */ /* 0x000fe200078e0a00 */
[----:B------:R-:W-:Y:S01]  /*c5a0*/  ISETP.GT.U32.AND P3, PT, R0, R231, PT ;  /* 0x000000e70000720c */ /* 0x000fe20003f64070 */
[----:B------:R-:W-:-:S04]  /*c5b0*/  IMAD.HI.U32 R166, R138, R238, RZ ;  /* 0x000000ee8aa67227 */ /* 0x000fc800078e00ff */
[----:B------:R-:W-:Y:S01]  /*c5c0*/  @!P6 IMAD.MOV R223, RZ, RZ, -R223 ;  /* 0x000000ffffdfe224 */ /* 0x000fe200078e0adf */
[----:B------:R-:W-:Y:S01]  /*c5d0*/  ISETP.GT.U32.AND P6, PT, R0, R229, PT ;  /* 0x000000e50000720c */ /* 0x000fe20003fc4070 */
[----:B------:R-:W-:Y:S01]  /*c5e0*/  IMAD.HI.U32 R2, R138, R235, RZ ;  /* 0x000000eb8a027227 */ /* 0x000fe200078e00ff */
[----:B------:R-:W-:-:S03]  /*c5f0*/  ISETP.GE.AND P0, PT, R186, RZ, PT ;  /* 0x000000ffba00720c */ /* 0x000fc60003f06270 */
[----:B------:R-:W-:Y:S02]  /*c600*/  IMAD.MOV R166, RZ, RZ, -R166 ;  /* 0x000000ffffa67224 */ /* 0x000fe400078e0aa6 */
[----:B------:R-:W-:Y:S01]  /*c610*/  @!P1 IMAD.MOV R217, RZ, RZ, -R217 ;  /* 0x000000ffffd99224 */ /* 0x000fe200078e0ad9 */
[C---:B------:R-:W-:Y:S01]  /*c620*/  ISETP.GT.U32.AND P1, PT, R0.reuse, R227, PT ;  /* 0x000000e30000720c */ /* 0x040fe20003f24070 */
[----:B------:R-:W-:Y:S02]  /*c630*/  IMAD.MOV R2, RZ, RZ, -R2 ;  /* 0x000000ffff027224 */ /* 0x000fe400078e0a02 */
[C---:B------:R-:W-:Y:S02]  /*c640*/  IMAD R238, R0.reuse, R166, R238 ;  /* 0x000000a600ee7224 */ /* 0x040fe400078e02ee */
[C---:B------:R-:W-:Y:S02]  /*c650*/  IMAD R235, R0.reuse, R2, R235 ;  /* 0x0000000200eb7224 */ /* 0x040fe400078e02eb */
[--C-:B------:R-:W-:Y:S01]  /*c660*/  @!P3 IMAD.IADD R231, R231, 0x1, -R0.reuse ;  /* 0x00000001e7e7b824 */ /* 0x100fe200078e0a00 */
[----:B------:R-:W-:Y:S01]  /*c670*/  ISETP.GT.U32.AND P3, PT, R0, R238, PT ;  /* 0x000000ee0000720c */ /* 0x000fe20003f64070 */
[----:B------:R-:W-:Y:S01]  /*c680*/  @!P6 IMAD.IADD R229, R229, 0x1, -R0 ;  /* 0x00000001e5e5e824 */ /* 0x000fe200078e0a00 */
[----:B------:R-:W-:-:S02]  /*c690*/  IABS R240, R132 ;  /* 0x0000008400f07213 */ /* 0x000fc40000000000 */
[----:B------:R-:W-:Y:S01]  /*c6a0*/  ISETP.GT.U32.AND P6, PT, R0, R235, PT ;  /* 0x000000eb0000720c */ /* 0x000fe20003fc4070 */
[----:B------:R-:W-:Y:S01]  /*c6b0*/  @!P1 IMAD.IADD R227, R227, 0x1, -R0 ;  /* 0x00000001e3e39824 */ /* 0x000fe200078e0a00 */
[----:B------:R-:W-:Y:S01]  /*c6c0*/  ISETP.GE.AND P1, PT, R174, RZ, PT ;  /* 0x000000ffae00720c */ /* 0x000fe20003f26270 */
[----:B------:R-:W-:Y:S01]  /*c6d0*/  @!P0 IMAD.MOV R225, RZ, RZ, -R225 ;  /* 0x000000ffffe18224 */ /* 0x000fe200078e0ae1 */
[----:B------:R-:W-:Y:S01]  /*c6e0*/  ISETP.GT.U32.AND P0, PT, R0, R233, PT ;  /* 0x000000e90000720c */ /* 0x000fe20003f04070 */
[----:B------:R-:W-:Y:S01]  /*c6f0*/  IMAD.HI.U32 R2, R138, R240, RZ ;  /* 0x000000f08a027227 */ /* 0x000fe200078e00ff */
[----:B------:R-:W-:-:S03]  /*c700*/  IABS R242, R133 ;  /* 0x0000008500f27213 */ /* 0x000fc60000000000 */
[----:B------:R-:W-:Y:S02]  /*c710*/  IMAD.MOV R2, RZ, RZ, -R2 ;  /* 0x000000ffff027224 */ /* 0x000fe400078e0a02 */
[----:B------:R-:W-:Y:S02]  /*c720*/  @!P3 IMAD.IADD R238, R238, 0x1, -R0 ;  /* 0x00000001eeeeb824 */ /* 0x000fe400078e0a00 */
[----:B------:R-:W-:Y:S02]  /*c730*/  IMAD R240, R0, R2, R240 ;  /* 0x0000000200f07224 */ /* 0x000fe400078e02f0 */
[----:B------:R-:W-:Y:S01]  /*c740*/  @!P6 IMAD.IADD R235, R235, 0x1, -R0 ;  /* 0x00000001ebebe824 */ /* 0x000fe200078e0a00 */
[----:B------:R-:W-:Y:S01]  /*c750*/  ISETP.GE.AND P6, PT, R132, RZ, PT ;  /* 0x000000ff8400720c */ /* 0x000fe20003fc6270 */
[----:B------:R-:W-:Y:S01]  /*c760*/  IMAD.HI.U32 R132, R138, R242, RZ ;  /* 0x000000f28a847227 */ /* 0x000fe200078e00ff */
[----:B------:R-:W-:-:S03]  /*c770*/  ISETP.GT.U32.AND P3, PT, R0, R238, PT ;  /* 0x000000ee0000720c */ /* 0x000fc60003f64070 */
[----:B------:R-:W-:Y:S01]  /*c780*/  @!P0 IMAD.IADD R233, R233, 0x1, -R0 ;  /* 0x00000001e9e98824 */ /* 0x000fe200078e0a00 */
[C---:B------:R-:W-:Y:S01]  /*c790*/  ISETP.GT.U32.AND P0, PT, R0.reuse, R240, PT ;  /* 0x000000f00000720c */ /* 0x040fe20003f04070 */
[----:B------:R-:W-:Y:S01]  /*c7a0*/  @!P1 IMAD.MOV R231, RZ, RZ, -R231 ;  /* 0x000000ffffe79224 */ /* 0x000fe200078e0ae7 */
[C---:B------:R-:W-:Y:S01]  /*c7b0*/  ISETP.GT.U32.AND P1, PT, R0.reuse, R235, PT ;  /* 0x000000eb0000720c */ /* 0x040fe20003f24070 */
[----:B------:R-:W-:Y:S01]  /*c7c0*/  IMAD.MOV R132, RZ, RZ, -R132 ;  /* 0x000000ffff847224 */ /* 0x000fe200078e0a84 */
[----:B------:R-:W-:Y:S02]  /*c7d0*/  IABS R245, R134 ;  /* 0x0000008600f57213 */ /* 0x000fe40000000000 */
[----:B------:R-:W-:Y:S01]  /*c7e0*/  IABS R166, R5 ;  /* 0x0000000500a67213 */ /* 0x000fe20000000000 */
[----:B------:R-:W-:Y:S01]  /*c7f0*/  IMAD R242, R0, R132, R242 ;  /* 0x0000008400f27224 */ /* 0x000fe200078e02f2 */
[----:B------:R-:W-:Y:S01]  /*c800*/  ISETP.GE.AND P5, PT, R162, RZ, PT ;  /* 0x000000ffa200720c */ /* 0x000fe20003fa6270 */
[----:B------:R-:W-:Y:S01]  /*c810*/  @!P3 IMAD.IADD R238, R238, 0x1, -R0 ;  /* 0x00000001eeeeb824 */ /* 0x000fe200078e0a00 */
[----:B------:R-:W-:Y:S01]  /*c820*/  IABS R162, R7 ;  /* 0x0000000700a27213 */ /* 0x000fe20000000000 */
[----:B------:R-:W-:Y:S01]  /*c830*/  IMAD.HI.U32 R2, R138, R245, RZ ;  /* 0x000000f58a027227 */ /* 0x000fe200078e00ff */
[----:B------:R-:W-:-:S03]  /*c840*/  ISETP.GT.U32.AND P3, PT, R0, R242, PT ;  /* 0x000000f20000720c */ /* 0x000fc60003f64070 */
[----:B------:R-:W-:-:S04]  /*c850*/  IMAD.HI.U32 R132, R138, R166, RZ ;  /* 0x000000a68a847227 */ /* 0x000fc800078e00ff */
[--C-:B------:R-:W-:Y:S02]  /*c860*/  @!P0 IMAD.IADD R240, R240, 0x1, -R0.reuse ;  /* 0x00000001f0f08824 */ /* 0x100fe400078e0a00 */
[----:B------:R-:W-:Y:S01]  /*c870*/  @!P1 IMAD.IADD R235, R235, 0x1, -R0 ;  /* 0x00000001ebeb9824 */ /* 0x000fe200078e0a00 */
[----:B------:R-:W-:Y:S01]  /*c880*/  ISETP.GE.AND P1, PT, R133, RZ, PT ;  /* 0x000000ff8500720c */ /* 0x000fe20003f26270 */
[----:B------:R-:W-:Y:S02]  /*c890*/  IMAD.MOV R133, RZ, RZ, -R2 ;  /* 0x000000ffff857224 */ /* 0x000fe400078e0a02 */
[----:B------:R-:W-:Y:S02]  /*c8a0*/  IMAD.MOV R132, RZ, RZ, -R132 ;  /* 0x000000ffff847224 */ /* 0x000fe400078e0a84 */
[----:B------:R-:W-:Y:S01]  /*c8b0*/  IMAD.HI.U32 R2, R138, R162, RZ ;  /* 0x000000a28a027227 */ /* 0x000fe200078e00ff */
[----:B------:R-:W-:-:S03]  /*c8c0*/  ISETP.GT.U32.AND P0, PT, R0, R240, PT ;  /* 0x000000f00000720c */ /* 0x000fc60003f04070 */
[----:B------:R-:W-:Y:S01]  /*c8d0*/  @!P2 IMAD.MOV R227, RZ, RZ, -R227 ;  /* 0x000000ffffe3a224 */ /* 0x000fe200078e0ae3 */
[----:B------:R-:W-:Y:S01]  /*c8e0*/  ISETP.GE.AND P2, PT, R135, RZ, PT ;  /* 0x000000ff8700720c */ /* 0x000fe20003f46270 */
[----:B------:R-:W-:Y:S01]  /*c8f0*/  IMAD R166, R0, R132, R166 ;  /* 0x0000008400a67224 */ /* 0x000fe200078e02a6 */
[----:B------:R-:W-:Y:S01]  /*c900*/  IABS R135, R9 ;  /* 0x0000000900877213 */ /* 0x000fe20000000000 */
[----:B------:R-:W-:Y:S02]  /*c910*/  IMAD.MOV R2, RZ, RZ, -R2 ;  /* 0x000000ffff027224 */ /* 0x000fe400078e0a02 */
[----:B------:R-:W-:Y:S01]  /*c920*/  @!P3 IMAD.IADD R242, R242, 0x1, -R0 ;  /* 0x00000001f2f2b824 */ /* 0x000fe200078e0a00 */
[C---:B------:R-:W-:Y:S01]  /*c930*/  ISETP.GT.U32.AND P3, PT, R0.reuse, R166, PT ;  /* 0x000000a60000720c */ /* 0x040fe20003f64070 */
[----:B------:R-:W-:Y:S02]  /*c940*/  IMAD R162, R0, R2, R162 ;  /* 0x0000000200a27224 */ /* 0x000fe400078e02a2 */
[----:B------:R-:W-:-:S04]  /*c950*/  IMAD.HI.U32 R2, R138, R135, RZ ;  /* 0x000000878a027227 */ /* 0x000fc800078e00ff */
[----:B------:R-:W-:Y:S02]  /*c960*/  IMAD R245, R0, R133, R245 ;  /* 0x0000008500f57224 */ /* 0x000fe400078e02f5 */
[----:B------:R-:W-:Y:S02]  /*c970*/  IMAD.MOV R2, RZ, RZ, -R2 ;  /* 0x000000ffff027224 */ /* 0x000fe400078e0a02 */
[--C-:B------:R-:W-:Y:S01]  /*c980*/  @!P0 IMAD.IADD R240, R240, 0x1, -R0.reuse ;  /* 0x00000001f0f08824 */ /* 0x100fe200078e0a00 */
[C---:B------:R-:W-:Y:S01]  /*c990*/  ISETP.GT.U32.AND P0, PT, R0.reuse, R245, PT ;  /* 0x000000f50000720c */ /* 0x040fe20003f04070 */
[----:B------:R-:W-:Y:S01]  /*c9a0*/  IMAD R135, R0, R2, R135 ;  /* 0x0000000200877224 */ /* 0x000fe200078e0287 */
[----:B------:R-:W-:Y:S01]  /*c9b0*/  ISETP.GE.AND P4, PT, R170, RZ, PT ;  /* 0x000000ffaa00720c */ /* 0x000fe20003f86270 */
[----:B------:R-:W-:-:S03]  /*c9c0*/  @!P3 IMAD.IADD R166, R166, 0x1, -R0 ;  /* 0x00000001a6a6b824 */ /* 0x000fc600078e0a00 */
[----:B------:R-:W-:Y:S02]  /*c9d0*/  ISETP.GT.U32.AND P3, PT, R0, R135, PT ;  /* 0x000000870000720c */ /* 0x000fe40003f64070 */
[----:B------:R-:W-:-:S05]  /*c9e0*/  IABS R178, R130 ;  /* 0x0000008200b27213 */ /* 0x000fca0000000000 */
[----:B------:R-:W-:Y:S01]  /*c9f0*/  @!P0 IMAD.IADD R245, R245, 0x1, -R0 ;  /* 0x00000001f5f58824 */ /* 0x000fe200078e0a00 */
[----:B------:R-:W-:Y:S01]  /*ca00*/  ISETP.GT.U32.AND P0, PT, R0, R162, PT ;  /* 0x000000a20000720c */ /* 0x000fe20003f04070 */
[----:B------:R-:W-:Y:S01]  /*ca10*/  @!P4 IMAD.MOV R229, RZ, RZ, -R229 ;  /* 0x000000ffffe5c224 */ /* 0x000fe200078e0ae5 */
[----:B------:R-:W-:Y:S01]  /*ca20*/  ISETP.GE.AND P4, PT, R137, RZ, PT ;  /* 0x000000ff8900720c */ /* 0x000fe20003f86270 */
[----:B------:R-:W-:-:S04]  /*ca30*/  IMAD.HI.U32 R182, R138, R178, RZ ;  /* 0x000000b28ab67227 */ /* 0x000fc800078e00ff */
[----:B------:R-:W-:Y:S01]  /*ca40*/  @!P3 IMAD.IADD R135, R135, 0x1, -R0 ;  /* 0x000000018787b824 */ /* 0x000fe200078e0a00 */
[C---:B------:R-:W-:Y:S02]  /*ca50*/  ISETP.GT.U32.AND P3, PT, R0.reuse, R242, PT ;  /* 0x000000f20000720c */ /* 0x040fe40003f64070 */
[----:B------:R-:W-:Y:S01]  /*ca60*/  IABS R133, R12 ;  /* 0x0000000c00857213 */ /* 0x000fe20000000000 */
[----:B------:R-:W-:Y:S02]  /*ca70*/  IMAD.MOV R182, RZ, RZ, -R182 ;  /* 0x000000ffffb67224 */ /* 0x000fe400078e0ab6 */
[----:B------:R-:W-:Y:S01]  /*ca80*/  @!P2 IMAD.MOV R235, RZ, RZ, -R235 ;  /* 0x000000ffffeba224 */ /* 0x000fe200078e0aeb */
[----:B------:R-:W-:Y:S01]  /*ca90*/  ISETP.GT.U32.AND P2, PT, R0, R245, PT ;  /* 0x000000f50000720c */ /* 0x000fe20003f44070 */
[----:B------:R-:W-:Y:S01]  /*caa0*/  @!P0 IMAD.IADD R162, R162, 0x1, -R0 ;  /* 0x00000001a2a28824 */ /* 0x000fe200078e0a00 */
[----:B------:R-:W-:Y:S01]  /*cab0*/  IABS R132, R18 ;  /* 0x0000001200847213 */ /* 0x000fe20000000000 */
[----:B------:R-:W-:Y:S01]  /*cac0*/  IMAD.HI.U32 R174, R138, R133, RZ ;  /* 0x000000858aae7227 */ /* 0x000fe200078e00ff */
[----:B------:R-:W-:-:S02]  /*cad0*/  ISETP.GE.AND P0, PT, R134, RZ, PT ;  /* 0x000000ff8600720c */ /* 0x000fc40003f06270 */
[----:B------:R-:W-:Y:S01]  /*cae0*/  IABS R2, R20 ;  /* 0x0000001400027213 */ /* 0x000fe20000000000 */
[C---:B------:R-:W-:Y:S02]  /*caf0*/  IMAD R134, R0.reuse, R182, R178 ;  /* 0x000000b600867224 */ /* 0x040fe400078e02b2 */
[----:B------:R-:W-:Y:S01]  /*cb00*/  @!P4 IMAD.MOV R238, RZ, RZ, -R238 ;  /* 0x000000ffffeec224 */ /* 0x000fe200078e0aee */
[----:B------:R-:W-:Y:S01]  /*cb10*/  ISETP.GT.U32.AND P4, PT, R0, R166, PT ;  /* 0x000000a60000720c */ /* 0x000fe20003f84070 */
[----:B------:R-:W-:Y:S02]  /*cb20*/  IMAD.MOV R174, RZ, RZ, -R174 ;  /* 0x000000ffffae7224 */ /* 0x000fe400078e0aae */
[----:B------:R-:W-:-:S04]  /*cb30*/  IMAD.HI.U32 R170, R138, R132, RZ ;  /* 0x000000848aaa7227 */ /* 0x000fc800078e00ff */
[----:B------:R-:W-:Y:S01]  /*cb40*/  @!P3 IMAD.IADD R242, R242, 0x1, -R0 ;  /* 0x00000001f2f2b824 */ /* 0x000fe200078e0a00 */
[----:B------:R-:W-:Y:S01]  /*cb50*/  ISETP.GT.U32.AND P3, PT, R0, R134, PT ;  /* 0x000000860000720c */ /* 0x000fe20003f64070 */
[----:B------:R-:W-:-:S04]  /*cb60*/  IMAD.HI.U32 R137, R138, R2, RZ ;  /* 0x000000028a897227 */ /* 0x000fc800078e00ff */
[C---:B------:R-:W-:Y:S02]  /*cb70*/  IMAD R133, R0.reuse, R174, R133 ;  /* 0x000000ae00857224 */ /* 0x040fe400078e0285 */
[----:B------:R-:W-:Y:S02]  /*cb80*/  IMAD.MOV R170, RZ, RZ, -R170 ;  /* 0x000000ffffaa7224 */ /* 0x000fe400078e0aaa */
[----:B------:R-:W-:Y:S01]  /*cb90*/  @!P5 IMAD.MOV R233, RZ, RZ, -R233 ;  /* 0x000000ffffe9d224 */ /* 0x000fe200078e0ae9 */
[C---:B------:R-:W-:Y:S01]  /*cba0*/  ISETP.GT.U32.AND P5, PT, R0.reuse, R162, PT ;  /* 0x000000a20000720c */ /* 0x040fe20003fa4070 */
[----:B------:R-:W-:Y:S02]  /*cbb0*/  IMAD.MOV R137, RZ, RZ, -R137 ;  /* 0x000000ffff897224 */ /* 0x000fe400078e0a89 */
[----:B------:R-:W-:Y:S01]  /*cbc0*/  @!P6 IMAD.MOV R240, RZ, RZ, -R240 ;  /* 0x000000fffff0e224 */ /* 0x000fe200078e0af0 */
[C---:B------:R-:W-:Y:S01]  /*cbd0*/  ISETP.GT.U32.AND P6, PT, R0.reuse, R135, PT ;  /* 0x000000870000720c */ /* 0x040fe20003fc4070 */
[----:B------:R-:W-:Y:S01]  /*cbe0*/  @!P2 IMAD.IADD R245, R245, 0x1, -R0 ;  /* 0x00000001f5f5a824 */ /* 0x000fe200078e0a00 */
[C---:B------:R-:W-:Y:S01]  /*cbf0*/  ISETP.GT.U32.AND P2, PT, R0.reuse, R133, PT ;  /* 0x000000850000720c */ /* 0x040fe20003f44070 */
[----:B------:R-:W-:-:S02]  /*cc00*/  IMAD R132, R0, R170, R132 ;  /* 0x000000aa00847224 */ /* 0x000fc400078e0284 */
[----:B------:R-:W-:Y:S01]  /*cc10*/  IMAD R2, R0, R137, R2 ;  /* 0x0000008900027224 */ /* 0x000fe200078e0202 */
[----:B------:R-:W-:Y:S01]  /*cc20*/  IABS R137, R22 ;  /* 0x0000001600897213 */ /* 0x000fe20000000000 */
[--C-:B------:R-:W-:Y:S01]  /*cc30*/  @!P4 IMAD.IADD R166, R166, 0x1, -R0.reuse ;  /* 0x00000001a6a6c824 */ /* 0x100fe200078e0a00 */
[----:B------:R-:W-:Y:S01]  /*cc40*/  ISETP.GT.U32.AND P4, PT, R0, R132, PT ;  /* 0x000000840000720c */ /* 0x000fe20003f84070 */
[----:B------:R-:W-:Y:S01]  /*cc50*/  @!P3 IMAD.IADD R134, R134, 0x1, -R0 ;  /* 0x000000018686b824 */ /* 0x000fe200078e0a00 */
[----:B------:R-:W-:Y:S01]  /*cc60*/  IABS R170, R86 ;  /* 0x0000005600aa7213 */ /* 0x000fe20000000000 */
[----:B------:R-:W-:Y:S01]  /*cc70*/  IMAD.HI.U32 R174, R138, R137, RZ ;  /* 0x000000898aae7227 */ /* 0x000fe200078e00ff */
[----:B------:R-:W-:-:S03]  /*cc80*/  ISETP.GE.AND P3, PT, R7, RZ, PT ;  /* 0x000000ff0700720c */ /* 0x000fc60003f66270 */
[----:B------:R-:W-:Y:S01]  /*cc90*/  @!P5 IMAD.IADD R162, R162, 0x1, -R0 ;  /* 0x00000001a2a2d824 */ /* 0x000fe200078e0a00 */
[----:B------:R-:W-:Y:S01]  /*cca0*/  ISETP.GE.AND P5, PT, R5, RZ, PT ;  /* 0x000000ff0500720c */ /* 0x000fe20003fa6270 */
[----:B------:R-:W-:Y:S01]  /*ccb0*/  @!P1 IMAD.MOV R242, RZ, RZ, -R242 ;  /* 0x000000fffff29224 */ /* 0x000fe200078e0af2 */
[----:B------:R-:W-:Y:S01]  /*ccc0*/  ISETP.GT.U32.AND P1, PT, R0, R134, PT ;  /* 0x000000860000720c */ /* 0x000fe20003f24070 */
[----:B------:R-:W-:-:S04]  /*ccd0*/  IMAD.HI.U32 R5, R138, R170, RZ ;  /* 0x000000aa8a057227 */ /* 0x000fc800078e00ff */
[----:B------:R-:W-:Y:S01]  /*cce0*/  @!P6 IMAD.IADD R135, R135, 0x1, -R0 ;  /* 0x000000018787e824 */ /* 0x000fe200078e0a00 */
[C---:B------:R-:W-:Y:S01]  /*ccf0*/  ISETP.GT.U32.AND P6, PT, R0.reuse, R2, PT ;  /* 0x000000020000720c */ /* 0x040fe20003fc4070 */
[----:B------:R-:W-:Y:S02]  /*cd00*/  IMAD.MOV R174, RZ, RZ, -R174 ;  /* 0x000000ffffae7224 */ /* 0x000fe400078e0aae */
[----:B------:R-:W-:Y:S01]  /*cd10*/  @!P2 IMAD.IADD R133, R133, 0x1, -R0 ;  /* 0x000000018585a824 */ /* 0x000fe200078e0a00 */
[----:B------:R-:W-:Y:S01]  /*cd20*/  ISETP.GE.AND P2, PT, R9, RZ, PT ;  /* 0x000000ff0900720c */ /* 0x000fe20003f46270 */
[----:B------:R-:W-:Y:S01]  /*cd30*/  IMAD.MOV R5, RZ, RZ, -R5 ;  /* 0x000000ffff057224 */ /* 0x000fe200078e0a05 */
[----:B------:R-:W-:Y:S01]  /*cd40*/  IABS R9, R24 ;  /* 0x0000001800097213 */ /* 0x000fe20000000000 */
[----:B------:R-:W-:Y:S02]  /*cd50*/  IMAD R137, R0, R174, R137 ;  /* 0x000000ae00897224 */ /* 0x000fe400078e0289 */
[----:B------:R-:W-:-:S02]  /*cd60*/  IMAD.MOV.U32 R7, RZ, RZ, R162 ;  /* 0x000000ffff077224 */ /* 0x000fc400078e00a2 */
[----:B------:R-:W-:Y:S01]  /*cd70*/  @!P4 IMAD.IADD R132, R132, 0x1, -R0 ;  /* 0x000000018484c824 */ /* 0x000fe200078e0a00 */
[----:B------:R-:W-:Y:S01]  /*cd80*/  ISETP.GE.AND P4, PT, R130, RZ, PT ;  /* 0x000000ff8200720c */ /* 0x000fe20003f86270 */
[C---:B------:R-:W-:Y:S02]  /*cd90*/  IMAD R130, R0.reuse, R5, R170 ;  /* 0x0000000500827224 */ /* 0x040fe400078e02aa */
[----:B------:R-:W-:Y:S01]  /*cda0*/  @!P3 IMAD.MOV R7, RZ, RZ, -R7 ;  /* 0x000000ffff07b224 */ /* 0x000fe200078e0a07 */
[C---:B------:R-:W-:Y:S01]  /*cdb0*/  ISETP.GT.U32.AND P3, PT, R0.reuse, R137, PT ;  /* 0x000000890000720c */ /* 0x040fe20003f64070 */
[----:B------:R-:W-:Y:S02]  /*cdc0*/  IMAD.MOV.U32 R162, RZ, RZ, R9 ;  /* 0x000000ffffa27224 */ /* 0x000fe400078e0009 */
[----:B------:R-:W-:Y:S01]  /*cdd0*/  @!P0 IMAD.MOV R245, RZ, RZ, -R245 ;  /* 0x000000fffff58224 */ /* 0x000fe200078e0af5 */
[----:B------:R-:W-:Y:S01]  /*cde0*/  ISETP.GT.U32.AND P0, PT, R0, R133, PT ;  /* 0x000000850000720c */ /* 0x000fe20003f04070 */
[----:B------:R-:W-:-:S02]  /*cdf0*/  IMAD.MOV.U32 R9, RZ, RZ, R135 ;  /* 0x000000ffff097224 */ /* 0x000fc400078e0087 */
[--C-:B------:R-:W-:Y:S01]  /*ce00*/  @!P1 IMAD.IADD R134, R134, 0x1, -R0.reuse ;  /* 0x0000000186869824 */ /* 0x100fe200078e0a00 */
[----:B------:R-:W-:Y:S01]  /*ce10*/  ISETP.GT.U32.AND P1, PT, R0, R130, PT ;  /* 0x000000820000720c */ /* 0x000fe20003f24070 */
[----:B------:R-:W-:Y:S01]  /*ce20*/  @!P6 IMAD.IADD R2, R2, 0x1, -R0 ;  /* 0x000000010202e824 */ /* 0x000fe200078e0a00 */
[----:B------:R-:W-:Y:S01]  /*ce30*/  ISETP.GT.U32.AND P6, PT, R0, R132, PT ;  /* 0x000000840000720c */ /* 0x000fe20003fc4070 */
[----:B------:R-:W-:Y:S01]  /*ce40*/  @!P2 IMAD.MOV R9, RZ, RZ, -R9 ;  /* 0x000000ffff09a224 */ /* 0x000fe200078e0a09 */
[----:B------:R-:W-:Y:S01]  /*ce50*/  ISETP.GE.AND P2, PT, R12, RZ, PT ;  /* 0x000000ff0c00720c */ /* 0x000fe20003f46270 */
[----:B------:R-:W-:Y:S02]  /*ce60*/  IMAD.MOV.U32 R5, RZ, RZ, R166 ;  /* 0x000000ffff057224 */ /* 0x000fe400078e00a6 */
[----:B------:R-:W-:-:S04]  /*ce70*/  IMAD.HI.U32 R12, R138, R162, RZ ;  /* 0x000000a28a0c7227 */ /* 0x000fc800078e00ff */
[----:B------:R-:W-:Y:S01]  /*ce80*/  @!P5 IMAD.MOV R5, RZ, RZ, -R5 ;  /* 0x000000ffff05d224 */ /* 0x000fe200078e0a05 */
[----:B------:R-:W-:Y:S01]  /*ce90*/  ISETP.GT.U32.AND P5, PT, R0, R2, PT ;  /* 0x000000020000720c */ /* 0x000fe20003fa4070 */
[----:B------:R-:W-:Y:S02]  /*cea0*/  IMAD.MOV R12, RZ, RZ, -R12 ;  /* 0x000000ffff0c7224 */ /* 0x000fe400078e0a0c */
[--C-:B------:R-:W-:Y:S01]  /*ceb0*/  @!P3 IMAD.IADD R137, R137, 0x1, -R0.reuse ;  /* 0x000000018989b824 */ /* 0x100fe200078e0a00 */
[----:B------:R-:W-:Y:S01]  /*cec0*/  ISETP.GE.AND P3, PT, R86, RZ, PT ;  /* 0x000000ff5600720c */ /* 0x000fe20003f66270 */
[----:B------:R-:W-:Y:S01]  /*ced0*/  @!P0 IMAD.IADD R133, R133, 0x1, -R0 ;  /* 0x0000000185858824 */ /* 0x000fe200078e0a00 */
[----:B------:R-:W-:Y:S01]  /*cee0*/  ISETP.GE.AND P0, PT, R18, RZ, PT ;  /* 0x000000ff1200720c */ /* 0x000fe20003f06270 */
[----:B------:R-:W-:Y:S01]  /*cef0*/  IMAD R86, R0, R12, R162 ;  /* 0x0000000c00567224 */ /* 0x000fe200078e02a2 */
[----:B------:R-:W-:Y:S01]  /*cf00*/  IABS R18, R30 ;  /* 0x0000001e00127213 */ /* 0x000fe20000000000 */
[----:B------:R-:W-:-:S02]  /*cf10*/  IMAD.MOV.U32 R12, RZ, RZ, R134 ;  /* 0x000000ffff0c7224 */ /* 0x000fc400078e0086 */
[--C-:B------:R-:W-:Y:S01]  /*cf20*/  @!P1 IMAD.IADD R130, R130, 0x1, -R0.reuse ;  /* 0x0000000182829824 */ /* 0x100fe200078e0a00 */
[----:B------:R-:W-:Y:S01]  /*cf30*/  ISETP.GT.U32.AND P1, PT, R0, R137, PT ;  /* 0x000000890000720c */ /* 0x000fe20003f24070 */
[----:B------:R-:W-:Y:S01]  /*cf40*/  @!P6 IMAD.IADD R132, R132, 0x1, -R0 ;  /* 0x000000018484e824 */ /* 0x000fe200078e0a00 */
[----:B------:R-:W-:Y:S01]  /*cf50*/  ISETP.GE.AND P6, PT, R20, RZ, PT ;  /* 0x000000ff1400720c */ /* 0x000fe20003fc6270 */
[----:B------:R-:W-:Y:S01]  /*cf60*/  @!P4 IMAD.MOV R12, RZ, RZ, -R12 ;  /* 0x000000ffff0cc224 */ /* 0x000fe200078e0a0c */
[----:B------:R-:W-:Y:S01]  /*cf70*/  ISETP.GT.U32.AND P4, PT, R0, R86, PT ;  /* 0x000000560000720c */ /* 0x000fe20003f84070 */
[----:B------:R-:W-:Y:S02]  /*cf80*/  IMAD.MOV.U32 R134, RZ, RZ, R18 ;  /* 0x000000ffff867224 */ /* 0x000fe400078e0012 */
[----:B------:R-:W-:Y:S01]  /*cf90*/  @!P5 IMAD.IADD R2, R2, 0x1, -R0 ;  /* 0x000000010202d824 */ /* 0x000fe200078e0a00 */
[----:B------:R-:W-:Y:S01]  /*cfa0*/  ISETP.GE.AND P5, PT, R22, RZ, PT ;  /* 0x000000ff1600720c */ /* 0x000fe20003fa6270 */
[----:B------:R-:W-:-:S02]  /*cfb0*/  IMAD.MOV.U32 R18, RZ, RZ, R133 ;  /* 0x000000ffff127224 */ /* 0x000fc400078e0085 */
[----:B------:R-:W-:-:S04]  /*cfc0*/  IMAD.HI.U32 R133, R138, R134, RZ ;  /* 0x000000868a857227 */ /* 0x000fc800078e00ff */
[----:B------:R-:W-:Y:S02]  /*cfd0*/  IMAD.MOV.U32 R20, RZ, RZ, R132 ;  /* 0x000000ffff147224 */ /* 0x000fe400078e0084 */
[----:B------:R-:W-:Y:S02]  /*cfe0*/  IMAD.MOV.U32 R22, RZ, RZ, R2 ;  /* 0x000000ffff167224 */ /* 0x000fe400078e0002 */
[----:B------:R-:W-:Y:S02]  /*cff0*/  IMAD.MOV R133, RZ, RZ, -R133 ;  /* 0x000000ffff857224 */ /* 0x000fe400078e0a85 */
[----:B------:R-:W-:Y:S02]  /*d000*/  @!P1 IMAD.IADD R137, R137, 0x1, -R0 ;  /* 0x0000000189899824 */ /* 0x000fe400078e0a00 */
[----:B------:R-:W-:Y:S01]  /*d010*/  @!P0 IMAD.MOV R20, RZ, RZ, -R20 ;  /* 0x000000ffff148224 */ /* 0x000fe200078e0a14 */
[----:B------:R-:W-:Y:S01]  /*d020*/  ISETP.GE.AND P0, PT, R24, RZ, PT ;  /* 0x000000ff1800720c */ /* 0x000fe20003f06270 */
[----:B------:R-:W-:Y:S01]  /*d030*/  @!P6 IMAD.MOV R22, RZ, RZ, -R22 ;  /* 0x000000ffff16e224 */ /* 0x000fe200078e0a16 */
[----:B------:R-:W-:Y:S01]  /*d040*/  ISETP.GE.AND P6, PT, R30, RZ, PT ;  /* 0x000000ff1e00720c */ /* 0x000fe20003fc6270 */
[----:B------:R-:W-:Y:S01]  /*d050*/  IMAD R30, R0, R133, R134 ;  /* 0x00000085001e7224 */ /* 0x000fe200078e0286 */
[----:B------:R-:W-:Y:S01]  /*d060*/  IABS R135, R40 ;  /* 0x0000002800877213 */ /* 0x000fe20000000000 */
[----:B------:R-:W-:-:S02]  /*d070*/  IMAD.MOV.U32 R24, RZ, RZ, R137 ;  /* 0x000000ffff187224 */ /* 0x000fc400078e0089 */
[----:B------:R-:W-:Y:S02]  /*d080*/  @!P4 IMAD.IADD R86, R86, 0x1, -R0 ;  /* 0x000000015656c824 */ /* 0x000fe400078e0a00 */
[----:B------:R-:W-:Y:S01]  /*d090*/  @!P2 IMAD.MOV R18, RZ, RZ, -R18 ;  /* 0x000000ffff12a224 */ /* 0x000fe200078e0a12 */
[C---:B------:R-:W-:Y:S01]  /*d0a0*/  ISETP.GT.U32.AND P2, PT, R0.reuse, R130, PT ;  /* 0x000000820000720c */ /* 0x040fe20003f44070 */
[----:B------:R-:W-:Y:S01]  /*d0b0*/  @!P5 IMAD.MOV R24, RZ, RZ, -R24 ;  /* 0x000000ffff18d224 */ /* 0x000fe200078e0a18 */
[----:B------:R-:W-:Y:S01]  /*d0c0*/  ISETP.GT.U32.AND P5, PT, R0, R86, PT ;  /* 0x000000560000720c */ /* 0x000fe20003fa4070 */
[----:B------:R-:W-:Y:S01]  /*d0d0*/  IMAD.HI.U32 R2, R138, R135, RZ ;  /* 0x000000878a027227 */ /* 0x000fe200078e00ff */
[----:B------:R-:W-:-:S03]  /*d0e0*/  ISETP.GT.U32.AND P4, PT, R0, R30, PT ;  /* 0x0000001e0000720c */ /* 0x000fc60003f84070 */
[----:B------:R-:W-:-:S04]  /*d0f0*/  IMAD.MOV R2, RZ, RZ, -R2 ;  /* 0x000000ffff027224 */ /* 0x000fc800078e0a02 */
[----:B------:R-:W-:Y:S02]  /*d100*/  IMAD R135, R0, R2, R135 ;  /* 0x0000000200877224 */ /* 0x000fe400078e0287 */
[--C-:B------:R-:W-:Y:S01]  /*d110*/  @!P2 IMAD.IADD R130, R130, 0x1, -R0.reuse ;  /* 0x000000018282a824 */ /* 0x100fe200078e0a00 */
[----:B------:R-:W-:Y:S01]  /*d120*/  IABS R137, R26 ;  /* 0x0000001a00897213 */ /* 0x000fe20000000000 */
[--C-:B------:R-:W-:Y:S01]  /*d130*/  @!P5 IMAD.IADD R86, R86, 0x1, -R0.reuse ;  /* 0x000000015656d824 */ /* 0x100fe200078e0a00 */
[----:B------:R-:W-:Y:S01]  /*d140*/  ISETP.GT.U32.AND P5, PT, R0, R135, PT ;  /* 0x000000870000720c */ /* 0x000fe20003fa4070 */
[----:B------:R-:W-:Y:S01]  /*d150*/  @!P4 IMAD.IADD R30, R30, 0x1, -R0 ;  /* 0x000000011e1ec824 */ /* 0x000fe200078e0a00 */
[----:B------:R-:W-:Y:S01]  /*d160*/  ISETP.GE.AND P2, PT, R26, RZ, PT ;  /* 0x000000ff1a00720c */ /* 0x000fe20003f46270 */
[----:B------:R-:W-:Y:S01]  /*d170*/  IMAD.MOV.U32 R26, RZ, RZ, R130 ;  /* 0x000000ffff1a7224 */ /* 0x000fe200078e0082 */
[----:B------:R-:W-:Y:S01]  /*d180*/  IABS R132, R32 ;  /* 0x0000002000847213 */ /* 0x000fe20000000000 */
[----:B------:R-:W-:Y:S01]  /*d190*/  IMAD.HI.U32 R2, R138, R137, RZ ;  /* 0x000000898a027227 */ /* 0x000fe200078e00ff */
[----:B------:R-:W-:-:S02]  /*d1a0*/  IABS R134, R28 ;  /* 0x0000001c00867213 */ /* 0x000fc40000000000 */
[----:B------:R-:W-:Y:S01]  /*d1b0*/  ISETP.GT.U32.AND P4, PT, R0, R30, PT ;  /* 0x0000001e0000720c */ /* 0x000fe20003f84070 */
[----:B------:R-:W-:Y:S01]  /*d1c0*/  @!P3 IMAD.MOV R26, RZ, RZ, -R26 ;  /* 0x000000ffff1ab224 */ /* 0x000fe200078e0a1a */
[----:B------:R-:W-:Y:S01]  /*d1d0*/  ISETP.GE.AND P3, PT, R28, RZ, PT ;  /* 0x000000ff1c00720c */ /* 0x000fe20003f66270 */
[----:B------:R-:W-:-:S04]  /*d1e0*/  IMAD.HI.U32 R28, R138, R132, RZ ;  /* 0x000000848a1c7227 */ /* 0x000fc800078e00ff */
[----:B------:R-:W-:Y:S02]  /*d1f0*/  IMAD.MOV R2, RZ, RZ, -R2 ;  /* 0x000000ffff027224 */ /* 0x000fe400078e0a02 */
[----:B------:R-:W-:Y:S01]  /*d200*/  IMAD.HI.U32 R133, R138, R134, RZ ;  /* 0x000000868a857227 */ /* 0x000fe200078e00ff */
[----:B------:R-:W-:-:S03]  /*d210*/  ISETP.GE.AND P1, PT, R40, RZ, PT ;  /* 0x000000ff2800720c */ /* 0x000fc60003f26270 */
[----:B------:R-:W-:Y:S02]  /*d220*/  IMAD.MOV R28, RZ, RZ, -R28 ;  /* 0x000000ffff1c7224 */ /* 0x000fe400078e0a1c */
[C---:B------:R-:W-:Y:S02]  /*d230*/  IMAD R137, R0.reuse, R2, R137 ;  /* 0x0000000200897224 */ /* 0x040fe400078e0289 */
[----:B------:R-:W-:Y:S02]  /*d240*/  IMAD.MOV R133, RZ, RZ, -R133 ;  /* 0x000000ffff857224 */ /* 0x000fe400078e0a85 */
[----:B------:R-:W-:Y:S01]  /*d250*/  @!P5 IMAD.IADD R135, R135, 0x1, -R0 ;  /* 0x000000018787d824 */ /* 0x000fe200078e0a00 */
[----:B------:R-:W-:Y:S01]  /*d260*/  IABS R40, R34 ;  /* 0x0000002200287213 */ /* 0x000fe20000000000 */
[C---:B------:R-:W-:Y:S02]  /*d270*/  IMAD R132, R0.reuse, R28, R132 ;  /* 0x0000001c00847224 */ /* 0x040fe400078e0284 */
[C---:B------:R-:W-:Y:S01]  /*d280*/  IMAD R134, R0.reuse, R133, R134 ;  /* 0x0000008500867224 */ /* 0x040fe200078e0286 */
[----:B------:R-:W-:Y:S01]  /*d290*/  ISETP.GT.U32.AND P5, PT, R0, R135, PT ;  /* 0x000000870000720c */ /* 0x000fe20003fa4070 */
[----:B------:R-:W-:Y:S01]  /*d2a0*/  @!P4 IMAD.IADD R30, R30, 0x1, -R0 ;  /* 0x000000011e1ec824 */ /* 0x000fe200078e0a00 */
[----:B------:R-:W-:Y:S01]  /*d2b0*/  ISETP.GT.U32.AND P4, PT, R0, R137, PT ;  /* 0x000000890000720c */ /* 0x000fe20003f84070 */
[----:B------:R-:W-:-:S02]  /*d2c0*/  IMAD.MOV.U32 R28, RZ, RZ, R86 ;  /* 0x000000ffff1c7224 */ /* 0x000fc400078e0056 */
[----:B------:R-:W-:-:S04]  /*d2d0*/  IMAD.HI.U32 R2, R138, R40, RZ ;  /* 0x000000288a027227 */ /* 0x000fc800078e00ff */
[----:B------:R-:W-:Y:S01]  /*d2e0*/  @!P0 IMAD.MOV R28, RZ, RZ, -R28 ;  /* 0x000000ffff1c8224 */ /* 0x000fe200078e0a1c */
[C---:B------:R-:W-:Y:S01]  /*d2f0*/  ISETP.GT.U32.AND P0, PT, R0.reuse, R134, PT ;  /* 0x000000860000720c */ /* 0x040fe20003f04070 */
[----:B------:R-:W-:Y:S01]  /*d300*/  @!P6 IMAD.MOV R30, RZ, RZ, -R30 ;  /* 0x000000ffff1ee224 */ /* 0x000fe200078e0a1e */
[----:B------:R-:W-:Y:S01]  /*d310*/  ISETP.GT.U32.AND P6, PT, R0, R132, PT ;  /* 0x000000840000720c */ /* 0x000fe20003fc4070 */
[----:B------:R-:W-:-:S04]  /*d320*/  IMAD.MOV R133, RZ, RZ, -R2 ;  /* 0x000000ffff857224 */ /* 0x000fc800078e0a02 */
[C---:B------:R-:W-:Y:S01]  /*d330*/  IMAD R40, R0.reuse, R133, R40 ;  /* 0x0000008500287224 */ /* 0x040fe200078e0228 */
[----:B------:R-:W-:Y:S01]  /*d340*/  IABS R130, R36 ;  /* 0x0000002400827213 */ /* 0x000fe20000000000 */
[--C-:B------:R-:W-:Y:S02]  /*d350*/  @!P5 IMAD.IADD R135, R135, 0x1, -R0.reuse ;  /* 0x000000018787d824 */ /* 0x100fe400078e0a00 */
[--C-:B------:R-:W-:Y:S01]  /*d360*/  @!P4 IMAD.IADD R137, R137, 0x1, -R0.reuse ;  /* 0x000000018989c824 */ /* 0x100fe200078e0a00 */
[----:B------:R-:W-:Y:S01]  /*d370*/  ISETP.GT.U32.AND P4, PT, R0, R40, PT ;  /* 0x000000280000720c */ /* 0x000fe20003f84070 */
[--C-:B------:R-:W-:Y:S01]  /*d380*/  @!P0 IMAD.IADD R134, R134, 0x1, -R0.reuse ;  /* 0x0000000186868824 */ /* 0x100fe200078e0a00 */
[----:B------:R-:W-:Y:S01]  /*d390*/  ISETP.GE.AND P5, PT, R32, RZ, PT ;  /* 0x000000ff2000720c */ /* 0x000fe20003fa6270 */
[----:B------:R-:W-:Y:S01]  /*d3a0*/  @!P6 IMAD.IADD R132, R132, 0x1, -R0 ;  /* 0x000000018484e824 */ /* 0x000fe200078e0a00 */
[----:B------:R-:W-:Y:S01]  /*d3b0*/  IABS R162, R42 ;  /* 0x0000002a00a27213 */ /* 0x000fe20000000000 */
[----:B------:R-:W-:Y:S01]  /*d3c0*/  IMAD.MOV.U32 R32, RZ, RZ, R135 ;  /* 0x000000ffff207224 */ /* 0x000fe200078e0087 */
[----:B------:R-:W-:Y:S01]  /*d3d0*/  IABS R86, R38 ;  /* 0x0000002600567213 */ /* 0x000fe20000000000 */
[----:B------:R-:W-:Y:S01]  /*d3e0*/  IMAD.HI.U32 R2, R138, R130, RZ ;  /* 0x000000828a027227 */ /* 0x000fe200078e00ff */
[----:B------:R-:W-:-:S03]  /*d3f0*/  ISETP.GT.U32.AND P0, PT, R0, R137, PT ;  /* 0x000000890000720c */ /* 0x000fc60003f04070 */
[----:B------:R-:W-:Y:S01]  /*d400*/  @!P1 IMAD.MOV R32, RZ, RZ, -R32 ;  /* 0x000000ffff209224 */ /* 0x000fe200078e0a20 */
[----:B------:R-:W-:Y:S01]  /*d410*/  ISETP.GT.U32.AND P1, PT, R0, R132, PT ;  /* 0x000000840000720c */ /* 0x000fe20003f24070 */
[----:B------:R-:W-:Y:S02]  /*d420*/  IMAD.MOV.U32 R135, RZ, RZ, R162 ;  /* 0x000000ffff877224 */ /* 0x000fe400078e00a2 */
[----:B------:R-:W-:Y:S02]  /*d430*/  IMAD.MOV R2, RZ, RZ, -R2 ;  /* 0x000000ffff027224 */ /* 0x000fe400078e0a02 */
[----:B------:R-:W-:-:S04]  /*d440*/  IMAD.HI.U32 R162, R138, R86, RZ ;  /* 0x000000568aa27227 */ /* 0x000fc800078e00ff */
[----:B------:R-:W-:Y:S02]  /*d450*/  IMAD R130, R0, R2, R130 ;  /* 0x0000000200827224 */ /* 0x000fe400078e0282 */
[----:B------:R-:W-:Y:S02]  /*d460*/  IMAD.MOV R162, RZ, RZ, -R162 ;  /* 0x000000ffffa27224 */ /* 0x000fe400078e0aa2 */
[--C-:B------:R-:W-:Y:S02]  /*d470*/  @!P4 IMAD.IADD R40, R40, 0x1, -R0.reuse ;  /* 0x000000012828c824 */ /* 0x100fe400078e0a00 */
[----:B------:R-:W-:Y:S01]  /*d480*/  @!P0 IMAD.IADD R137, R137, 0x1, -R0 ;  /* 0x0000000189898824 */ /* 0x000fe200078e0a00 */
[C---:B------:R-:W-:Y:S01]  /*d490*/  ISETP.GT.U32.AND P0, PT, R0.reuse, R130, PT ;  /* 0x000000820000720c */ /* 0x040fe20003f04070 */
[C---:B------:R-:W-:Y:S01]  /*d4a0*/  IMAD R86, R0.reuse, R162, R86 ;  /* 0x000000a200567224 */ /* 0x040fe200078e0256 */
[----:B------:R-:W-:Y:S01]  /*d4b0*/  ISETP.GT.U32.AND P4, PT, R0, R40, PT ;  /* 0x000000280000720c */ /* 0x000fe20003f84070 */
[----:B------:R-:W-:Y:S01]  /*d4c0*/  @!P1 IMAD.IADD R132, R132, 0x1, -R0 ;  /* 0x0000000184849824 */ /* 0x000fe200078e0a00 */
[----:B------:R-:W-:-:S02]  /*d4d0*/  ISETP.GT.U32.AND P6, PT, R0, R134, PT ;  /* 0x000000860000720c */ /* 0x000fc40003fc4070 */
[----:B------:R-:W-:Y:S02]  /*d4e0*/  ISETP.GT.U32.AND P1, PT, R0, R86, PT ;  /* 0x000000560000720c */ /* 0x000fe40003f24070 */
[----:B------:R-:W-:Y:S02]  /*d4f0*/  IABS R133, R44 ;  /* 0x0000002c00857213 */ /* 0x000fe40000000000 */
[----:B------:R-:W-:-:S03]  /*d500*/  IABS R2, R60 ;  /* 0x0000003c00027213 */ /* 0x000fc60000000000 */
[----:B------:R-:W-:-:S04]  /*d510*/  IMAD.HI.U32 R166, R138, R133, RZ ;  /* 0x000000858aa67227 */ /* 0x000fc800078e00ff */
[--C-:B------:R-:W-:Y:S02]  /*d520*/  @!P0 IMAD.IADD R130, R130, 0x1, -R0.reuse ;  /* 0x0000000182828824 */ /* 0x100fe400078e0a00 */
[----:B------:R-:W-:Y:S01]  /*d530*/  @!P4 IMAD.IADD R40, R40, 0x1, -R0 ;  /* 0x000000012828c824 */ /* 0x000fe200078e0a00 */
[----:B------:R-:W-:Y:S01]  /*d540*/  ISETP.GE.AND P4, PT, R36, RZ, PT ;  /* 0x000000ff2400720c */ /* 0x000fe20003f86270 */
[----:B------:R-:W-:Y:S01]  /*d550*/  IMAD.MOV R36, RZ, RZ, -R166 ;  /* 0x000000ffff247224 */ /* 0x000fe200078e0aa6 */
[----:B------:R-:W-:Y:S01]  /*d560*/  ISETP.GE.AND P0, PT, R38, RZ, PT ;  /* 0x000000ff2600720c */ /* 0x000fe20003f06270 */
[--C-:B------:R-:W-:Y:S01]  /*d570*/  @!P6 IMAD.IADD R134, R134, 0x1, -R0.reuse ;  /* 0x000000018686e824 */ /* 0x100fe200078e0a00 */
[----:B------:R-:W-:Y:S01]  /*d580*/  IABS R38, R46 ;  /* 0x0000002e00267213 */ /* 0x000fe20000000000 */
[----:B------:R-:W-:Y:S01]  /*d590*/  @!P1 IMAD.IADD R86, R86, 0x1, -R0 ;  /* 0x0000000156569824 */ /* 0x000fe200078e0a00 */
[----:B------:R-:W-:Y:S01]  /*d5a0*/  ISETP.GE.AND P6, PT, R34, RZ, PT ;  /* 0x000000ff2200720c */ /* 0x000fe20003fc6270 */
[----:B------:R-:W-:Y:S01]  /*d5b0*/  IMAD.HI.U32 R162, R138, R135, RZ ;  /* 0x000000878aa27227 */ /* 0x000fe200078e00ff */
[----:B------:R-:W-:-:S03]  /*d5c0*/  ISETP.GT.U32.AND P1, PT, R0, R130, PT ;  /* 0x000000820000720c */ /* 0x000fc60003f24070 */
[----:B------:R-:W-:-:S04]  /*d5d0*/  IMAD.HI.U32 R34, R138, R2, RZ ;  /* 0x000000028a227227 */ /* 0x000fc800078e00ff */
[----:B------:R-:W-:Y:S02]  /*d5e0*/  IMAD R133, R0, R36, R133 ;  /* 0x0000002400857224 */ /* 0x000fe400078e0285 */
[----:B------:R-:W-:Y:S02]  /*d5f0*/  IMAD.MOV.U32 R36, RZ, RZ, R134 ;  /* 0x000000ffff247224 */ /* 0x000fe400078e0086 */
[----:B------:R-:W-:Y:S02]  /*d600*/  IMAD.MOV R162, RZ, RZ, -R162 ;  /* 0x000000ffffa27224 */ /* 0x000fe400078e0aa2 */
[----:B------:R-:W-:Y:S02]  /*d610*/  IMAD.MOV.U32 R134, RZ, RZ, R38 ;  /* 0x000000ffff867224 */ /* 0x000fe400078e0026 */
[----:B------:R-:W-:Y:S02]  /*d620*/  IMAD.MOV R34, RZ, RZ, -R34 ;  /* 0x000000ffff227224 */ /* 0x000fe400078e0a22 */
[----:B------:R-:W-:-:S02]  /*d630*/  IMAD.MOV.U32 R38, RZ, RZ, R132 ;  /* 0x000000ffff267224 */ /* 0x000fc400078e0084 */
[C---:B------:R-:W-:Y:S02]  /*d640*/  IMAD R135, R0.reuse, R162, R135 ;  /* 0x000000a200877224 */ /* 0x040fe400078e0287 */
[C---:B------:R-:W-:Y:S02]  /*d650*/  IMAD R2, R0.reuse, R34, R2 ;  /* 0x0000002200027224 */ /* 0x040fe400078e0202 */
[----:B------:R-:W-:Y:S01]  /*d660*/  @!P5 IMAD.MOV R38, RZ, RZ, -R38 ;  /* 0x000000ffff26d224 */ /* 0x000fe200078e0a26 */
[C---:B------:R-:W-:Y:S01]  /*d670*/  ISETP.GT.U32.AND P5, PT, R0.reuse, R133, PT ;  /* 0x000000850000720c */ /* 0x040fe20003fa4070 */
[----:B------:R-:W-:Y:S01]  /*d680*/  @!P3 IMAD.MOV R36, RZ, RZ, -R36 ;  /* 0x000000ffff24b224 */ /* 0x000fe200078e0a24 */
[----:B------:R-:W-:Y:S01]  /*d690*/  ISETP.GT.U32.AND P3, PT, R0, R135, PT ;  /* 0x000000870000720c */ /* 0x000fe20003f64070 */
[----:B------:R-:W-:Y:S01]  /*d6a0*/  @!P1 IMAD.IADD R130, R130, 0x1, -R0 ;  /* 0x0000000182829824 */ /* 0x000fe200078e0a00 */
[----:B------:R-:W-:Y:S01]  /*d6b0*/  ISETP.GT.U32.AND P1, PT, R0, R2, PT ;  /* 0x000000020000720c */ /* 0x000fe20003f24070 */
[----:B------:R-:W-:-:S02]  /*d6c0*/  IMAD.MOV.U32 R34, RZ, RZ, R137 ;  /* 0x000000ffff227224 */ /* 0x000fc400078e0089 */
[----:B------:R-:W-:-:S04]  /*d6d0*/  IMAD.HI.U32 R132, R138, R134, RZ ;  /* 0x000000868a847227 */ /* 0x000fc800078e00ff */
[----:B------:R-:W-:Y:S01]  /*d6e0*/  @!P2 IMAD.MOV R34, RZ, RZ, -R34 ;  /* 0x000000ffff22a224 */ /* 0x000fe200078e0a22 */
[----:B------:R-:W-:Y:S01]  /*d6f0*/  ISETP.GT.U32.AND P2, PT, R0, R86, PT ;  /* 0x000000560000720c */ /* 0x000fe20003f44070 */
[----:B------:R-:W-:Y:S01]  /*d700*/  @!P5 IMAD.IADD R133, R133, 0x1, -R0 ;  /* 0x000000018585d824 */ /* 0x000fe200078e0a00 */
[----:B------:R-:W-:Y:S01]  /*d710*/  IABS R137, R48 ;  /* 0x0000003000897213 */ /* 0x000fe20000000000 */
[----:B------:R-:W-:Y:S02]  /*d720*/  IMAD.MOV R132, RZ, RZ, -R132 ;  /* 0x000000ffff847224 */ /* 0x000fe400078e0a84 */
[--C-:B------:R-:W-:Y:S01]  /*d730*/  @!P3 IMAD.IADD R135, R135, 0x1, -R0.reuse ;  /* 0x000000018787b824 */ /* 0x100fe200078e0a00 */
[----:B------:R-:W-:Y:S01]  /*d740*/  ISETP.GE.AND P3, PT, R60, RZ, PT ;  /* 0x000000ff3c00720c */ /* 0x000fe20003f66270 */
[----:B------:R-:W-:Y:S01]  /*d750*/  @!P1 IMAD.IADD R2, R2, 0x1, -R0 ;  /* 0x0000000102029824 */ /* 0x000fe200078e0a00 */
[----:B------:R-:W-:Y:S01]  /*d760*/  ISETP.GT.U32.AND P1, PT, R0, R133, PT ;  /* 0x000000850000720c */ /* 0x000fe20003f24070 */
[----:B------:R-:W-:Y:S01]  /*d770*/  @!P6 IMAD.MOV R40, RZ, RZ, -R40 ;  /* 0x000000ffff28e224 */ /* 0x000fe200078e0a28 */
[----:B------:R-:W-:Y:S01]  /*d780*/  ISETP.GE.AND P6, PT, R42, RZ, PT ;  /* 0x000000ff2a00720c */ /* 0x000fe20003fc6270 */
[----:B------:R-:W-:-:S02]  /*d790*/  IMAD R60, R0, R132, R134 ;  /* 0x00000084003c7224 */ /* 0x000fc400078e0286 */
[----:B------:R-:W-:-:S04]  /*d7a0*/  IMAD.HI.U32 R134, R138, R137, RZ ;  /* 0x000000898a867227 */ /* 0x000fc800078e00ff */
[----:B------:R-:W-:Y:S02]  /*d7b0*/  IMAD.MOV.U32 R42, RZ, RZ, R130 ;  /* 0x000000ffff2a7224 */ /* 0x000fe400078e0082 */
[----:B------:R-:W-:Y:S02]  /*d7c0*/  @!P2 IMAD.IADD R86, R86, 0x1, -R0 ;  /* 0x000000015656a824 */ /* 0x000fe400078e0a00 */
[----:B------:R-:W-:Y:S01]  /*d7d0*/  IMAD.MOV R134, RZ, RZ, -R134 ;  /* 0x000000ffff867224 */ /* 0x000fe200078e0a86 */
[----:B------:R-:W-:Y:S01]  /*d7e0*/  ISETP.GE.AND P2, PT, R44, RZ, PT ;  /* 0x000000ff2c00720c */ /* 0x000fe20003f46270 */
[----:B------:R-:W-:Y:S01]  /*d7f0*/  @!P4 IMAD.MOV R42, RZ, RZ, -R42 ;  /* 0x000000ffff2ac224 */ /* 0x000fe200078e0a2a */
[C---:B------:R-:W-:Y:S01]  /*d800*/  ISETP.GT.U32.AND P4, PT, R0.reuse, R2, PT ;  /* 0x000000020000720c */ /* 0x040fe20003f84070 */
[----:B------:R-:W-:Y:S01]  /*d810*/  IMAD.MOV.U32 R44, RZ, RZ, R86 ;  /* 0x000000ffff2c7224 */ /* 0x000fe200078e0056 */
[C---:B------:R-:W-:Y:S01]  /*d820*/  ISETP.GT.U32.AND P5, PT, R0.reuse, R135, PT ;  /* 0x000000870000720c */ /* 0x040fe20003fa4070 */
[----:B------:R-:W-:Y:S01]  /*d830*/  IMAD R86, R0, R134, R137 ;  /* 0x0000008600567224 */ /* 0x000fe200078e0289 */
[----:B------:R-:W-:Y:S01]  /*d840*/  IABS R132, R50 ;  /* 0x0000003200847213 */ /* 0x000fe20000000000 */
[----:B------:R-:W-:-:S03]  /*d850*/  @!P1 IMAD.IADD R133, R133, 0x1, -R0 ;  /* 0x0000000185859824 */ /* 0x000fc600078e0a00 */
[----:B------:R-:W-:Y:S01]  /*d860*/  ISETP.GT.U32.AND P1, PT, R0, R86, PT ;  /* 0x000000560000720c */ /* 0x000fe20003f24070 */
[----:B------:R-:W-:Y:S01]  /*d870*/  IMAD.HI.U32 R137, R138, R132, RZ ;  /* 0x000000848a897227 */ /* 0x000fe200078e00ff */
[----:B------:R-:W-:-:S03]  /*d880*/  IABS R130, R52 ;  /* 0x0000003400827213 */ /* 0x000fc60000000000 */
[----:B------:R-:W-:Y:S01]  /*d890*/  @!P0 IMAD.MOV R44, RZ, RZ, -R44 ;  /* 0x000000ffff2c8224 */ /* 0x000fe200078e0a2c */
[----:B------:R-:W-:Y:S01]  /*d8a0*/  ISETP.GT.U32.AND P0, PT, R0, R60, PT ;  /* 0x0000003c0000720c */ /* 0x000fe20003f04070 */
[--C-:B------:R-:W-:Y:S01]  /*d8b0*/  @!P4 IMAD.IADD R2, R2, 0x1, -R0.reuse ;  /* 0x000000010202c824 */ /* 0x100fe200078e0a00 */
[----:B------:R-:W-:Y:S01]  /*d8c0*/  ISETP.GE.AND P4, PT, R48, RZ, PT ;  /* 0x000000ff3000720c */ /* 0x000fe20003f86270 */
[----:B------:R-:W-:Y:S01]  /*d8d0*/  @!P5 IMAD.IADD R135, R135, 0x1, -R0 ;  /* 0x000000018787d824 */ /* 0x000fe200078e0a00 */
[----:B------:R-:W-:Y:S01]  /*d8e0*/  ISETP.GE.AND P5, PT, R46, RZ, PT ;  /* 0x000000ff2e00720c */ /* 0x000fe20003fa6270 */
[----:B------:R-:W-:Y:S02]  /*d8f0*/  IMAD.MOV R48, RZ, RZ, -R137 ;  /* 0x000000ffff307224 */ /* 0x000fe400078e0a89 */
[----:B------:R-:W-:Y:S01]  /*d900*/  IMAD.HI.U32 R46, R138, R130, RZ ;  /* 0x000000828a2e7227 */ /* 0x000fe200078e00ff */
[----:B------:R-:W-:-:S03]  /*d910*/  IABS R134, R54 ;  /* 0x0000003600867213 */ /* 0x000fc60000000000 */
[----:B------:R-:W-:Y:S02]  /*d920*/  IMAD R132, R0, R48, R132 ;  /* 0x0000003000847224 */ /* 0x000fe400078e0284 */
[----:B------:R-:W-:Y:S02]  /*d930*/  IMAD.MOV R46, RZ, RZ, -R46 ;  /* 0x000000ffff2e7224 */ /* 0x000fe400078e0a2e */
[----:B------:R-:W-:Y:S02]  /*d940*/  @!P1 IMAD.IADD R86, R86, 0x1, -R0 ;  /* 0x0000000156569824 */ /* 0x000fe400078e0a00 */
[----:B------:R-:W-:Y:S02]  /*d950*/  IMAD.MOV.U32 R48, RZ, RZ, R133 ;  /* 0x000000ffff307224 */ /* 0x000fe400078e0085 */
[C---:B------:R-:W-:Y:S02]  /*d960*/  IMAD R130, R0.reuse, R46, R130 ;  /* 0x0000002e00827224 */ /* 0x040fe400078e0282 */
[----:B------:R-:W-:Y:S01]  /*d970*/  @!P2 IMAD.MOV R48, RZ, RZ, -R48 ;  /* 0x000000ffff30a224 */ /* 0x000fe200078e0a30 */
[----:B------:R-:W-:Y:S01]  /*d980*/  ISETP.GT.U32.AND P2, PT, R0, R86, PT ;  /* 0x000000560000720c */ /* 0x000fe20003f44070 */
[----:B------:R-:W-:-:S02]  /*d990*/  IMAD.MOV.U32 R46, RZ, RZ, R135 ;  /* 0x000000ffff2e7224 */ /* 0x000fc400078e0087 */
[----:B------:R-:W-:Y:S02]  /*d9a0*/  @!P0 IMAD.IADD R60, R60, 0x1, -R0 ;  /* 0x000000013c3c8824 */ /* 0x000fe400078e0a00 */
[----:B------:R-:W-:Y:S01]  /*d9b0*/  IMAD.HI.U32 R135, R138, R134, RZ ;  /* 0x000000868a877227 */ /* 0x000fe200078e00ff */
[----:B------:R-:W-:Y:S02]  /*d9c0*/  ISETP.GE.AND P0, PT, R50, RZ, PT ;  /* 0x000000ff3200720c */ /* 0x000fe40003f06270 */
[C---:B------:R-:W-:Y:S01]  /*d9d0*/  ISETP.GT.U32.AND P1, PT, R0.reuse, R60, PT ;  /* 0x0000003c0000720c */ /* 0x040fe20003f24070 */
[----:B------:R-:W-:Y:S02]  /*d9e0*/  IMAD.MOV R135, RZ, RZ, -R135 ;  /* 0x000000ffff877224 */ /* 0x000fe400078e0a87 */
[----:B------:R-:W-:Y:S02]  /*d9f0*/  IMAD.MOV.U32 R50, RZ, RZ, R2 ;  /* 0x000000ffff327224 */ /* 0x000fe400078e0002 */
[----:B------:R-:W-:Y:S01]  /*da00*/  @!P6 IMAD.MOV R46, RZ, RZ, -R46 ;  /* 0x000000ffff2ee224 */ /* 0x000fe200078e0a2e */
[C---:B------:R-:W-:Y:S01]  /*da10*/  ISETP.GT.U32.AND P6, PT, R0.reuse, R132, PT ;  /* 0x000000840000720c */ /* 0x040fe20003fc4070 */
[----:B------:R-:W-:-:S02]  /*da20*/  IMAD R2, R0, R135, R134 ;  /* 0x0000008700027224 */ /* 0x000fc400078e0286 */
[----:B------:R-:W-:Y:S01]  /*da30*/  @!P3 IMAD.MOV R50, RZ, RZ, -R50 ;  /* 0x000000ffff32b224 */ /* 0x000fe200078e0a32 */
[----:B------:R-:W-:Y:S01]  /*da40*/  ISETP.GT.U32.AND P3, PT, R0, R130, PT ;  /* 0x000000820000720c */ /* 0x000fe20003f64070 */
[--C-:B------:R-:W-:Y:S01]  /*da50*/  @!P2 IMAD.IADD R86, R86, 0x1, -R0.reuse ;  /* 0x000000015656a824 */ /* 0x100fe200078e0a00 */
[----:B------:R-:W-:Y:S01]  /*da60*/  ISETP.GT.U32.AND P2, PT, R0, R2, PT ;  /* 0x000000020000720c */ /* 0x000fe20003f44070 */
[----:B------:R-:W-:Y:S01]  /*da70*/  @!P1 IMAD.IADD R60, R60, 0x1, -R0 ;  /* 0x000000013c3c9824 */ /* 0x000fe200078e0a00 */
[----:B------:R-:W-:Y:S02]  /*da80*/  IABS R133, R56 ;  /* 0x0000003800857213 */ /* 0x000fe40000000000 */
[----:B------:R-:W-:Y:S01]  /*da90*/  ISETP.GE.AND P1, PT, R52, RZ, PT ;  /* 0x000000ff3400720c */ /* 0x000fe20003f26270 */
[----:B------:R-:W-:Y:S02]  /*daa0*/  IMAD.MOV.U32 R52, RZ, RZ, R60 ;  /* 0x000000ffff347224 */ /* 0x000fe400078e003c */
[----:B------:R-:W-:Y:S01]  /*dab0*/  @!P6 IMAD.IADD R132, R132, 0x1, -R0 ;  /* 0x000000018484e824 */ /* 0x000fe200078e0a00 */
[----:B------:R-:W-:Y:S01]  /*dac0*/  IABS R134, R58 ;  /* 0x0000003a00867213 */ /* 0x000fe20000000000 */
[----:B------:R-:W-:Y:S01]  /*dad0*/  IMAD.HI.U32 R135, R138, R133, RZ ;  /* 0x000000858a877227 */ /* 0x000fe200078e00ff */
[----:B------:R-:W-:-:S03]  /*dae0*/  ISETP.GE.AND P6, PT, R54, RZ, PT ;  /* 0x000000ff3600720c */ /* 0x000fc60003fc6270 */
[----:B------:R-:W-:Y:S01]  /*daf0*/  @!P3 IMAD.IADD R130, R130, 0x1, -R0 ;  /* 0x000000018282b824 */ /* 0x000fe200078e0a00 */
[----:B------:R-:W-:Y:S01]  /*db00*/  IABS R54, R62 ;  /* 0x0000003e00367213 */ /* 0x000fe20000000000 */
[----:B------:R-:W-:Y:S01]  /*db10*/  @!P5 IMAD.MOV R52, RZ, RZ, -R52 ;  /* 0x000000ffff34d224 */ /* 0x000fe200078e0a34 */
[----:B------:R-:W-:Y:S01]  /*db20*/  ISETP.GT.U32.AND P5, PT, R0, R132, PT ;  /* 0x000000840000720c */ /* 0x000fe20003fa4070 */
[----:B------:R-:W-:Y:S01]  /*db30*/  @!P2 IMAD.IADD R2, R2, 0x1, -R0 ;  /* 0x000000010202a824 */ /* 0x000fe200078e0a00 */
[----:B------:R-:W-:Y:S01]  /*db40*/  ISETP.GT.U32.AND P3, PT, R0, R130, PT ;  /* 0x000000820000720c */ /* 0x000fe20003f64070 */
[----:B------:R-:W-:Y:S02]  /*db50*/  IMAD.MOV R135, RZ, RZ, -R135 ;  /* 0x000000ffff877224 */ /* 0x000fe400078e0a87 */
[----:B------:R-:W-:Y:S01]  /*db60*/  IMAD.HI.U32 R162, R138, R134, RZ ;  /* 0x000000868aa27227 */ /* 0x000fe200078e00ff */
[----:B------:R-:W-:-:S03]  /*db70*/  ISETP.GT.U32.AND P2, PT, R0, R2, PT ;  /* 0x000000020000720c */ /* 0x000fc60003f44070 */
[----:B------:R-:W-:Y:S02]  /*db80*/  IMAD.MOV.U32 R60, RZ, RZ, R54 ;  /* 0x000000ffff3c7224 */ /* 0x000fe400078e0036 */
[C---:B------:R-:W-:Y:S02]  /*db90*/  IMAD R133, R0.reuse, R135, R133 ;  /* 0x0000008700857224 */ /* 0x040fe400078e0285 */
[----:B------:R-:W-:Y:S02]  /*dba0*/  IMAD.MOV R162, RZ, RZ, -R162 ;  /* 0x000000ffffa27224 */ /* 0x000fe400078e0aa2 */
[----:B------:R-:W-:Y:S01]  /*dbb0*/  IMAD.MOV.U32 R54, RZ, RZ, R86 ;  /* 0x000000ffff367224 */ /* 0x000fe200078e0056 */
[----:B------:R-:W-:Y:S01]  /*dbc0*/  IABS R137, R84 ;  /* 0x0000005400897213 */ /* 0x000fe20000000000 */
[C---:B------:R-:W-:Y:S02]  /*dbd0*/  IMAD R134, R0.reuse, R162, R134 ;  /* 0x000000a200867224 */ /* 0x040fe400078e0286 */
[----:B------:R-:W-:Y:S01]  /*dbe0*/  @!P4 IMAD.MOV R54, RZ, RZ, -R54 ;  /* 0x000000ffff36c224 */ /* 0x000fe200078e0a36 */
[----:B------:R-:W-:Y:S01]  /*dbf0*/  ISETP.GT.U32.AND P4, PT, R0, R133, PT ;  /* 0x000000850000720c */ /* 0x000fe20003f84070 */
[----:B------:R-:W-:Y:S01]  /*dc00*/  @!P5 IMAD.IADD R132, R132, 0x1, -R0 ;  /* 0x000000018484d824 */ /* 0x000fe200078e0a00 */
[----:B------:R-:W-:Y:S01]  /*dc10*/  ISETP.GE.AND P5, PT, R56, RZ, PT ;  /* 0x000000ff3800720c */ /* 0x000fe20003fa6270 */
[----:B------:R-:W-:-:S04]  /*dc20*/  IMAD.HI.U32 R135, R138, R60, RZ ;  /* 0x0000003c8a877227 */ /* 0x000fc800078e00ff */
[----:B------:R-:W-:Y:S01]  /*dc30*/  @!P3 IMAD.IADD R130, R130, 0x1, -R0 ;  /* 0x000000018282b824 */ /* 0x000fe200078e0a00 */
[----:B------:R-:W-:Y:S01]  /*dc40*/  ISETP.GT.U32.AND P3, PT, R0, R134, PT ;  /* 0x000000860000720c */ /* 0x000fe20003f64070 */
[----:B------:R-:W-:-:S04]  /*dc50*/  IMAD.HI.U32 R56, R138, R137, RZ ;  /* 0x000000898a387227 */ /* 0x000fc800078e00ff */
[----:B------:R-:W-:Y:S01]  /*dc60*/  @!P2 IMAD.IADD R2, R2, 0x1, -R0 ;  /* 0x000000010202a824 */ /* 0x000fe200078e0a00 */
[----:B------:R-:W-:Y:S01]  /*dc70*/  ISETP.GE.AND P2, PT, R58, RZ, PT ;  /* 0x000000ff3a00720c */ /* 0x000fe20003f46270 */
[----:B------:R-:W-:Y:S02]  /*dc80*/  IMAD.MOV R135, RZ, RZ, -R135 ;  /* 0x000000ffff877224 */ /* 0x000fe400078e0a87 */
[----:B------:R-:W-:Y:S02]  /*dc90*/  IMAD.MOV R58, RZ, RZ, -R56 ;  /* 0x000000ffff3a7224 */ /* 0x000fe400078e0a38 */
[C---:B------:R-:W-:Y:S01]  /*dca0*/  IMAD R86, R0.reuse, R135, R60 ;  /* 0x0000008700567224 */ /* 0x040fe200078e023c */
[----:B------:R-:W-:Y:S01]  /*dcb0*/  IABS R135, R64 ;  /* 0x0000004000877213 */ /* 0x000fe20000000000 */
[----:B------:R-:W-:Y:S01]  /*dcc0*/  IMAD.MOV.U32 R56, RZ, RZ, R132 ;  /* 0x000000ffff387224 */ /* 0x000fe200078e0084 */
[----:B------:R0:W-:Y:S01]  /*dcd0*/  STL [R1+0x14], R3 ;  /* 0x0000140301007387 */ /* 0x0001e20000100800 */
[----:B------:R-:W-:-:S02]  /*dce0*/  IMAD R132, R0, R58, R137 ;  /* 0x0000003a00847224 */ /* 0x000fc400078e0289 */
[----:B------:R-:W-:Y:S02]  /*dcf0*/  @!P4 IMAD.IADD R133, R133, 0x1, -R0 ;  /* 0x000000018585c824 */ /* 0x000fe400078e0a00 */
[----:B------:R-:W-:Y:S02]  /*dd00*/  IMAD.MOV.U32 R58, RZ, RZ, R130 ;  /* 0x000000ffff3a7224 */ /* 0x000fe400078e0082 */
[----:B------:R-:W-:Y:S01]  /*dd10*/  IMAD.HI.U32 R60, R138, R135, RZ ;  /* 0x000000878a3c7227 */ /* 0x000fe200078e00ff */
[----:B0-----:R-:W3:Y:S03]  /*dd20*/  LDL R3, [R1+0x2cd0] ;  /* 0x002cd00001037983 */ /* 0x001ee60000100800 */
[----:B------:R-:W-:Y:S01]  /*dd30*/  @!P3 IMAD.IADD R134, R134, 0x1, -R0 ;  /* 0x000000018686b824 */ /* 0x000fe200078e0a00 */
[----:B------:R0:W-:Y:S01]  /*dd40*/  STL [R1+0x2d5c], R244 ;  /* 0x002d5cf401007387 */ /* 0x0001e20000100800 */
[----:B------:R-:W-:Y:S01]  /*dd50*/  @!P0 IMAD.MOV R56, RZ, RZ, -R56 ;  /* 0x000000ffff388224 */ /* 0x000fe200078e0a38 */
[C---:B------:R-:W-:Y:S01]  /*dd60*/  ISETP.GT.U32.AND P0, PT, R0.reuse, R133, PT ;  /* 0x000000850000720c */ /* 0x040fe20003f04070 */
[----:B------:R-:W-:Y:S01]  /*dd70*/  @!P1 IMAD.MOV R58, RZ, RZ, -R58 ;  /* 0x000000ffff3a9224 */ /* 0x000fe200078e0a3a */
[C---:B------:R-:W-:Y:S01]  /*dd80*/  ISETP.GT.U32.AND P1, PT, R0.reuse, R132, PT ;  /* 0x000000840000720c */ /* 0x040fe20003f24070 */
[----:B------:R-:W-:Y:S01]  /*dd90*/  IMAD.MOV R130, RZ, RZ, -R60 ;  /* 0x000000ffff827224 */ /* 0x000fe200078e0a3c */
[----:B0-----:R-:W4:Y:S04]  /*dda0*/  LDL R244, [R1+0x2cbc] ;  /* 0x002cbc0001f47983 */ /* 0x001f280000100800 */
[----:B------:R0:W-:Y:S01]  /*ddb0*/  STL [R1+0x2d60], R17 ;  /* 0x002d601101007387 */ /* 0x0001e20000100800 */
[----:B------:R-:W-:Y:S01]  /*ddc0*/  ISETP.GT.U32.AND P3, PT, R0, R134, PT ;  /* 0x000000860000720c */ /* 0x000fe20003f64070 */
[----:B------:R-:W-:-:S02]  /*ddd0*/  IMAD.MOV.U32 R60, RZ, RZ, R2 ;  /* 0x000000ffff3c7224 */ /* 0x000fc400078e0002 */
[----:B0-----:R-:W3:Y:S04]  /*dde0*/  LDL.LU R17, [R1+0x4c] ;  /* 0x00004c0001117983 */ /* 0x001ee80000300800 */
[----:B------:R0:W-:Y:S01]  /*ddf0*/  STL [R1+0x2d64], R16 ;  /* 0x002d641001007387 */ /* 0x0001e20000100800 */
[----:B------:R-:W-:Y:S01]  /*de00*/  @!P6 IMAD.MOV R60, RZ, RZ, -R60 ;  /* 0x000000ffff3ce224 */ /* 0x000fe200078e0a3c */
[----:B------:R-:W-:Y:S02]  /*de10*/  ISETP.GE.AND P6, PT, R62, RZ, PT ;  /* 0x000000ff3e00720c */ /* 0x000fe40003fc6270 */
[----:B0-----:R-:W3:Y:S04]  /*de20*/  LDL R16, [R1+0x2ccc] ;  /* 0x002ccc0001107983 */ /* 0x001ee80000100800 */
[----:B------:R0:W-:Y:S01]  /*de30*/  STL [R1+0x2d68], R15 ;  /* 0x002d680f01007387 */ /* 0x0001e20000100800 */
[----:B------:R-:W-:-:S02]  /*de40*/  ISETP.GT.U32.AND P4, PT, R0, R86, PT ;  /* 0x000000560000720c */ /* 0x000fc40003f84070 */
[----:B------:R-:W-:Y:S01]  /*de50*/  IABS R62, R68 ;  /* 0x00000044003e7213 */ /* 0x000fe20000000000 */
[----:B0-----:R-:W3:Y:S04]  /*de60*/  LDL.LU R15, [R1+0x48] ;  /* 0x00004800010f7983 */ /* 0x001ee80000300800 */
[----:B------:R0:W-:Y:S01]  /*de70*/  STL [R1+0x2d6c], R14 ;  /* 0x002d6c0e01007387 */ /* 0x0001e20000100800 */
[----:B------:R-:W-:Y:S02]  /*de80*/  IMAD R2, R0, R130, R135 ;  /* 0x0000008200027224 */ /* 0x000fe400078e0287 */
[--C-:B------:R-:W-:Y:S01]  /*de90*/  @!P0 IMAD.IADD R133, R133, 0x1, -R0.reuse ;  /* 0x0000000185858824 */ /* 0x100fe200078e0a00 */
[----:B0-----:R-:W4:Y:S04]  /*dea0*/  LDL R14, [R1+0x2cc8] ;  /* 0x002cc800010e7983 */ /* 0x001f280000100800 */
[----:B------:R0:W-:Y:S01]  /*deb0*/  STL [R1+0x2d70], R250 ;  /* 0x002d70fa01007387 */ /* 0x0001e20000100800 */
[----:B------:R-:W-:Y:S01]  /*dec0*/  @!P1 IMAD.IADD R132, R132, 0x1, -R0 ;  /* 0x0000000184849824 */ /* 0x000fe200078e0a00 */
[----:B------:R-:W-:Y:S01]  /*ded0*/  ISETP.GE.AND P0, PT, R84, RZ, PT ;  /* 0x000000ff5400720c */ /* 0x000fe20003f06270 */
[----:B------:R-:W-:Y:S01]  /*dee0*/  IMAD.MOV.U32 R84, RZ, RZ, R62 ;  /* 0x000000ffff547224 */ /* 0x000fe200078e003e */
[----:B0-----:R-:W2:Y:S04]  /*def0*/  LDL R250, [R1+0x2cfc] ;  /* 0x002cfc0001fa7983 */ /* 0x001ea80000100800 */
[----:B------:R0:W-:Y:S01]  /*df00*/  STL [R1+0x2d74], R247 ;  /* 0x002d74f701007387 */ /* 0x0001e20000100800 */
[----:B------:R-:W-:Y:S01]  /*df10*/  @!P3 IMAD.IADD R134, R134, 0x1, -R0 ;  /* 0x000000018686b824 */ /* 0x000fe200078e0a00 */
[----:B------:R-:W-:-:S02]  /*df20*/  ISETP.GT.U32.AND P3, PT, R0, R2, PT ;  /* 0x000000020000720c */ /* 0x000fc40003f64070 */
[----:B0-----:R-:W3:Y:S04]  /*df30*/  LDL.LU R247, [R1+0x50] ;  /* 0x0000500001f77983 */ /* 0x001ee80000300800 */
[----:B------:R0:W-:Y:S01]  /*df40*/  STL [R1+0x2d78], R249 ;  /* 0x002d78f901007387 */ /* 0x0001e20000100800 */
[----:B------:R-:W-:Y:S01]  /*df50*/  IMAD.MOV.U32 R62, RZ, RZ, R133 ;  /* 0x000000ffff3e7224 */ /* 0x000fe200078e0085 */
[----:B------:R-:W-:Y:S01]  /*df60*/  ISETP.GT.U32.AND P1, PT, R0, R132, PT ;  /* 0x000000840000720c */ /* 0x000fe20003f24070 */
[----:B------:R-:W-:Y:S01]  /*df70*/  IMAD.HI.U32 R133, R138, R84, RZ ;  /* 0x000000548a857227 */ /* 0x000fe200078e00ff */
[----:B0-----:R-:W3:Y:S04]  /*df80*/  LDL R249, [R1+0x2cc0] ;  /* 0x002cc00001f97983 */ /* 0x001ee80000100800 */
[----:B------:R0:W-:Y:S01]  /*df90*/  STL [R1+0x2d8c], R136 ;  /* 0x002d8c8801007387 */ /* 0x0001e20000100800 */
[----:B------:R-:W-:-:S03]  /*dfa0*/  @!P4 IMAD.IADD R86, R86, 0x1, -R0 ;  /* 0x000000015656c824 */ /* 0x000fc600078e0a00 */
[----:B0-----:R-:W3:Y:S04]  /*dfb0*/  LDL R136, [R1+0x2cd4] ;  /* 0x002cd40001887983 */ /* 0x001ee80000100800 */
[----:B------:R0:W-:Y:S01]  /*dfc0*/  STL [R1+0x2d94], R251 ;  /* 0x002d94fb01007387 */ /* 0x0001e20000100800 */
[----:B------:R-:W-:-:S03]  /*dfd0*/  IMAD.MOV R133, RZ, RZ, -R133 ;  /* 0x000000ffff857224 */ /* 0x000fc600078e0a85 */
[----:B0-----:R-:W4:Y:S04]  /*dfe0*/  LDL R251, [R1+0x2cdc] ;  /* 0x002cdc0001fb7983 */ /* 0x001f280000100800 */
[----:B------:R0:W-:Y:S01]  /*dff0*/  STL [R1+0x2d98], R164 ;  /* 0x002d98a401007387 */ /* 0x0001e20000100800 */
[----:B------:R-:W-:-:S03]  /*e000*/  IMAD R84, R0, R133, R84 ;  /* 0x0000008500547224 */ /* 0x000fc600078e0254 */
[----:B0-----:R-:W3:Y:S04]  /*e010*/  LDL R164, [R1+0x2ce0] ;  /* 0x002ce00001a47983 */ /* 0x001ee80000100800 */
[----:B------:R0:W-:Y:S01]  /*e020*/  STL [R1+0x2d9c], R57 ;  /* 0x002d9c3901007387 */ /* 0x0001e20000100800 */
[----:B------:R-:W-:-:S03]  /*e030*/  ISETP.GT.U32.AND P4, PT, R0, R86, PT ;  /* 0x000000560000720c */ /* 0x000fc60003f84070 */
[----:B0-----:R-:W4:Y:S04]  /*e040*/  LDL R57, [R1+0x2ce4] ;  /* 0x002ce40001397983 */ /* 0x001f280000100800 */
[----:B------:R0:W-:Y:S01]  /*e050*/  STL [R1+0x2da0], R228 ;  /* 0x002da0e401007387 */ /* 0x0001e20000100800 */
[----:B------:R-:W-:-:S03]  /*e060*/  @!P3 IMAD.IADD R2, R2, 0x1, -R0 ;  /* 0x000000010202b824 */ /* 0x000fc600078e0a00 */
[----:B0-----:R-:W3:Y:S04]  /*e070*/  LDL R228, [R1+0x2ce8] ;  /* 0x002ce80001e47983 */ /* 0x001ee80000100800 */
[----:B------:R0:W-:Y:S01]  /*e080*/  STL [R1+0x2da4], R121 ;  /* 0x002da47901007387 */ /* 0x0001e20000100800 */
[----:B------:R-:W-:Y:S01]  /*e090*/  @!P1 IMAD.IADD R132, R132, 0x1, -R0 ;  /* 0x0000000184849824 */ /* 0x000fe200078e0a00 */
[----:B------:R-:W-:Y:S02]  /*e0a0*/  IABS R130, R66 ;  /* 0x0000004200827213 */ /* 0x000fe40000000000 */
[----:B0-----:R-:W4:Y:S04]  /*e0b0*/  LDL R121, [R1+0x2cec] ;  /* 0x002cec0001797983 */ /* 0x001f280000100800 */
[----:B------:R0:W-:Y:S01]  /*e0c0*/  STL [R1+0x2da8], R196 ;  /* 0x002da8c401007387 */ /* 0x0001e20000100800 */
[----:B------:R-:W-:-:S03]  /*e0d0*/  ISETP.GT.U32.AND P1, PT, R0, R84, PT ;  /* 0x000000540000720c */ /* 0x000fc60003f24070 */
[----:B0-----:R-:W4:Y:S04]  /*e0e0*/  LDL R196, [R1+0x2cb8] ;  /* 0x002cb80001c47983 */ /* 0x001f280000100800 */
[----:B------:R0:W-:Y:S01]  /*e0f0*/  STL [R1+0x2dac], R25 ;  /* 0x002dac1901007387 */ /* 0x0001e20000100800 */
[----:B------:R-:W-:-:S03]  /*e100*/  ISETP.GT.U32.AND P3, PT, R0, R2, PT ;  /* 0x000000020000720c */ /* 0x000fc60003f64070 */
[----:B0-----:R-:W4:Y:S04]  /*e110*/  LDL R25, [R1+0x2cf4] ;  /* 0x002cf40001197983 */ /* 0x001f280000100800 */
[----:B------:R0:W-:Y:S01]  /*e120*/  STL [R1+0x2db0], R89 ;  /* 0x002db05901007387 */ /* 0x0001e20000100800 */
[----:B------:R-:W-:Y:S01]  /*e130*/  @!P5 IMAD.MOV R62, RZ, RZ, -R62 ;  /* 0x000000ffff3ed224 */ /* 0x000fe200078e0a3e */
[----:B------:R-:W-:Y:S01]  /*e140*/  ISETP.GE.AND P5, PT, R64, RZ, PT ;  /* 0x000000ff4000720c */ /* 0x000fe20003fa6270 */
[----:B------:R-:W-:Y:S01]  /*e150*/  IMAD.HI.U32 R133, R138, R130, RZ ;  /* 0x000000828a857227 */ /* 0x000fe200078e00ff */
[----:B0-----:R-:W3:Y:S04]  /*e160*/  LDL R89, [R1+0x2cf0] ;  /* 0x002cf00001597983 */ /* 0x001ee80000100800 */
[----:B------:R0:W-:Y:S01]  /*e170*/  STL [R1+0x2db4], R148 ;  /* 0x002db49401007387 */ /* 0x0001e20000100800 */
[----:B------:R-:W-:-:S03]  /*e180*/  IMAD.MOV.U32 R64, RZ, RZ, R134 ;  /* 0x000000ffff407224 */ /* 0x000fc600078e0086 */
[----:B0-----:R-:W4:Y:S01]  /*e190*/  LDL R148, [R1+0x2cf8] ;  /* 0x002cf80001947983 */ /* 0x001f220000100800 */
[----:B------:R-:W-:Y:S02]  /*e1a0*/  @!P4 IMAD.IADD R86, R86, 0x1, -R0 ;  /* 0x000000015656c824 */ /* 0x000fe400078e0a00 */
[----:B------:R-:W-:Y:S01]  /*e1b0*/  IMAD.MOV R133, RZ, RZ, -R133 ;  /* 0x000000ffff857224 */ /* 0x000fe200078e0a85 */
[----:B------:R0:W-:Y:S01]  /*e1c0*/  STL [R1+0x2db8], R180 ;  /* 0x002db8b401007387 */ /* 0x0001e20000100800 */
[----:B------:R-:W-:Y:S01]  /*e1d0*/  @!P2 IMAD.MOV R64, RZ, RZ, -R64 ;  /* 0x000000ffff40a224 */ /* 0x000fe200078e0a40 */
[----:B------:R-:W-:Y:S01]  /*e1e0*/  ISETP.GE.AND P2, PT, R66, RZ, PT ;  /* 0x000000ff4200720c */ /* 0x000fe20003f46270 */
[----:B------:R-:W-:Y:S01]  /*e1f0*/  IMAD.MOV.U32 R66, RZ, RZ, R86 ;  /* 0x000000ffff427224 */ /* 0x000fe200078e0056 */
[----:B------:R-:W-:Y:S01]  /*e200*/  IABS R86, R70 ;  /* 0x0000004600567213 */ /* 0x000fe20000000000 */
[----:B------:R-:W-:Y:S02]  /*e210*/  IMAD R130, R0, R133, R130 ;  /* 0x0000008500827224 */ /* 0x000fe400078e0282 */
[--C-:B------:R-:W-:Y:S01]  /*e220*/  @!P1 IMAD.IADD R84, R84, 0x1, -R0.reuse ;  /* 0x0000000154549824 */ /* 0x100fe200078e0a00 */
[----:B0-----:R-:W3:Y:S01]  /*e230*/  LDL R180, [R1+0x2cb4] ;  /* 0x002cb40001b47983 */ /* 0x001ee20000100800 */
[----:B------:R-:W-:Y:S01]  /*e240*/  ISETP.GE.AND P4, PT, R68, RZ, PT ;  /* 0x000000ff4400720c */ /* 0x000fe20003f86270 */
[----:B------:R-:W-:Y:S01]  /*e250*/  @!P3 IMAD.IADD R2, R2, 0x1, -R0 ;  /* 0x000000010202b824 */ /* 0x000fe200078e0a00 */
[C---:B------:R-:W-:Y:S01]  /*e260*/  ISETP.GT.U32.AND P3, PT, R0.reuse, R130, PT ;  /* 0x000000820000720c */ /* 0x040fe20003f64070 */
[----:B------:R0:W-:Y:S01]  /*e270*/  STL [R1+0x2dbc], R212 ;  /* 0x002dbcd401007387 */ /* 0x0001e20000100800 */
[----:B------:R-:W-:Y:S01]  /*e280*/  IMAD.MOV.U32 R68, RZ, RZ, R132 ;  /* 0x000000ffff447224 */ /* 0x000fe200078e0084 */
[----:B------:R-:W-:Y:S01]  /*e290*/  ISETP.GT.U32.AND P1, PT, R0, R84, PT ;  /* 0x000000540000720c */ /* 0x000fe20003f24070 */
[----:B------:R-:W-:Y:S01]  /*e2a0*/  IMAD.HI.U32 R132, R138, R86, RZ ;  /* 0x000000568a847227 */ /* 0x000fe200078e00ff */
[----:B0-----:R-:W3:Y:S03]  /*e2b0*/  LDL R212, [R1+0x2d00] ;  /* 0x002d000001d47983 */ /* 0x001ee60000100800 */
[----:B------:R-:W-:-:S02]  /*e2c0*/  IMAD.MOV R132, RZ, RZ, -R132 ;  /* 0x000000ffff847224 */ /* 0x000fc400078e0a84 */
[----:B------:R-:W-:Y:S01]  /*e2d0*/  @!P6 IMAD.MOV R66, RZ, RZ, -R66 ;  /* 0x000000ffff42e224 */ /* 0x000fe200078e0a42 */
[----:B------:R-:W-:Y:S01]  /*e2e0*/  ISETP.GE.AND P6, PT, R70, RZ, PT ;  /* 0x000000ff4600720c */ /* 0x000fe20003fc6270 */
[----:B------:R-:W-:Y:S02]  /*e2f0*/  IMAD.MOV.U32 R70, RZ, RZ, R2 ;  /* 0x000000ffff467224 */ /* 0x000fe400078e0002 */
[----:B------:R-:W-:Y:S01]  /*e300*/  IMAD R2, R0, R132, R86 ;  /* 0x0000008400027224 */ /* 0x000fe200078e0256 */
[----:B------:R-:W-:Y:S01]  /*e310*/  IABS R174, R74 ;  /* 0x0000004a00ae7213 */ /* 0x000fe20000000000 */
[--C-:B------:R-:W-:Y:S02]  /*e320*/  @!P3 IMAD.IADD R130, R130, 0x1, -R0.reuse ;  /* 0x000000018282b824 */ /* 0x100fe400078e0a00 */
[----:B------:R-:W-:Y:S01]  /*e330*/  @!P1 IMAD.IADD R84, R84, 0x1, -R0 ;  /* 0x0000000154549824 */ /* 0x000fe200078e0a00 */
[----:B------:R-:W-:Y:S01]  /*e340*/  ISETP.GT.U32.AND P1, PT, R0, R2, PT ;  /* 0x000000020000720c */ /* 0x000fe20003f24070 */
[----:B------:R-:W-:Y:S01]  /*e350*/  @!P0 IMAD.MOV R68, RZ, RZ, -R68 ;  /* 0x000000ffff448224 */ /* 0x000fe200078e0a44 */
[----:B------:R-:W-:Y:S01]  /*e360*/  ISETP.GE.AND P0, PT, R74, RZ, PT ;  /* 0x000000ff4a00720c */ /* 0x000fe20003f06270 */
[----:B------:R-:W-:Y:S01]  /*e370*/  IMAD.HI.U32 R74, R138, R174, RZ ;  /* 0x000000ae8a4a7227 */ /* 0x000fe200078e00ff */
[----:B------:R-:W-:Y:S01]  /*e380*/  ISETP.GT.U32.AND P3, PT, R0, R130, PT ;  /* 0x000000820000720c */ /* 0x000fe20003f64070 */
[----:B------:R0:W-:Y:S01]  /*e390*/  STL [R1+0x2dc0], R246 ;  /* 0x002dc0f601007387 */ /* 0x0001e20000100800 */
[----:B------:R-:W-:Y:S01]  /*e3a0*/  IABS R166, R72 ;  /* 0x0000004800a67213 */ /* 0x000fe20000000000 */
[----:B------:R-:W-:-:S02]  /*e3b0*/  IMAD.MOV R74, RZ, RZ, -R74 ;  /* 0x000000ffff4a7224 */ /* 0x000fc400078e0a4a */
[----:B------:R-:W-:Y:S01]  /*e3c0*/  @!P5 IMAD.MOV R70, RZ, RZ, -R70 ;  /* 0x000000ffff46d224 */ /* 0x000fe200078e0a46 */
[----:B------:R-:W-:Y:S01]  /*e3d0*/  ISETP.GE.AND P5, PT, R72, RZ, PT ;  /* 0x000000ff4800720c */ /* 0x000fe20003fa6270 */
[----:B------:R-:W-:Y:S01]  /*e3e0*/  IMAD.HI.U32 R72, R138, R166, RZ ;  /* 0x000000a68a487227 */ /* 0x000fe200078e00ff */
[----:B0-----:R-:W3:Y:S04]  /*e3f0*/  LDL R246, [R1+0x2d04] ;  /* 0x002d040001f67983 */ /* 0x001ee80000100800 */
[----:B------:R0:W-:Y:S01]  /*e400*/  STL.64 [R1+0x2d80], R140 ;  /* 0x002d808c01007387 */ /* 0x0001e20000100a00 */
[----:B------:R-:W-:Y:S02]  /*e410*/  IMAD R174, R0, R74, R174 ;  /* 0x0000004a00ae7224 */ /* 0x000fe400078e02ae */
[----:B------:R-:W-:-:S02]  /*e420*/  @!P1 IMAD.IADD R2, R2, 0x1, -R0 ;  /* 0x0000000102029824 */ /* 0x000fc400078e0a00 */
[----:B------:R-:W-:Y:S01]  /*e430*/  IMAD.MOV R72, RZ, RZ, -R72 ;  /* 0x000000ffff487224 */ /* 0x000fe200078e0a48 */
[----:B0-----:R-:W3:Y:S01]  /*e440*/  LDL R140, [R1+0x2cc4] ;  /* 0x002cc400018c7983 */ /* 0x001ee20000100800 */
[----:B------:R-:W-:Y:S01]  /*e450*/  @!P3 IMAD.IADD R130, R130, 0x1, -R0 ;  /* 0x000000018282b824 */ /* 0x000fe200078e0a00 */
[C---:B------:R-:W-:Y:S02]  /*e460*/  ISETP.GT.U32.AND P3, PT, R0.reuse, R174, PT ;  /* 0x000000ae0000720c */ /* 0x040fe40003f64070 */
[C---:B------:R-:W-:Y:S01]  /*e470*/  ISETP.GT.U32.AND P1, PT, R0.reuse, R2, PT ;  /* 0x000000020000720c */ /* 0x040fe20003f24070 */
[C---:B------:R-:W-:Y:S01]  /*e480*/  IMAD R166, R0.reuse, R72, R166 ;  /* 0x0000004800a67224 */ /* 0x040fe200078e02a6 */
[----:B------:R-:W-:Y:S01]  /*e490*/  IABS R132, R78 ;  /* 0x0000004e00847213 */ /* 0x000fe20000000000 */
[----:B------:R-:W-:Y:S01]  /*e4a0*/  IMAD.MOV.U32 R72, RZ, RZ, R84 ;  /* 0x000000ffff487224 */ /* 0x000fe200078e0054 */
[----:B------:R-:W-:Y:S01]  /*e4b0*/  IABS R170, R76 ;  /* 0x0000004c00aa7213 */ /* 0x000fe20000000000 */
[----:B------:R-:W3:Y:S02]  /*e4c0*/  LDL.LU R141, [R1+0x3c] ;  /* 0x00003c00018d7983 */ /* 0x000ee40000300800 */
[----:B------:R-:W-:Y:S01]  /*e4d0*/  @!P4 IMAD.MOV R72, RZ, RZ, -R72 ;  /* 0x000000ffff48c224 */ /* 0x000fe200078e0a48 */
[----:B------:R-:W-:Y:S01]  /*e4e0*/  ISETP.GT.U32.AND P4, PT, R0, R166, PT ;  /* 0x000000a60000720c */ /* 0x000fe20003f84070 */
[----:B------:R-:W-:Y:S01]  /*e4f0*/  IMAD.HI.U32 R135, R138, R132, RZ ;  /* 0x000000848a877227 */ /* 0x000fe200078e00ff */
[----:B------:R-:W-:-:S03]  /*e500*/  IABS R86, R80 ;  /* 0x0000005000567213 */ /* 0x000fc60000000000 */
[----:B------:R-:W-:Y:S02]  /*e510*/  IMAD.MOV.U32 R74, RZ, RZ, R130 ;  /* 0x000000ffff4a7224 */ /* 0x000fe400078e0082 */
[----:B------:R-:W-:Y:S02]  /*e520*/  IMAD.MOV R135, RZ, RZ, -R135 ;  /* 0x000000ffff877224 */ /* 0x000fe400078e0a87 */
[--C-:B------:R-:W-:Y:S02]  /*e530*/  @!P3 IMAD.IADD R174, R174, 0x1, -R0.reuse ;  /* 0x00000001aeaeb824 */ /* 0x100fe400078e0a00 */
[----:B------:R-:W-:Y:S02]  /*e540*/  @!P1 IMAD.IADD R2, R2, 0x1, -R0 ;  /* 0x0000000102029824 */ /* 0x000fe400078e0a00 */
[----:B------:R-:W-:Y:S01]  /*e550*/  IMAD.HI.U32 R134, R138, R170, RZ ;  /* 0x000000aa8a867227 */ /* 0x000fe200078e00ff */
[----:B------:R-:W-:-:S03]  /*e560*/  ISETP.GT.U32.AND P3, PT, R0, R174, PT ;  /* 0x000000ae0000720c */ /* 0x000fc60003f64070 */
[----:B------:R-:W-:Y:S01]  /*e570*/  @!P2 IMAD.MOV R74, RZ, RZ, -R74 ;  /* 0x000000ffff4aa224 */ /* 0x000fe200078e0a4a */
[----:B------:R-:W-:Y:S01]  /*e580*/  ISETP.GE.AND P2, PT, R76, RZ, PT ;  /* 0x000000ff4c00720c */ /* 0x000fe20003f46270 */
[----:B------:R-:W-:Y:S02]  /*e590*/  IMAD R84, R0, R135, R132 ;  /* 0x0000008700547224 */ /* 0x000fe400078e0284 */
[----:B------:R-:W-:Y:S02]  /*e5a0*/  IMAD.MOV.U32 R76, RZ, RZ, R2 ;  /* 0x000000ffff4c7224 */ /* 0x000fe400078e0002 */
[----:B------:R-:W-:-:S04]  /*e5b0*/  IMAD.HI.U32 R133, R138, R86, RZ ;  /* 0x000000568a857227 */ /* 0x000fc800078e00ff */
[----:B------:R-:W-:Y:S02]  /*e5c0*/  IMAD.MOV R134, RZ, RZ, -R134 ;  /* 0x000000ffff867224 */ /* 0x000fe400078e0a86 */
[----:B------:R-:W-:Y:S02]  /*e5d0*/  @!P4 IMAD.IADD R166, R166, 0x1, -R0 ;  /* 0x00000001a6a6c824 */ /* 0x000fe400078e0a00 */
[----:B------:R-:W-:Y:S01]  /*e5e0*/  @!P6 IMAD.MOV R76, RZ, RZ, -R76 ;  /* 0x000000ffff4ce224 */ /* 0x000fe200078e0a4c */
[C---:B------:R-:W-:Y:S01]  /*e5f0*/  ISETP.GT.U32.AND P6, PT, R0.reuse, R84, PT ;  /* 0x000000540000720c */ /* 0x040fe20003fc4070 */
[C---:B------:R-:W-:Y:S02]  /*e600*/  IMAD R170, R0.reuse, R134, R170 ;  /* 0x0000008600aa7224 */ /* 0x040fe400078e02aa */
[----:B------:R-:W-:Y:S01]  /*e610*/  IMAD.MOV R133, RZ, RZ, -R133 ;  /* 0x000000ffff857224 */ /* 0x000fe200078e0a85 */
[C---:B------:R-:W-:Y:S02]  /*e620*/  ISETP.GT.U32.AND P4, PT, R0.reuse, R166, PT ;  /* 0x000000a60000720c */ /* 0x040fe40003f84070 */
[C---:B------:R-:W-:Y:S01]  /*e630*/  ISETP.GT.U32.AND P1, PT, R0.reuse, R170, PT ;  /* 0x000000aa0000720c */ /* 0x040fe20003f24070 */
[----:B------:R-:W-:-:S02]  /*e640*/  IMAD R86, R0, R133, R86 ;  /* 0x0000008500567224 */ /* 0x000fc400078e0256 */
[----:B------:R-:W-:-:S03]  /*e650*/  @!P3 IMAD.IADD R174, R174, 0x1, -R0 ;  /* 0x00000001aeaeb824 */ /* 0x000fc600078e0a00 */
[----:B------:R-:W-:Y:S01]  /*e660*/  ISETP.GT.U32.AND P3, PT, R0, R86, PT ;  /* 0x000000560000720c */ /* 0x000fe20003f64070 */
[--C-:B------:R-:W-:Y:S01]  /*e670*/  @!P6 IMAD.IADD R84, R84, 0x1, -R0.reuse ;  /* 0x000000015454e824 */ /* 0x100fe200078e0a00 */
[----:B------:R-:W-:Y:S02]  /*e680*/  IABS R137, R82 ;  /* 0x0000005200897213 */ /* 0x000fe40000000000 */
[----:B------:R-:W-:Y:S01]  /*e690*/  IABS R135, R88 ;  /* 0x0000005800877213 */ /* 0x000fe20000000000 */
[----:B------:R-:W-:Y:S01]  /*e6a0*/  @!P4 IMAD.IADD R166, R166, 0x1, -R0 ;  /* 0x00000001a6a6c824 */ /* 0x000fe200078e0a00 */
[----:B------:R-:W-:Y:S01]  /*e6b0*/  ISETP.GE.AND P4, PT, R78, RZ, PT ;  /* 0x000000ff4e00720c */ /* 0x000fe20003f86270 */
[----:B------:R-:W-:Y:S01]  /*e6c0*/  IMAD.HI.U32 R2, R138, R137, RZ ;  /* 0x000000898a027227 */ /* 0x000fe200078e00ff */
[----:B------:R-:W-:-:S03]  /*e6d0*/  ISETP.GT.U32.AND P6, PT, R0, R84, PT ;  /* 0x000000540000720c */ /* 0x000fc60003fc4070 */
[----:B------:R-:W-:Y:S02]  /*e6e0*/  @!P1 IMAD.IADD R170, R170, 0x1, -R0 ;  /* 0x00000001aaaa9824 */ /* 0x000fe400078e0a00 */
[----:B------:R-:W-:Y:S01]  /*e6f0*/  IMAD.HI.U32 R78, R138, R135, RZ ;  /* 0x000000878a4e7227 */ /* 0x000fe200078e00ff */
[----:B------:R-:W-:Y:S02]  /*e700*/  IABS R134, R90 ;  /* 0x0000005a00867213 */ /* 0x000fe40000000000 */
[----:B------:R-:W-:Y:S01]  /*e710*/  ISETP.GT.U32.AND P1, PT, R0, R170, PT ;  /* 0x000000aa0000720c */ /* 0x000fe20003f24070 */
[----:B------:R-:W-:Y:S02]  /*e720*/  IMAD.MOV R2, RZ, RZ, -R2 ;  /* 0x000000ffff027224 */ /* 0x000fe400078e0a02 */
[----:B------:R-:W-:Y:S02]  /*e730*/  @!P3 IMAD.IADD R86, R86, 0x1, -R0 ;  /* 0x000000015656b824 */ /* 0x000fe400078e0a00 */
[----:B------:R-:W-:Y:S01]  /*e740*/  IMAD.MOV R78, RZ, RZ, -R78 ;  /* 0x000000ffff4e7224 */ /* 0x000fe200078e0a4e */
[----:B------:R-:W-:Y:S01]  /*e750*/  IABS R133, R92 ;  /* 0x0000005c00857213 */ /* 0x000fe20000000000 */
[C---:B------:R-:W-:Y:S01]  /*e760*/  IMAD R137, R0.reuse, R2, R137 ;  /* 0x0000000200897224 */ /* 0x040fe200078e0289 */
[C---:B------:R-:W-:Y:S01]  /*e770*/  ISETP.GT.U32.AND P3, PT, R0.reuse, R86, PT ;  /* 0x000000560000720c */ /* 0x040fe20003f64070 */
[----:B------:R-:W-:-:S02]  /*e780*/  IMAD R135, R0, R78, R135 ;  /* 0x0000004e00877224 */ /* 0x000fc400078e0287 */
[----:B------:R-:W-:-:S04]  /*e790*/  IMAD.HI.U32 R2, R138, R134, RZ ;  /* 0x000000868a027227 */ /* 0x000fc800078e00ff */
[----:B------:R-:W-:Y:S01]  /*e7a0*/  @!P6 IMAD.IADD R84, R84, 0x1, -R0 ;  /* 0x000000015454e824 */ /* 0x000fe200078e0a00 */
[----:B------:R-:W-:Y:S01]  /*e7b0*/  ISETP.GT.U32.AND P6, PT, R0, R135, PT ;  /* 0x000000870000720c */ /* 0x000fe20003fc4070 */
[----:B------:R-:W-:Y:S02]  /*e7c0*/  IMAD.MOV R2, RZ, RZ, -R2 ;  /* 0x000000ffff027224 */ /* 0x000fe400078e0a02 */
[----:B------:R-:W-:-:S04]  /*e7d0*/  IMAD.HI.U32 R78, R138, R133, RZ ;  /* 0x000000858a4e7227 */ /* 0x000fc800078e00ff */
[----:B------:R-:W-:Y:S01]  /*e7e0*/  IMAD R134, R0, R2, R134 ;  /* 0x0000000200867224 */ /* 0x000fe200078e0286 */
[----:B------:R-:W-:Y:S01]  /*e7f0*/  IABS R2, R128 ;  /* 0x0000008000027213 */ /* 0x000fe20000000000 */
[----:B------:R-:W-:Y:S01]  /*e800*/  @!P1 IMAD.IADD R170, R170, 0x1, -R0 ;  /* 0x00000001aaaa9824 */ /* 0x000fe200078e0a00 */
[----:B------:R-:W-:Y:S01]  /*e810*/  ISETP.GT.U32.AND P1, PT, R0, R137, PT ;  /* 0x000000890000720c */ /* 0x000fe20003f24070 */
[----:B------:R-:W-:Y:S02]  /*e820*/  IMAD.MOV R78, RZ, RZ, -R78 ;  /* 0x000000ffff4e7224 */ /* 0x000fe400078e0a4e */
[----:B------:R-:W-:Y:S01]  /*e830*/  @!P3 IMAD.IADD R86, R86, 0x1, -R0 ;  /* 0x000000015656b824 */ /* 0x000fe200078e0a00 */
[C---:B------:R-:W-:Y:S01]  /*e840*/  ISETP.GT.U32.AND P3, PT, R0.reuse, R134, PT ;  /* 0x000000860000720c */ /* 0x040fe20003f64070 */
[----:B------:R-:W-:Y:S02]  /*e850*/  IMAD R133, R0, R78, R133 ;  /* 0x0000004e00857224 */ /* 0x000fe400078e0285 */
[----:B------:R-:W-:-:S04]  /*e860*/  IMAD.HI.U32 R78, R138, R2, RZ ;  /* 0x000000028a4e7227 */ /* 0x000fc800078e00ff */
[----:B------:R-:W-:Y:S01]  /*e870*/  @!P6 IMAD.IADD R135, R135, 0x1, -R0 ;  /* 0x000000018787e824 */ /* 0x000fe200078e0a00 */
[C---:B------:R-:W-:Y:S01]  /*e880*/  ISETP.GT.U32.AND P6, PT, R0.reuse, R133, PT ;  /* 0x000000850000720c */ /* 0x040fe20003fc4070 */
[----:B------:R-:W-:Y:S01]  /*e890*/  IMAD.MOV R78, RZ, RZ, -R78 ;  /* 0x000000ffff4e7224 */ /* 0x000fe200078e0a4e */
[----:B------:R-:W-:Y:S01]  /*e8a0*/  IABS R132, R94 ;  /* 0x0000005e00847213 */ /* 0x000fe20000000000 */
[----:B------:R-:W-:Y:S01]  /*e8b0*/  @!P1 IMAD.IADD R137, R137, 0x1, -R0 ;  /* 0x0000000189899824 */ /* 0x000fe200078e0a00 */
[----:B------:R-:W-:Y:S01]  /*e8c0*/  IABS R130, R96 ;  /* 0x0000006000827213 */ /* 0x000fe20000000000 */
[----:B------:R-:W-:Y:S02]  /*e8d0*/  IMAD R2, R0, R78, R2 ;  /* 0x0000004e00027224 */ /* 0x000fe400078e0202 */
[----:B------:R-:W-:Y:S01]  /*e8e0*/  IMAD.MOV.U32 R78, RZ, RZ, R174 ;  /* 0x000000ffff4e7224 */ /* 0x000fe200078e00ae */
[----:B------:R-:W-:Y:S01]  /*e8f0*/  ISETP.GE.AND P1, PT, R80, RZ, PT ;  /* 0x000000ff5000720c */ /* 0x000fe20003f26270 */
[----:B------:R-:W-:-:S04]  /*e900*/  IMAD.HI.U32 R178, R138, R132, RZ ;  /* 0x000000848ab27227 */ /* 0x000fc800078e00ff */
[----:B------:R-:W-:Y:S02]  /*e910*/  @!P3 IMAD.IADD R134, R134, 0x1, -R0 ;  /* 0x000000018686b824 */ /* 0x000fe400078e0a00 */
[----:B------:R-:W-:Y:S01]  /*e920*/  @!P0 IMAD.MOV R78, RZ, RZ, -R78 ;  /* 0x000000ffff4e8224 */ /* 0x000fe200078e0a4e */
[----:B------:R-:W-:Y:S01]  /*e930*/  ISETP.GT.U32.AND P0, PT, R0, R137, PT ;  /* 0x000000890000720c */ /* 0x000fe20003f04070 */
[----:B------:R-:W-:-:S04]  /*e940*/  IMAD.HI.U32 R80, R138, R130, RZ ;  /* 0x000000828a507227 */ /* 0x000fc800078e00ff */
[----:B------:R-:W-:Y:S02]  /*e950*/  IMAD.MOV R178, RZ, RZ, -R178 ;  /* 0x000000ffffb27224 */ /* 0x000fe400078e0ab2 */
[----:B------:R-:W-:Y:S01]  /*e960*/  @!P6 IMAD.IADD R133, R133, 0x1, -R0 ;  /* 0x000000018585e824 */ /* 0x000fe200078e0a00 */
[C---:B------:R-:W-:Y:S01]  /*e970*/  ISETP.GT.U32.AND P6, PT, R0.reuse, R134, PT ;  /* 0x000000860000720c */ /* 0x040fe20003fc4070 */
[----:B------:R-:W-:Y:S02]  /*e980*/  IMAD.MOV R174, RZ, RZ, -R80 ;  /* 0x000000ffffae7224 */ /* 0x000fe400078e0a50 */
[----:B------:R-:W-:Y:S02]  /*e990*/  IMAD.MOV.U32 R80, RZ, RZ, R166 ;  /* 0x000000ffff507224 */ /* 0x000fe400078e00a6 */
[C---:B------:R-:W-:Y:S01]  /*e9a0*/  IMAD R132, R0.reuse, R178, R132 ;  /* 0x000000b200847224 */ /* 0x040fe200078e0284 */
[----:B------:R-:W-:Y:S01]  /*e9b0*/  IABS R162, R100 ;  /* 0x0000006400a27213 */ /* 0x000fe20000000000 */
[----:B------:R-:W-:Y:S01]  /*e9c0*/  @!P5 IMAD.MOV R80, RZ, RZ, -R80 ;  /* 0x000000ffff50d224 */ /* 0x000fe200078e0a50 */
[C---:B------:R-:W-:Y:S01]  /*e9d0*/  ISETP.GT.U32.AND P5, PT, R0.reuse, R135, PT ;  /* 0x000000870000720c */ /* 0x040fe20003fa4070 */
[----:B------:R-:W-:Y:S01]  /*e9e0*/  @!P4 IMAD.MOV R84, RZ, RZ, -R84 ;  /* 0x000000ffff54c224 */ /* 0x000fe200078e0a54 */
[----:B------:R-:W-:Y:S01]  /*e9f0*/  ISETP.GT.U32.AND P4, PT, R0, R132, PT ;  /* 0x000000840000720c */ /* 0x000fe20003f84070 */
[----:B------:R-:W-:Y:S01]  /*ea00*/  @!P0 IMAD.IADD R137, R137, 0x1, -R0 ;  /* 0x0000000189898824 */ /* 0x000fe200078e0a00 */
[----:B------:R-:W-:Y:S01]  /*ea10*/  ISETP.GE.AND P3, PT, R82, RZ, PT ;  /* 0x000000ff5200720c */ /* 0x000fe20003f66270 */
[----:B------:R-:W-:Y:S01]  /*ea20*/  IMAD R130, R0, R174, R130 ;  /* 0x000000ae00827224 */ /* 0x000fe200078e0282 */
[----:B------:R-:W-:Y:S01]  /*ea30*/  ISETP.GE.AND P0, PT, R88, RZ, PT ;  /* 0x000000ff5800720c */ /* 0x000fe20003f06270 */
[----:B------:R-:W-:-:S02]  /*ea40*/  IMAD.MOV.U32 R82, RZ, RZ, R170 ;  /* 0x000000ffff527224 */ /* 0x000fc400078e00aa */
[----:B------:R-:W-:-:S04]  /*ea50*/  IMAD.HI.U32 R88, R138, R162, RZ ;  /* 0x000000a28a587227 */ /* 0x000fc800078e00ff */
[----:B------:R-:W-:Y:S01]  /*ea60*/  @!P6 IMAD.IADD R134, R134, 0x1, -R0 ;  /* 0x000000018686e824 */ /* 0x000fe200078e0a00 */
[C---:B------:R-:W-:Y:S01]  /*ea70*/  ISETP.GT.U32.AND P6, PT, R0.reuse, R130, PT ;  /* 0x000000820000720c */ /* 0x040fe20003fc4070 */
[----:B------:R-:W-:Y:S01]  /*ea80*/  @!P2 IMAD.MOV R82, RZ, RZ, -R82 ;  /* 0x000000ffff52a224 */ /* 0x000fe200078e0a52 */
[C---:B------:R-:W-:Y:S01]  /*ea90*/  ISETP.GT.U32.AND P2, PT, R0.reuse, R133, PT ;  /* 0x000000850000720c */ /* 0x040fe20003f44070 */
[----:B------:R-:W-:Y:S02]  /*eaa0*/  IMAD.MOV R88, RZ, RZ, -R88 ;  /* 0x000000ffff587224 */ /* 0x000fe400078e0a58 */
[----:B------:R-:W-:Y:S01]  /*eab0*/  @!P1 IMAD.MOV R86, RZ, RZ, -R86 ;  /* 0x000000ffff569224 */ /* 0x000fe200078e0a56 */
[----:B------:R-:W-:Y:S01]  /*eac0*/  ISETP.GT.U32.AND P1, PT, R0, R2, PT ;  /* 0x000000020000720c */ /* 0x000fe20003f24070 */
[----:B------:R-:W-:Y:S01]  /*ead0*/  @!P5 IMAD.IADD R135, R135, 0x1, -R0 ;  /* 0x000000018787d824 */ /* 0x000fe200078e0a00 */
[----:B------:R-:W-:Y:S01]  /*eae0*/  ISETP.GE.AND P5, PT, R90, RZ, PT ;  /* 0x000000ff5a00720c */ /* 0x000fe20003fa6270 */
[----:B------:R-:W-:Y:S01]  /*eaf0*/  IMAD R162, R0, R88, R162 ;  /* 0x0000005800a27224 */ /* 0x000fe200078e02a2 */
[----:B------:R-:W-:Y:S01]  /*eb00*/  IABS R90, R124 ;  /* 0x0000007c005a7213 */ /* 0x000fe20000000000 */
[----:B------:R-:W-:-:S02]  /*eb10*/  @!P4 IMAD.IADD R132, R132, 0x1, -R0 ;  /* 0x000000018484c824 */ /* 0x000fc400078e0a00 */
[----:B------:R-:W-:Y:S02]  /*eb20*/  IMAD.MOV.U32 R88, RZ, RZ, R137 ;  /* 0x000000ffff587224 */ /* 0x000fe400078e0089 */
[----:B------:R-:W-:Y:S02]  /*eb30*/  IMAD.MOV.U32 R137, RZ, RZ, R90 ;  /* 0x000000ffff897224 */ /* 0x000fe400078e005a */
[----:B------:R-:W-:Y:S01]  /*eb40*/  @!P3 IMAD.MOV R88, RZ, RZ, -R88 ;  /* 0x000000ffff58b224 */ /* 0x000fe200078e0a58 */
[----:B------:R-:W-:Y:S01]  /*eb50*/  ISETP.GT.U32.AND P3, PT, R0, R132, PT ;  /* 0x000000840000720c */ /* 0x000fe20003f64070 */
[----:B------:R-:W-:Y:S02]  /*eb60*/  IMAD.MOV.U32 R90, RZ, RZ, R135 ;  /* 0x000000ffff5a7224 */ /* 0x000fe400078e0087 */
[--C-:B------:R-:W-:Y:S02]  /*eb70*/  @!P6 IMAD.IADD R130, R130, 0x1, -R0.reuse ;  /* 0x000000018282e824 */ /* 0x100fe400078e0a00 */
[----:B------:R-:W-:Y:S01]  /*eb80*/  @!P2 IMAD.IADD R133, R133, 0x1, -R0 ;  /* 0x000000018585a824 */ /* 0x000fe200078e0a00 */
[----:B------:R-:W-:Y:S01]  /*eb90*/  ISETP.GE.AND P2, PT, R92, RZ, PT ;  /* 0x000000ff5c00720c */ /* 0x000fe20003f46270 */
[----:B------:R-:W-:Y:S01]  /*eba0*/  @!P0 IMAD.MOV R90, RZ, RZ, -R90 ;  /* 0x000000ffff5a8224 */ /* 0x000fe200078e0a5a */
[----:B------:R-:W-:Y:S01]  /*ebb0*/  ISETP.GT.U32.AND P0, PT, R0, R130, PT ;  /* 0x000000820000720c */ /* 0x000fe20003f04070 */
[----:B------:R-:W-:Y:S01]  /*ebc0*/  @!P1 IMAD.IADD R2, R2, 0x1, -R0 ;  /* 0x0000000102029824 */ /* 0x000fe200078e0a00 */
[----:B------:R-:W-:Y:S01]  /*ebd0*/  ISETP.GE.AND P1, PT, R128, RZ, PT ;  /* 0x000000ff8000720c */ /* 0x000fe20003f26270 */
[----:B------:R-:W-:Y:S01]  /*ebe0*/  IMAD.MOV.U32 R92, RZ, RZ, R134 ;  /* 0x000000ffff5c7224 */ /* 0x000fe200078e0086 */
[----:B------:R-:W-:Y:S01]  /*ebf0*/  IABS R128, R98 ;  /* 0x0000006200807213 */ /* 0x000fe20000000000 */
[----:B------:R-:W-:Y:S01]  /*ec00*/  IMAD.HI.U32 R134, R138, R137, RZ ;  /* 0x000000898a867227 */ /* 0x000fe200078e00ff */
[----:B------:R-:W-:-:S03]  /*ec10*/  ISETP.GE.AND P4, PT, R94, RZ, PT ;  /* 0x000000ff5e00720c */ /* 0x000fc60003f86270 */
[----:B------:R-:W-:Y:S02]  /*ec20*/  IMAD.MOV.U32 R94, RZ, RZ, R133 ;  /* 0x000000ffff5e7224 */ /* 0x000fe400078e0085 */
[----:B------:R-:W-:Y:S01]  /*ec30*/  @!P3 IMAD.IADD R132, R132, 0x1, -R0 ;  /* 0x000000018484b824 */ /* 0x000fe200078e0a00 */
[----:B------:R-:W-:Y:S01]  /*ec40*/  ISETP.GE.AND P3, PT, R100, RZ, PT ;  /* 0x000000ff6400720c */ /* 0x000fe20003f66270 */
[----:B------:R-:W-:Y:S01]  /*ec50*/  @!P5 IMAD.MOV R92, RZ, RZ, -R92 ;  /* 0x000000ffff5cd224 */ /* 0x000fe200078e0a5c */
[----:B------:R-:W-:Y:S01]  /*ec60*/  ISETP.GE.AND P5, PT, R96, RZ, PT ;  /* 0x000000ff6000720c */ /* 0x000fe20003fa6270 */
[----:B------:R-:W-:Y:S01]  /*ec70*/  IMAD.MOV R134, RZ, RZ, -R134 ;  /* 0x000000ffff867224 */ /* 0x000fe200078e0a86 */
[----:B------:R-:W-:Y:S01]  /*ec80*/  ISETP.GT.U32.AND P6, PT, R0, R2, PT ;  /* 0x000000020000720c */ /* 0x000fe20003fc4070 */
[----:B------:R-:W-:-:S04]  /*ec90*/  IMAD.HI.U32 R100, R138, R128, RZ ;  /* 0x000000808a647227 */ /* 0x000fc800078e00ff */
[----:B------:R-:W-:Y:S01]  /*eca0*/  @!P2 IMAD.MOV R94, RZ, RZ, -R94 ;  /* 0x000000ffff5ea224 */ /* 0x000fe200078e0a5e */
[C---:B------:R-:W-:Y:S01]  /*ecb0*/  ISETP.GT.U32.AND P2, PT, R0.reuse, R162, PT ;  /* 0x000000a20000720c */ /* 0x040fe20003f44070 */
[----:B------:R-:W-:Y:S02]  /*ecc0*/  IMAD R137, R0, R134, R137 ;  /* 0x0000008600897224 */ /* 0x000fe400078e0289 */
[----:B------:R-:W-:Y:S02]  /*ecd0*/  IMAD.MOV R100, RZ, RZ, -R100 ;  /* 0x000000ffff647224 */ /* 0x000fe400078e0a64 */
[----:B------:R-:W-:Y:S01]  /*ece0*/  @!P0 IMAD.IADD R130, R130, 0x1, -R0 ;  /* 0x0000000182828824 */ /* 0x000fe200078e0a00 */
[C---:B------:R-:W-:Y:S01]  /*ecf0*/  ISETP.GT.U32.AND P0, PT, R0.reuse, R137, PT ;  /* 0x000000890000720c */ /* 0x040fe20003f04070 */
[----:B------:R-:W-:Y:S02]  /*ed00*/  IMAD R128, R0, R100, R128 ;  /* 0x0000006400807224 */ /* 0x000fe400078e0280 */
[----:B------:R-:W-:Y:S01]  /*ed10*/  IMAD.MOV.U32 R100, RZ, RZ, R130 ;  /* 0x000000ffff647224 */ /* 0x000fe200078e0082 */
[----:B------:R-:W-:Y:S01]  /*ed20*/  IABS R133, R102 ;  /* 0x0000006600857213 */ /* 0x000fe20000000000 */
[----:B------:R-:W-:-:S02]  /*ed30*/  @!P6 IMAD.IADD R2, R2, 0x1, -R0 ;  /* 0x000000010202e824 */ /* 0x000fc400078e0a00 */
[----:B------:R-:W-:Y:S01]  /*ed40*/  @!P5 IMAD.MOV R100, RZ, RZ, -R100 ;  /* 0x000000ffff64d224 */ /* 0x000fe200078e0a64 */
[----:B------:R-:W-:Y:S01]  /*ed50*/  ISETP.GT.U32.AND P5, PT, R0, R128, PT ;  /* 0x000000800000720c */ /* 0x000fe20003fa4070 */
[----:B------:R-:W-:Y:S01]  /*ed60*/  @!P2 IMAD.IADD R162, R162, 0x1, -R0 ;  /* 0x00000001a2a2a824 */ /* 0x000fe200078e0a00 */
[----:B------:R-:W-:Y:S01]  /*ed70*/  ISETP.GE.AND P2, PT, R98, RZ, PT ;  /* 0x000000ff6200720c */ /* 0x000fe20003f46270 */
[----:B------:R-:W-:Y:S02]  /*ed80*/  IMAD.MOV.U32 R96, RZ, RZ, R132 ;  /* 0x000000ffff607224 */ /* 0x000fe400078e0084 */
[----:B------:R-:W-:Y:S02]  /*ed90*/  IMAD.MOV.U32 R98, RZ, RZ, R2 ;  /* 0x000000ffff627224 */ /* 0x000fe400078e0002 */
[----:B------:R-:W-:-:S04]  /*eda0*/  IMAD.HI.U32 R132, R138, R133, RZ ;  /* 0x000000858a847227 */ /* 0x000fc800078e00ff */
[----:B------:R-:W-:Y:S01]  /*edb0*/  @!P4 IMAD.MOV R96, RZ, RZ, -R96 ;  /* 0x000000ffff60c224 */ /* 0x000fe200078e0a60 */
[----:B------:R-:W-:Y:S01]  /*edc0*/  ISETP.GT.U32.AND P4, PT, R0, R162, PT ;  /* 0x000000a20000720c */ /* 0x000fe20003f84070 */
[----:B------:R-:W-:Y:S02]  /*edd0*/  @!P0 IMAD.IADD R137, R137, 0x1, -R0 ;  /* 0x0000000189898824 */ /* 0x000fe400078e0a00 */
[----:B------:R-:W-:Y:S01]  /*ede0*/  @!P1 IMAD.MOV R98, RZ, RZ, -R98 ;  /* 0x000000ffff629224 */ /* 0x000fe200078e0a62 */
[----:B------:R-:W-:Y:S01]  /*edf0*/  ISETP.GE.AND P1, PT, R102, RZ, PT ;  /* 0x000000ff6600720c */ /* 0x000fe20003f26270 */
[----:B------:R-:W-:Y:S01]  /*ee00*/  IMAD.MOV R132, RZ, RZ, -R132 ;  /* 0x000000ffff847224 */ /* 0x000fe200078e0a84 */
[----:B------:R-:W-:Y:S02]  /*ee10*/  IABS R102, R106 ;  /* 0x0000006a00667213 */ /* 0x000fe40000000000 */
[----:B------:R-:W-:Y:S01]  /*ee20*/  ISETP.GE.AND P6, PT, R124, RZ, PT ;  /* 0x000000ff7c00720c */ /* 0x000fe20003fc6270 */
[----:B------:R-:W-:Y:S01]  /*ee30*/  @!P5 IMAD.IADD R128, R128, 0x1, -R0 ;  /* 0x000000018080d824 */ /* 0x000fe200078e0a00 */
[----:B------:R-:W-:Y:S01]  /*ee40*/  IABS R124, R104 ;  /* 0x00000068007c7213 */ /* 0x000fe20000000000 */
[C---:B------:R-:W-:Y:S01]  /*ee50*/  IMAD R133, R0.reuse, R132, R133 ;  /* 0x0000008400857224 */ /* 0x040fe200078e0285 */
[C---:B------:R-:W-:Y:S01]  /*ee60*/  ISETP.GT.U32.AND P0, PT, R0.reuse, R137, PT ;  /* 0x000000890000720c */ /* 0x040fe20003f04070 */
[----:B------:R-:W-:Y:S01]  /*ee70*/  IMAD.MOV.U32 R132, RZ, RZ, R102 ;  /* 0x000000ffff847224 */ /* 0x000fe200078e0066 */
[----:B------:R-:W-:Y:S01]  /*ee80*/  ISETP.GT.U32.AND P5, PT, R0, R128, PT ;  /* 0x000000800000720c */ /* 0x000fe20003fa4070 */
[----:B------:R-:W-:-:S04]  /*ee90*/  IMAD.HI.U32 R2, R138, R124, RZ ;  /* 0x0000007c8a027227 */ /* 0x000fc800078e00ff */
[----:B------:R-:W-:-:S04]  /*eea0*/  IMAD.HI.U32 R134, R138, R132, RZ ;  /* 0x000000848a867227 */ /* 0x000fc800078e00ff */
[----:B------:R-:W-:Y:S02]  /*eeb0*/  IMAD.MOV R2, RZ, RZ, -R2 ;  /* 0x000000ffff027224 */ /* 0x000fe400078e0a02 */
[----:B------:R-:W-:Y:S02]  /*eec0*/  @!P4 IMAD.IADD R162, R162, 0x1, -R0 ;  /* 0x00000001a2a2c824 */ /* 0x000fe400078e0a00 */
[----:B------:R-:W-:Y:S01]  /*eed0*/  IMAD.MOV R135, RZ, RZ, -R134 ;  /* 0x000000ffff877224 */ /* 0x000fe200078e0a86 */
[----:B------:R-:W-:Y:S01]  /*eee0*/  IABS R130, R108 ;  /* 0x0000006c00827213 */ /* 0x000fe20000000000 */
[C---:B------:R-:W-:Y:S02]  /*eef0*/  IMAD R124, R0.reuse, R2, R124 ;  /* 0x00000002007c7224 */ /* 0x040fe400078e027c */
[----:B------:R-:W-:Y:S02]  /*ef00*/  IMAD.MOV.U32 R102, RZ, RZ, R162 ;  /* 0x000000ffff667224 */ /* 0x000fe400078e00a2 */
[----:B------:R-:W-:Y:S01]  /*ef10*/  @!P0 IMAD.IADD R137, R137, 0x1, -R0 ;  /* 0x0000000189898824 */ /* 0x000fe200078e0a00 */
[C---:B------:R-:W-:Y:S01]  /*ef20*/  ISETP.GT.U32.AND P0, PT, R0.reuse, R133, PT ;  /* 0x000000850000720c */ /* 0x040fe20003f04070 */
[----:B------:R-:W-:-:S02]  /*ef30*/  IMAD R132, R0, R135, R132 ;  /* 0x0000008700847224 */ /* 0x000fc400078e0284 */
[----:B------:R-:W-:Y:S01]  /*ef40*/  @!P3 IMAD.MOV R102, RZ, RZ, -R102 ;  /* 0x000000ffff66b224 */ /* 0x000fe200078e0a66 */
[----:B------:R-:W-:Y:S01]  /*ef50*/  ISETP.GT.U32.AND P3, PT, R0, R124, PT ;  /* 0x0000007c0000720c */ /* 0x000fe20003f64070 */
[----:B------:R-:W-:Y:S01]  /*ef60*/  IMAD.HI.U32 R134, R138, R130, RZ ;  /* 0x000000828a867227 */ /* 0x000fe200078e00ff */
[----:B------:R-:W-:-:S03]  /*ef70*/  ISETP.GE.AND P4, PT, R104, RZ, PT ;  /* 0x000000ff6800720c */ /* 0x000fc60003f86270 */
[----:B------:R-:W-:Y:S01]  /*ef80*/  @!P5 IMAD.IADD R128, R128, 0x1, -R0 ;  /* 0x000000018080d824 */ /* 0x000fe200078e0a00 */
[----:B------:R-:W-:Y:S01]  /*ef90*/  ISETP.GT.U32.AND P5, PT, R0, R132, PT ;  /* 0x000000840000720c */ /* 0x000fe20003fa4070 */
[----:B------:R-:W-:Y:S02]  /*efa0*/  IMAD.MOV.U32 R104, RZ, RZ, R137 ;  /* 0x000000ffff687224 */ /* 0x000fe400078e0089 */
[----:B------:R-:W-:Y:S01]  /*efb0*/  IMAD.MOV R134, RZ, RZ, -R134 ;  /* 0x000000ffff867224 */ /* 0x000fe200078e0a86 */
[----:B------:R-:W-:Y:S01]  /*efc0*/  IABS R2, R110 ;  /* 0x0000006e00027213 */ /* 0x000fe20000000000 */
[----:B------:R-:W-:Y:S01]  /*efd0*/  @!P6 IMAD.MOV R104, RZ, RZ, -R104 ;  /* 0x000000ffff68e224 */ /* 0x000fe200078e0a68 */
[----:B------:R-:W-:Y:S01]  /*efe0*/  ISETP.GE.AND P6, PT, R106, RZ, PT ;  /* 0x000000ff6a00720c */ /* 0x000fe20003fc6270 */
[----:B------:R-:W-:Y:S02]  /*eff0*/  IMAD R130, R0, R134, R130 ;  /* 0x0000008600827224 */ /* 0x000fe400078e0282 */
[----:B------:R-:W-:-:S02]  /*f000*/  IMAD.MOV.U32 R106, RZ, RZ, R128 ;  /* 0x000000ffff6a7224 */ /* 0x000fc400078e0080 */
[----:B------:R-:W-:Y:S01]  /*f010*/  @!P0 IMAD.IADD R133, R133, 0x1, -R0 ;  /* 0x0000000185858824 */ /* 0x000fe200078e0a00 */
[----:B------:R-:W-:Y:S01]  /*f020*/  IABS R137, R112 ;  /* 0x0000007000897213 */ /* 0x000fe20000000000 */
[----:B------:R-:W-:-:S04]  /*f030*/  IMAD.HI.U32 R134, R138, R2, RZ ;  /* 0x000000028a867227 */ /* 0x000fc800078e00ff */
[----:B------:R-:W-:Y:S02]  /*f040*/  @!P3 IMAD.IADD R124, R124, 0x1, -R0 ;  /* 0x000000017c7cb824 */ /* 0x000fe400078e0a00 */
[----:B------:R-:W-:Y:S01]  /*f050*/  @!P2 IMAD.MOV R106, RZ, RZ, -R106 ;  /* 0x000000ffff6aa224 */ /* 0x000fe200078e0a6a */
[----:B------:R-:W-:Y:S01]  /*f060*/  ISETP.GT.U32.AND P2, PT, R0, R130, PT ;  /* 0x000000820000720c */ /* 0x000fe20003f44070 */
[----:B------:R-:W-:Y:S01]  /*f070*/  @!P5 IMAD.IADD R132, R132, 0x1, -R0 ;  /* 0x000000018484d824 */ /* 0x000fe200078e0a00 */
[C---:B------:R-:W-:Y:S01]  /*f080*/  ISETP.GT.U32.AND P0, PT, R0.reuse, R133, PT ;  /* 0x000000850000720c */ /* 0x040fe20003f04070 */
[----:B------:R-:W-:Y:S01]  /*f090*/  IMAD.MOV R134, RZ, RZ, -R134 ;  /* 0x000000ffff867224 */ /* 0x000fe200078e0a86 */
[C---:B------:R-:W-:Y:S01]  /*f0a0*/  ISETP.GT.U32.AND P3, PT, R0.reuse, R124, PT ;  /* 0x0000007c0000720c */ /* 0x040fe20003f64070 */
[----:B------:R-:W-:Y:S01]  /*f0b0*/  IMAD.MOV.U32 R128, RZ, RZ, R137 ;  /* 0x000000ffff807224 */ /* 0x000fe200078e0089 */
[C---:B------:R-:W-:Y:S01]  /*f0c0*/  ISETP.GT.U32.AND P5, PT, R0.reuse, R132, PT ;  /* 0x000000840000720c */ /* 0x040fe20003fa4070 */
[----:B------:R-:W-:-:S02]  /*f0d0*/  IMAD R2, R0, R134, R2 ;  /* 0x0000008600027224 */ /* 0x000fc400078e0202 */
[----:B------:R-:W-:Y:S01]  /*f0e0*/  IMAD.HI.U32 R134, R138, R128, RZ ;  /* 0x000000808a867227 */ /* 0x000fe200078e00ff */
[----:B------:R-:W-:-:S03]  /*f0f0*/  IABS R135, R114 ;  /* 0x0000007200877213 */ /* 0x000fc60000000000 */
[----:B------:R-:W-:Y:S02]  /*f100*/  IMAD.MOV R134, RZ, RZ, -R134 ;  /* 0x000000ffff867224 */ /* 0x000fe400078e0a86 */
[--C-:B------:R-:W-:Y:S02]  /*f110*/  @!P2 IMAD.IADD R130, R130, 0x1, -R0.reuse ;  /* 0x000000018282a824 */ /* 0x100fe400078e0a00 */
[----:B------:R-:W-:Y:S02]  /*f120*/  @!P0 IMAD.IADD R133, R133, 0x1, -R0 ;  /* 0x0000000185858824 */ /* 0x000fe400078e0a00 */
[----:B------:R-:W-:Y:S01]  /*f130*/  IMAD R128, R0, R134, R128 ;  /* 0x0000008600807224 */ /* 0x000fe200078e0280 */
[----:B------:R-:W-:Y:S01]  /*f140*/  ISETP.GE.AND P0, PT, R108, RZ, PT ;  /* 0x000000ff6c00720c */ /* 0x000fe20003f06270 */
[----:B------:R-:W-:Y:S01]  /*f150*/  @!P3 IMAD.IADD R124, R124, 0x1, -R0 ;  /* 0x000000017c7cb824 */ /* 0x000fe200078e0a00 */
[C---:B------:R-:W-:Y:S01]  /*f160*/  ISETP.GT.U32.AND P3, PT, R0.reuse, R2, PT ;  /* 0x000000020000720c */ /* 0x040fe20003f64070 */
[----:B------:R-:W-:Y:S01]  /*f170*/  IMAD.MOV.U32 R108, RZ, RZ, R133 ;  /* 0x000000ffff6c7224 */ /* 0x000fe200078e0085 */
[----:B------:R-:W-:Y:S01]  /*f180*/  ISETP.GT.U32.AND P2, PT, R0, R130, PT ;  /* 0x000000820000720c */ /* 0x000fe20003f44070 */
[----:B------:R-:W-:-:S04]  /*f190*/  IMAD.HI.U32 R133, R138, R135, RZ ;  /* 0x000000878a857227 */ /* 0x000fc800078e00ff */
[----:B------:R-:W-:Y:S01]  /*f1a0*/  @!P5 IMAD.IADD R132, R132, 0x1, -R0 ;  /* 0x000000018484d824 */ /* 0x000fe200078e0a00 */
[----:B------:R-:W-:Y:S01]  /*f1b0*/  ISETP.GT.U32.AND P5, PT, R0, R128, PT ;  /* 0x000000800000720c */ /* 0x000fe20003fa4070 */
[----:B------:R-:W-:Y:S02]  /*f1c0*/  IMAD.MOV R133, RZ, RZ, -R133 ;  /* 0x000000ffff857224 */ /* 0x000fe400078e0a85 */
[----:B------:R-:W-:Y:S01]  /*f1d0*/  @!P1 IMAD.MOV R108, RZ, RZ, -R108 ;  /* 0x000000ffff6c9224 */ /* 0x000fe200078e0a6c */
[----:B------:R-:W-:Y:S01]  /*f1e0*/  ISETP.GE.AND P1, PT, R110, RZ, PT ;  /* 0x000000ff6e00720c */ /* 0x000fe20003f26270 */
[----:B------:R-:W-:Y:S02]  /*f1f0*/  IMAD.MOV.U32 R110, RZ, RZ, R124 ;  /* 0x000000ffff6e7224 */ /* 0x000fe400078e007c */
[----:B------:R-:W-:Y:S02]  /*f200*/  IMAD R133, R0, R133, R135 ;  /* 0x0000008500857224 */ /* 0x000fe400078e0287 */
[----:B------:R-:W-:-:S02]  /*f210*/  @!P3 IMAD.IADD R2, R2, 0x1, -R0 ;  /* 0x000000010202b824 */ /* 0x000fc400078e0a00 */
[----:B------:R-:W-:Y:S01]  /*f220*/  @!P4 IMAD.MOV R110, RZ, RZ, -R110 ;  /* 0x000000ffff6ec224 */ /* 0x000fe200078e0a6e */
[----:B------:R-:W-:Y:S01]  /*f230*/  ISETP.GE.AND P4, PT, R112, RZ, PT ;  /* 0x000000ff7000720c */ /* 0x000fe20003f86270 */
[----:B------:R-:W-:Y:S01]  /*f240*/  @!P2 IMAD.IADD R130, R130, 0x1, -R0 ;  /* 0x000000018282a824 */ /* 0x000fe200078e0a00 */
[----:B------:R-:W-:Y:S01]  /*f250*/  ISETP.GT.U32.AND P2, PT, R0, R133, PT ;  /* 0x000000850000720c */ /* 0x000fe20003f44070 */
[----:B------:R-:W-:Y:S02]  /*f260*/  IMAD.MOV.U32 R112, RZ, RZ, R132 ;  /* 0x000000ffff707224 */ /* 0x000fe400078e0084 */
[----:B------:R-:W-:Y:S01]  /*f270*/  @!P5 IMAD.IADD R128, R128, 0x1, -R0 ;  /* 0x000000018080d824 */ /* 0x000fe200078e0a00 */
[----:B------:R-:W-:Y:S01]  /*f280*/  ISETP.GT.U32.AND P3, PT, R0, R2, PT ;  /* 0x000000020000720c */ /* 0x000fe20003f64070 */
[----:B------:R-:W-:-:S03]  /*f290*/  @!P6 IMAD.MOV R112, RZ, RZ, -R112 ;  /* 0x000000ffff70e224 */ /* 0x000fc600078e0a70 */
[----:B------:R-:W-:Y:S02]  /*f2a0*/  ISETP.GT.U32.AND P6, PT, R0, R128, PT ;  /* 0x000000800000720c */ /* 0x000fe40003fc4070 */
[----:B------:R-:W-:Y:S01]  /*f2b0*/  ISETP.GE.AND P5, PT, R114, RZ, PT ;  /* 0x000000ff7200720c */ /* 0x000fe20003fa6270 */
[----:B------:R-:W-:Y:S01]  /*f2c0*/  IMAD.MOV.U32 R114, RZ, RZ, R130 ;  /* 0x000000ffff727224 */ /* 0x000fe200078e0082 */
[----:B------:R-:W-:Y:S01]  /*f2d0*/  IABS R134, R116 ;  /* 0x0000007400867213 */ /* 0x000fe20000000000 */
[----:B------:R-:W-:Y:S01]  /*f2e0*/  @!P2 IMAD.IADD R133, R133, 0x1, -R0 ;  /* 0x000000018585a824 */ /* 0x000fe200078e0a00 */
[----:B------:R-:W-:Y:S01]  /*f2f0*/  IABS R124, R122 ;  /* 0x0000007a007c7213 */ /* 0x000fe20000000000 */
[----:B------:R-:W-:Y:S02]  /*f300*/  @!P0 IMAD.MOV R114, RZ, RZ, -R114 ;  /* 0x000000ffff728224 */ /* 0x000fe400078e0a72 */
[----:B------:R-:W-:Y:S01]  /*f310*/  @!P3 IMAD.IADD R2, R2, 0x1, -R0 ;  /* 0x000000010202b824 */ /* 0x000fe200078e0a00 */
[----:B------:R-:W-:Y:S01]  /*f320*/  ISETP.GT.U32.AND P0, PT, R0, R133, PT ;  /* 0x000000850000720c */ /* 0x000fe20003f04070 */
[----:B------:R-:W-:Y:S01]  /*f330*/  IMAD.MOV.U32 R132, RZ, RZ, R134 ;  /* 0x000000ffff847224 */ /* 0x000fe200078e0086 */
[----:B------:R-:W-:Y:S01]  /*f340*/  ISETP.GE.AND P2, PT, R116, RZ, PT ;  /* 0x000000ff7400720c */ /* 0x000fe20003f46270 */
[----:B------:R-:W-:Y:S01]  /*f350*/  @!P6 IMAD.IADD R128, R128, 0x1, -R0 ;  /* 0x000000018080e824 */ /* 0x000fe200078e0a00 */
[----:B------:R-:W-:Y:S01]  /*f360*/  ISETP.GE.AND P6, PT, R118, RZ, PT ;  /* 0x000000ff7600720c */ /* 0x000fe20003fc6270 */
[----:B------:R-:W-:Y:S01]  /*f370*/  IMAD.MOV.U32 R116, RZ, RZ, R2 ;  /* 0x000000ffff747224 */ /* 0x000fe200078e0002 */
[----:B------:R-:W-:Y:S01]  /*f380*/  IABS R2, R118 ;  /* 0x0000007600027213 */ /* 0x000fe20000000000 */
[----:B------:R-:W-:Y:S01]  /*f390*/  IMAD.HI.U32 R134, R138, R124, RZ ;  /* 0x0000007c8a867227 */ /* 0x000fe200078e00ff */
[----:B------:R-:W-:-:S03]  /*f3a0*/  IABS R130, R120 ;  /* 0x0000007800827213 */ /* 0x000fc60000000000 */
[----:B------:R-:W-:-:S04]  /*f3b0*/  IMAD.HI.U32 R135, R138, R132, RZ ;  /* 0x000000848a877227 */ /* 0x000fc800078e00ff */
[----:B------:R-:W-:Y:S02]  /*f3c0*/  IMAD.MOV.U32 R118, RZ, RZ, R128 ;  /* 0x000000ffff767224 */ /* 0x000fe400078e0080 */
[----:B------:R-:W-:Y:S02]  /*f3d0*/  IMAD.MOV R134, RZ, RZ, -R134 ;  /* 0x000000ffff867224 */ /* 0x000fe400078e0a86 */
[----:B------:R-:W-:Y:S02]  /*f3e0*/  IMAD.MOV R135, RZ, RZ, -R135 ;  /* 0x000000ffff877224 */ /* 0x000fe400078e0a87 */
[----:B------:R-:W-:Y:S01]  /*f3f0*/  @!P4 IMAD.MOV R118, RZ, RZ, -R118 ;  /* 0x000000ffff76c224 */ /* 0x000fe200078e0a76 */
[----:B------:R-:W-:Y:S01]  /*f400*/  ISETP.GE.AND P4, PT, R120, RZ, PT ;  /* 0x000000ff7800720c */ /* 0x000fe20003f86270 */
[----:B------:R-:W-:Y:S01]  /*f410*/  IMAD.HI.U32 R120, R138, R130, RZ ;  /* 0x000000828a787227 */ /* 0x000fe200078e00ff */
[----:B------:R-:W-:Y:S02]  /*f420*/  ISETP.GE.AND P3, PT, R122, RZ, PT ;  /* 0x000000ff7a00720c */ /* 0x000fe40003f66270 */
[----:B------:R-:W-:Y:S01]  /*f430*/  IABS R162, R252 ;  /* 0x000000fc00a27213 */ /* 0x000fe20000000000 */
[----:B------:R-:W-:-:S02]  /*f440*/  IMAD R122, R0, R134, R124 ;  /* 0x00000086007a7224 */ /* 0x000fc400078e027c */
[----:B------:R-:W-:Y:S01]  /*f450*/  IMAD R124, R0, R135, R132 ;  /* 0x00000087007c7224 */ /* 0x000fe200078e0284 */
[----:B------:R-:W-:Y:S01]  /*f460*/  IABS R132, R126 ;  /* 0x0000007e00847213 */ /* 0x000fe20000000000 */
[----:B------:R-:W-:Y:S01]  /*f470*/  @!P0 IMAD.IADD R133, R133, 0x1, -R0 ;  /* 0x0000000185858824 */ /* 0x000fe200078e0a00 */
[----:B------:R-:W-:Y:S01]  /*f480*/  ISETP.GE.AND P0, PT, R126, RZ, PT ;  /* 0x000000ff7e00720c */ /* 0x000fe20003f06270 */
[----:B------:R-:W-:Y:S01]  /*f490*/  IMAD.MOV.U32 R126, RZ, RZ, R2 ;  /* 0x000000ffff7e7224 */ /* 0x000fe200078e0002 */
[----:B--2---:R-:W-:Y:S01]  /*f4a0*/  IABS R174, R250 ;  /* 0x000000fa00ae7213 */ /* 0x004fe20000000000 */
[----:B------:R-:W-:Y:S02]  /*f4b0*/  IMAD.MOV R120, RZ, RZ, -R120 ;  /* 0x000000ffff787224 */ /* 0x000fe400078e0a78 */
[----:B------:R-:W-:Y:S01]  /*f4c0*/  IMAD.HI.U32 R2, R138, R162, RZ ;  /* 0x000000a28a027227 */ /* 0x000fe200078e00ff */
[----:B----4-:R-:W-:-:S03]  /*f4d0*/  IABS R182, R148 ;  /* 0x0000009400b67213 */ /* 0x010fc60000000000 */
[----:B------:R-:W-:Y:S02]  /*f4e0*/  IMAD R130, R0, R120, R130 ;  /* 0x0000007800827224 */ /* 0x000fe400078e0282 */
[----:B------:R-:W-:Y:S02]  /*f4f0*/  IMAD.MOV R2, RZ, RZ, -R2 ;  /* 0x000000ffff027224 */ /* 0x000fe400078e0a02 */
[----:B------:R-:W-:Y:S01]  /*f500*/  IMAD.HI.U32 R120, R138, R174, RZ ;  /* 0x000000ae8a787227 */ /* 0x000fe200078e00ff */
[----:B------:R-:W-:-:S03]  /*f510*/  IABS R128, R19 ;  /* 0x0000001300807213 */ /* 0x000fc60000000000 */
[----:B------:R-:W-:Y:S02]  /*f520*/  IMAD R162, R0, R2, R162 ;  /* 0x0000000200a27224 */ /* 0x000fe400078e02a2 */
[----:B------:R-:W-:Y:S02]  /*f530*/  IMAD.MOV R120, RZ, RZ, -R120 ;  /* 0x000000ffff787224 */ /* 0x000fe400078e0a78 */
[----:B------:R-:W-:-:S04]  /*f540*/  IMAD.HI.U32 R2, R138, R182, RZ ;  /* 0x000000b68a027227 */ /* 0x000fc800078e00ff */
[----:B------:R-:W-:Y:S01]  /*f550*/  @!P1 IMAD.MOV R116, RZ, RZ, -R116 ;  /* 0x000000ffff749224 */ /* 0x000fe200078e0a74 */
[----:B------:R-:W-:Y:S01]  /*f560*/  ISETP.GE.AND P1, PT, R19, RZ, PT ;  /* 0x000000ff1300720c */ /* 0x000fe20003f26270 */
[----:B------:R-:W-:-:S04]  /*f570*/  IMAD.HI.U32 R19, R138, R132, RZ ;  /* 0x000000848a137227 */ /* 0x000fc800078e00ff */
[C---:B------:R-:W-:Y:S01]  /*f580*/  IMAD R174, R0.reuse, R120, R174 ;  /* 0x0000007800ae7224 */ /* 0x040fe200078e02ae */
[----:B---3--:R-:W-:Y:S01]  /*f590*/  IABS R120, R89 ;  /* 0x0000005900787213 */ /* 0x008fe20000000000 */
[----:B------:R-:W-:Y:S01]  /*f5a0*/  IMAD.MOV R2, RZ, RZ, -R2 ;  /* 0x000000ffff027224 */ /* 0x000fe200078e0a02 */
[----:B------:R-:W-:Y:S01]  /*f5b0*/  IABS R178, R180 ;  /* 0x000000b400b27213 */ /* 0x000fe20000000000 */
[----:B------:R-:W-:Y:S02]  /*f5c0*/  IMAD.MOV R19, RZ, RZ, -R19 ;  /* 0x000000ffff137224 */ /* 0x000fe400078e0a13 */
[----:B------:R-:W-:Y:S02]  /*f5d0*/  IMAD R182, R0, R2, R182 ;  /* 0x0000000200b67224 */ /* 0x000fe400078e02b6 */
[----:B------:R-:W-:Y:S02]  /*f5e0*/  IMAD.MOV.U32 R2, RZ, RZ, R120 ;  /* 0x000000ffff027224 */ /* 0x000fe400078e0078 */
[----:B------:R-:W-:Y:S01]  /*f5f0*/  IMAD.HI.U32 R134, R138, R128, RZ ;  /* 0x000000808a867227 */ /* 0x000fe200078e00ff */
[----:B------:R-:W-:-:S03]  /*f600*/  IABS R170, R212 ;  /* 0x000000d400aa7213 */ /* 0x000fc60000000000 */
[----:B------:R-:W-:Y:S02]  /*f610*/  IMAD R132, R0, R19, R132 ;  /* 0x0000001300847224 */ /* 0x000fe400078e0284 */
[----:B------:R-:W-:-:S04]  /*f620*/  IMAD.HI.U32 R19, R138, R178, RZ ;  /* 0x000000b28a137227 */ /* 0x000fc800078e00ff */
[----:B------:R-:W-:Y:S01]  /*f630*/  IMAD.HI.U32 R186, R138, R2, RZ ;  /* 0x000000028aba7227 */ /* 0x000fe200078e00ff */
[----:B------:R-:W-:-:S03]  /*f640*/  IABS R202, R228 ;  /* 0x000000e400ca7213 */ /* 0x000fc60000000000 */
[----:B------:R-:W-:Y:S02]  /*f650*/  IMAD.MOV R134, RZ, RZ, -R134 ;  /* 0x000000ffff867224 */ /* 0x000fe400078e0a86 */
[----:B------:R-:W-:Y:S02]  /*f660*/  IMAD.MOV R19, RZ, RZ, -R19 ;  /* 0x000000ffff137224 */ /* 0x000fe400078e0a13 */
[----:B------:R-:W-:Y:S02]  /*f670*/  IMAD.MOV R186, RZ, RZ, -R186 ;  /* 0x000000ffffba7224 */ /* 0x000fe400078e0aba */
[----:B------:R-:W-:Y:S02]  /*f680*/  IMAD R128, R0, R134, R128 ;  /* 0x0000008600807224 */ /* 0x000fe400078e0280 */
[----:B------:R-:W-:Y:S01]  /*f690*/  IMAD.HI.U32 R134, R138, R170, RZ ;  /* 0x000000aa8a867227 */ /* 0x000fe200078e00ff */
[----:B------:R-:W-:-:S03]  /*f6a0*/  IABS R194, R196 ;  /* 0x000000c400c27213 */ /* 0x000fc60000000000 */
[C---:B------:R-:W-:Y:S01]  /*f6b0*/  IMAD R178, R0.reuse, R19, R178 ;  /* 0x0000001300b27224 */ /* 0x040fe200078e02b2 */
[----:B------:R-:W-:Y:S01]  /*f6c0*/  IABS R19, R25 ;  /* 0x0000001900137213 */ /* 0x000fe20000000000 */
[----:B------:R-:W-:Y:S01]  /*f6d0*/  IMAD R186, R0, R186, R2 ;  /* 0x000000ba00ba7224 */ /* 0x000fe200078e0202 */
[----:B------:R-:W-:Y:S01]  /*f6e0*/  IABS R198, R121 ;  /* 0x0000007900c67213 */ /* 0x000fe20000000000 */
[----:B------:R-:W-:Y:S01]  /*f6f0*/  IMAD.HI.U32 R2, R138, R202, RZ ;  /* 0x000000ca8a027227 */ /* 0x000fe200078e00ff */
[----:B------:R-:W-:-:S03]  /*f700*/  IABS R206, R57 ;  /* 0x0000003900ce7213 */ /* 0x000fc60000000000 */
[----:B------:R-:W-:Y:S02]  /*f710*/  IMAD.MOV R134, RZ, RZ, -R134 ;  /* 0x000000ffff867224 */ /* 0x000fe400078e0a86 */
[----:B------:R-:W-:Y:S02]  /*f720*/  IMAD.MOV.U32 R120, RZ, RZ, R133 ;  /* 0x000000ffff787224 */ /* 0x000fe400078e0085 */
[----:B------:R-:W-:Y:S02]  /*f730*/  IMAD.MOV.U32 R133, RZ, RZ, R19 ;  /* 0x000000ffff857224 */ /* 0x000fe400078e0013 */
[----:B------:R-:W-:Y:S02]  /*f740*/  IMAD.MOV R2, RZ, RZ, -R2 ;  /* 0x000000ffff027224 */ /* 0x000fe400078e0a02 */
[----:B------:R-:W-:Y:S02]  /*f750*/  IMAD R170, R0, R134, R170 ;  /* 0x0000008600aa7224 */ /* 0x000fe400078e02aa */
[----:B------:R-:W-:Y:S01]  /*f760*/  IMAD.HI.U32 R19, R138, R194, RZ ;  /* 0x000000c28a137227 */ /* 0x000fe200078e00ff */
[----:B------:R-:W-:-:S03]  /*f770*/  IABS R214, R251 ;  /* 0x000000fb00d67213 */ /* 0x000fc60000000000 */
[----:B------:R-:W-:Y:S01]  /*f780*/  IMAD.HI.U32 R134, R138, R198, RZ ;  /* 0x000000c68a867227 */ /* 0x000fe200078e00ff */
[----:B------:R-:W-:-:S03]  /*f790*/  IABS R218, R236 ;  /* 0x000000ec00da7213 */ /* 0x000fc60000000000 */
[----:B------:R-:W-:Y:S02]  /*f7a0*/  IMAD R202, R0, R2, R202 ;  /* 0x0000000200ca7224 */ /* 0x000fe400078e02ca */
[----:B------:R-:W-:Y:S02]  /*f7b0*/  IMAD.MOV R19, RZ, RZ, -R19 ;  /* 0x000000ffff137224 */ /* 0x000fe400078e0a13 */
[----:B------:R-:W-:-:S04]  /*f7c0*/  IMAD.HI.U32 R2, R138, R206, RZ ;  /* 0x000000ce8a027227 */ /* 0x000fc800078e00ff */
[----:B------:R-:W-:Y:S02]  /*f7d0*/  IMAD.MOV R134, RZ, RZ, -R134 ;  /* 0x000000ffff867224 */ /* 0x000fe400078e0a86 */
[C---:B------:R-:W-:Y:S02]  /*f7e0*/  IMAD R194, R0.reuse, R19, R194 ;  /* 0x0000001300c27224 */ /* 0x040fe400078e02c2 */
[----:B------:R-:W-:Y:S01]  /*f7f0*/  IMAD.MOV R2, RZ, RZ, -R2 ;  /* 0x000000ffff027224 */ /* 0x000fe200078e0a02 */
[----:B------:R-:W-:Y:S01]  /*f800*/  IABS R239, R140 ;  /* 0x0000008c00ef7213 */ /* 0x000fe20000000000 */
[----:B------:R-:W-:Y:S02]  /*f810*/  IMAD R198, R0, R134, R198 ;  /* 0x0000008600c67224 */ /* 0x000fe400078e02c6 */
[----:B------:R-:W-:-:S04]  /*f820*/  IMAD.HI.U32 R19, R138, R214, RZ ;  /* 0x000000d68a137227 */ /* 0x000fc800078e00ff */
[----:B------:R-:W-:-:S04]  /*f830*/  IMAD.HI.U32 R135, R138, R126, RZ ;  /* 0x0000007e8a877227 */ /* 0x000fc800078e00ff */
[----:B------:R-:W-:Y:S01]  /*f840*/  IMAD.HI.U32 R134, R138, R218, RZ ;  /* 0x000000da8a867227 */ /* 0x000fe200078e00ff */
[----:B------:R-:W-:-:S03]  /*f850*/  IABS R166, R246 ;  /* 0x000000f600a67213 */ /* 0x000fc60000000000 */
[----:B------:R-:W-:Y:S02]  /*f860*/  IMAD R206, R0, R2, R206 ;  /* 0x0000000200ce7224 */ /* 0x000fe400078e02ce */
[----:B------:R-:W-:Y:S01]  /*f870*/  IMAD.MOV R2, RZ, RZ, -R19 ;  /* 0x000000ffff027224 */ /* 0x000fe200078e0a13 */
[----:B------:R-:W-:Y:S01]  /*f880*/  IABS R234, R14 ;  /* 0x0000000e00ea7213 */ /* 0x000fe20000000000 */
[----:B------:R-:W-:Y:S02]  /*f890*/  IMAD.MOV R135, RZ, RZ, -R135 ;  /* 0x000000ffff877224 */ /* 0x000fe400078e0a87 */
[----:B------:R-:W-:-:S04]  /*f8a0*/  IMAD.HI.U32 R190, R138, R133, RZ ;  /* 0x000000858abe7227 */ /* 0x000fc800078e00ff */
[----:B------:R-:W-:Y:S02]  /*f8b0*/  IMAD.MOV R19, RZ, RZ, -R134 ;  /* 0x000000ffff137224 */ /* 0x000fe400078e0a86 */
[----:B------:R-:W-:Y:S01]  /*f8c0*/  IMAD.HI.U32 R134, R138, R239, RZ ;  /* 0x000000ef8a867227 */ /* 0x000fe200078e00ff */
[----:B------:R-:W-:-:S03]  /*f8d0*/  IABS R210, R164 ;  /* 0x000000a400d27213 */ /* 0x000fc60000000000 */
[----:B------:R-:W-:Y:S02]  /*f8e0*/  IMAD R126, R0, R135, R126 ;  /* 0x00000087007e7224 */ /* 0x000fe400078e027e */
[----:B------:R-:W-:Y:S02]  /*f8f0*/  IMAD.MOV R190, RZ, RZ, -R190 ;  /* 0x000000ffffbe7224 */ /* 0x000fe400078e0abe */
[----:B------:R-:W-:-:S04]  /*f900*/  IMAD.HI.U32 R135, R138, R166, RZ ;  /* 0x000000a68a877227 */ /* 0x000fc800078e00ff */
[----:B------:R-:W-:Y:S02]  /*f910*/  IMAD R218, R0, R19, R218 ;  /* 0x0000001300da7224 */ /* 0x000fe400078e02da */
[----:B------:R-:W-:Y:S02]  /*f920*/  IMAD.MOV R134, RZ, RZ, -R134 ;  /* 0x000000ffff867224 */ /* 0x000fe400078e0a86 */
[----:B------:R-:W-:Y:S01]  /*f930*/  IMAD.HI.U32 R19, R138, R234, RZ ;  /* 0x000000ea8a137227 */ /* 0x000fe200078e00ff */
[----:B------:R-:W-:-:S03]  /*f940*/  IABS R222, R136 ;  /* 0x0000008800de7213 */ /* 0x000fc60000000000 */
[----:B------:R-:W-:Y:S02]  /*f950*/  IMAD R190, R0, R190, R133 ;  /* 0x000000be00be7224 */ /* 0x000fe400078e0285 */
[----:B------:R-:W-:Y:S02]  /*f960*/  IMAD.MOV R135, RZ, RZ, -R135 ;  /* 0x000000ffff877224 */ /* 0x000fe400078e0a87 */
[----:B------:R-:W-:-:S04]  /*f970*/  IMAD.HI.U32 R133, R138, R210, RZ ;  /* 0x000000d28a857227 */ /* 0x000fc800078e00ff */
[C---:B------:R-:W-:Y:S01]  /*f980*/  IMAD R239, R0.reuse, R134, R239 ;  /* 0x0000008600ef7224 */ /* 0x040fe200078e02ef */
[----:B------:R-:W-:Y:S01]  /*f990*/  IABS R134, R244 ;  /* 0x000000f400867213 */ /* 0x000fe20000000000 */
[----:B------:R-:W-:Y:S02]  /*f9a0*/  IMAD.MOV R19, RZ, RZ, -R19 ;  /* 0x000000ffff137224 */ /* 0x000fe400078e0a13 */
[----:B------:R-:W-:Y:S02]  /*f9b0*/  IMAD R166, R0, R135, R166 ;  /* 0x0000008700a67224 */ /* 0x000fe400078e02a6 */
[----:B------:R-:W-:Y:S02]  /*f9c0*/  IMAD.MOV R133, RZ, RZ, -R133 ;  /* 0x000000ffff857224 */ /* 0x000fe400078e0a85 */
[----:B------:R-:W-:-:S04]  /*f9d0*/  IMAD.HI.U32 R135, R138, R222, RZ ;  /* 0x000000de8a877227 */ /* 0x000fc800078e00ff */
[----:B------:R-:W-:Y:S02]  /*f9e0*/  IMAD R234, R0, R19, R234 ;  /* 0x0000001300ea7224 */ /* 0x000fe400078e02ea */
[----:B------:R-:W-:Y:S01]  /*f9f0*/  IMAD.HI.U32 R19, R138, R134, RZ ;  /* 0x000000868a137227 */ /* 0x000fe200078e00ff */
[----:B------:R-:W-:-:S03]  /*fa00*/  IABS R252, R17 ;  /* 0x0000001100fc7213 */ /* 0x000fc60000000000 */
[----:B------:R-:W-:Y:S02]  /*fa10*/  IMAD R210, R0, R133, R210 ;  /* 0x0000008500d27224 */ /* 0x000fe400078e02d2 */
[----:B------:R-:W-:Y:S02]  /*fa20*/  IMAD.MOV R133, RZ, RZ, -R135 ;  /* 0x000000ffff857224 */ /* 0x000fe400078e0a87 */
[----:B------:R-:W-:-:S04]  /*fa30*/  IMAD.MOV R135, RZ, RZ, -R19 ;  /* 0x000000ffff877224 */ /* 0x000fc800078e0a13 */
[C---:B------:R-:W-:Y:S02]  /*fa40*/  IMAD R134, R0.reuse, R135, R134 ;  /* 0x0000008700867224 */ /* 0x040fe400078e0286 */
[----:B------:R-:W-:Y:S02]  /*fa50*/  IMAD.MOV.U32 R135, RZ, RZ, R252 ;  /* 0x000000ffff877224 */ /* 0x000fe400078e00fc */
[----:B------:R-:W2:Y:S01]  /*fa60*/  LDL R252, [R1+0x2cb0] ;  /* 0x002cb00001fc7983 */ /* 0x000ea20000100800 */
[----:B------:R-:W-:Y:S01]  /*fa70*/  @!P5 IMAD.MOV R120, RZ, RZ, -R120 ;  /* 0x000000ffff78d224 */ /* 0x000fe200078e0a78 */
[----:B------:R-:W-:-:S13]  /*fa80*/  ISETP.GT.U32.AND P5, PT, R0, R122, PT ;  /* 0x0000007a0000720c */ /* 0x000fda0003fa4070 */
[----:B------:R-:W-:-:S05]  /*fa90*/  @!P5 IMAD.IADD R122, R122, 0x1, -R0 ;  /* 0x000000017a7ad824 */ /* 0x000fca00078e0a00 */
[----:B------:R-:W-:-:S13]  /*faa0*/  ISETP.GT.U32.AND P5, PT, R0, R122, PT ;  /* 0x0000007a0000720c */ /* 0x000fda0003fa4070 */
[----:B------:R-:W-:Y:S01]  /*fab0*/  @!P5 IMAD.IADD R122, R122, 0x1, -R0 ;  /* 0x000000017a7ad824 */ /* 0x000fe200078e0a00 */
[----:B------:R-:W-:-:S03]  /*fac0*/  ISETP.GT.U32.AND P5, PT, R0, R124, PT ;  /* 0x0000007c0000720c */ /* 0x000fc60003fa4070 */
[----:B------:R-:W-:-:S10]  /*fad0*/  @!P3 IMAD.MOV R122, RZ, RZ, -R122 ;  /* 0x000000ffff7ab224 */ /* 0x000fd400078e0a7a */
[----:B------:R-:W-:-:S05]  /*fae0*/  @!P5 IMAD.IADD R124, R124, 0x1, -R0 ;  /* 0x000000017c7cd824 */ /* 0x000fca00078e0a00 */
[C---:B------:R-:W-:Y:S02]  /*faf0*/  ISETP.GT.U32.AND P5, PT, R0.reuse, R124, PT ;  /* 0x0000007c0000720c */ /* 0x040fe40003fa4070 */
[----:B------:R-:W-:-:S11]  /*fb00*/  ISETP.GT.U32.AND P3, PT, R0, R126, PT ;  /* 0x0000007e0000720c */ /* 0x000fd60003f64070 */
[--C-:B------:R-:W-:Y:S01]  /*fb10*/  @!P5 IMAD.IADD R124, R124, 0x1, -R0.reuse ;  /* 0x000000017c7cd824 */ /* 0x100fe200078e0a00 */
[----:B------:R-:W-:Y:S01]  /*fb20*/  ISETP.GT.U32.AND P5, PT, R0, R128, PT ;  /* 0x000000800000720c */ /* 0x000fe20003fa4070 */
[----:B------:R-:W-:Y:S01]  /*fb30*/  @!P3 IMAD.IADD R126, R126, 0x1, -R0 ;  /* 0x000000017e7eb824 */ /* 0x000fe200078e0a00 */
[----:B------:R-:W-:Y:S01]  /*fb40*/  ISETP.GT.U32.AND P3, PT, R0, R130, PT ;  /* 0x000000820000720c */ /* 0x000fe20003f64070 */
[----:B------:R-:W-:-:S10]  /*fb50*/  @!P2 IMAD.MOV R124, RZ, RZ, -R124 ;  /* 0x000000ffff7ca224 */ /* 0x000fd400078e0a7c */
[--C-:B------:R-:W-:Y:S01]  /*fb60*/  @!P5 IMAD.IADD R128, R128, 0x1, -R0.reuse ;  /* 0x000000018080d824 */ /* 0x100fe200078e0a00 */
[----:B------:R-:W-:Y:S01]  /*fb70*/  ISETP.GT.U32.AND P5, PT, R0, R126, PT ;  /* 0x0000007e0000720c */ /* 0x000fe20003fa4070 */
[----:B------:R-:W-:-:S03]  /*fb80*/  @!P3 IMAD.IADD R130, R130, 0x1, -R0 ;  /* 0x000000018282b824 */ /* 0x000fc600078e0a00 */
[C---:B------:R-:W-:Y:S02]  /*fb90*/  ISETP.GT.U32.AND P2, PT, R0.reuse, R128, PT ;  /* 0x000000800000720c */ /* 0x040fe40003f44070 */
[----:B------:R-:W-:-:S07]  /*fba0*/  ISETP.GT.U32.AND P3, PT, R0, R130, PT ;  /* 0x000000820000720c */ /* 0x000fce0003f64070 */
[----:B------:R-:W-:Y:S01]  /*fbb0*/  @!P5 IMAD.IADD R126, R126, 0x1, -R0 ;  /* 0x000000017e7ed824 */ /* 0x000fe200078e0a00 */
[----:B------:R-:W-:-:S03]  /*fbc0*/  ISETP.GT.U32.AND P5, PT, R0, R132, PT ;  /* 0x000000840000720c */ /* 0x000fc60003fa4070 */
[--C-:B------:R-:W-:Y:S01]  /*fbd0*/  @!P2 IMAD.IADD R128, R128, 0x1, -R0.reuse ;  /* 0x000000018080a824 */ /* 0x100fe200078e0a00 */
[----:B------:R-:W-:Y:S01]  /*fbe0*/  ISETP.GT.U32.AND P2, PT, R0, R162, PT ;  /* 0x000000a20000720c */ /* 0x000fe20003f44070 */
[----:B------:R-:W-:Y:S01]  /*fbf0*/  @!P3 IMAD.IADD R130, R130, 0x1, -R0 ;  /* 0x000000018282b824 */ /* 0x000fe200078e0a00 */
[----:B------:R-:W-:-:S07]  /*fc00*/  ISETP.GT.U32.AND P3, PT, R0, R166, PT ;  /* 0x000000a60000720c */ /* 0x000fce0003f64070 */
[----:B------:R-:W-:Y:S01]  /*fc10*/  @!P5 IMAD.IADD R132, R132, 0x1, -R0 ;  /* 0x000000018484d824 */ /* 0x000fe200078e0a00 */
[----:B------:R-:W-:-:S03]  /*fc20*/  ISETP.GT.U32.AND P5, PT, R0, R170, PT ;  /* 0x000000aa0000720c */ /* 0x000fc60003fa4070 */
[--C-:B------:R-:W-:Y:S01]  /*fc30*/  @!P2 IMAD.IADD R162, R162, 0x1, -R0.reuse ;  /* 0x00000001a2a2a824 */ /* 0x100fe200078e0a00 */
[----:B------:R-:W-:Y:S01]  /*fc40*/  ISETP.GT.U32.AND P2, PT, R0, R174, PT ;  /* 0x000000ae0000720c */ /* 0x000fe20003f44070 */
[----:B------:R-:W-:Y:S01]  /*fc50*/  @!P3 IMAD.IADD R166, R166, 0x1, -R0 ;  /* 0x00000001a6a6b824 */ /* 0x000fe200078e0a00 */
[----:B------:R-:W-:Y:S01]  /*fc60*/  ISETP.GT.U32.AND P3, PT, R0, R132, PT ;  /* 0x000000840000720c */ /* 0x000fe20003f64070 */
[----:B------:R-:W-:Y:S02]  /*fc70*/  @!P1 IMAD.MOV R128, RZ, RZ, -R128 ;  /* 0x000000ffff809224 */ /* 0x000fe400078e0a80 */
[----:B------:R-:W-:-:S04]  /*fc80*/  @!P6 IMAD.MOV R126, RZ, RZ, -R126 ;  /* 0x000000ffff7ee224 */ /* 0x000fc800078e0a7e */
[----:B------:R-:W-:Y:S01]  /*fc90*/  @!P5 IMAD.IADD R170, R170, 0x1, -R0 ;  /* 0x00000001aaaad824 */ /* 0x000fe200078e0a00 */
[----:B------:R-:W-:-:S03]  /*fca0*/  ISETP.GT.U32.AND P5, PT, R0, R162, PT ;  /* 0x000000a20000720c */ /* 0x000fc60003fa4070 */
[--C-:B------:R-:W-:Y:S01]  /*fcb0*/  @!P2 IMAD.IADD R174, R174, 0x1, -R0.reuse ;  /* 0x00000001aeaea824 */ /* 0x100fe200078e0a00 */
[----:B------:R-:W-:Y:S01]  /*fcc0*/  ISETP.GT.U32.AND P6, PT, R0, R170, PT ;  /* 0x000000aa0000720c */ /* 0x000fe20003fc4070 */
[----:B------:R-:W-:Y:S01]  /*fcd0*/  @!P3 IMAD.IADD R132, R132, 0x1, -R0 ;  /* 0x000000018484b824 */ /* 0x000fe200078e0a00 */
[C---:B------:R-:W-:Y:S02]  /*fce0*/  ISETP.GT.U32.AND P3, PT, R0.reuse, R178, PT ;  /* 0x000000b20000720c */ /* 0x040fe40003f64070 */
[----:B------:R-:W-:-:S05]  /*fcf0*/  ISETP.GT.U32.AND P1, PT, R0, R174, PT ;  /* 0x000000ae0000720c */ /* 0x000fca0003f24070 */
[----:B------:R-:W-:Y:S01]  /*fd00*/  @!P5 IMAD.IADD R162, R162, 0x1, -R0 ;  /* 0x00000001a2a2d824 */ /* 0x000fe200078e0a00 */
[----:B------:R-:W-:-:S03]  /*fd10*/  ISETP.GT.U32.AND P5, PT, R0, R182, PT ;  /* 0x000000b60000720c */ /* 0x000fc60003fa4070 */
[--C-:B------:R-:W-:Y:S01]  /*fd20*/  @!P6 IMAD.IADD R170, R170, 0x1, -R0.reuse ;  /* 0x00000001aaaae824 */ /* 0x100fe200078e0a00 */
[----:B------:R-:W-:Y:S01]  /*fd30*/  ISETP.GT.U32.AND P6, PT, R0, R190, PT ;  /* 0x000000be0000720c */ /* 0x000fe20003fc4070 */
[--C-:B------:R-:W-:Y:S02]  /*fd40*/  @!P3 IMAD.IADD R178, R178, 0x1, -R0.reuse ;  /* 0x00000001b2b2b824 */ /* 0x100fe400078e0a00 */
[--C-:B------:R-:W-:Y:S01]  /*fd50*/  @!P1 IMAD.IADD R174, R174, 0x1, -R0.reuse ;  /* 0x00000001aeae9824 */ /* 0x100fe200078e0a00 */
[C---:B------:R-:W-:Y:S02]  /*fd60*/  ISETP.GT.U32.AND P1, PT, R0.reuse, R194, PT ;  /* 0x000000c20000720c */ /* 0x040fe40003f24070 */
[C---:B------:R-:W-:Y:S02]  /*fd70*/  ISETP.GT.U32.AND P3, PT, R0.reuse, R198, PT ;  /* 0x000000c60000720c */ /* 0x040fe40003f64070 */
[----:B------:R-:W-:Y:S01]  /*fd80*/  ISETP.GT.U32.AND P2, PT, R0, R166, PT ;  /* 0x000000a60000720c */ /* 0x000fe20003f44070 */
[----:B------:R-:W-:Y:S01]  /*fd90*/  @!P5 IMAD.IADD R182, R182, 0x1, -R0 ;  /* 0x00000001b6b6d824 */ /* 0x000fe200078e0a00 */
[----:B------:R-:W-:Y:S01]  /*fda0*/  ISETP.GT.U32.AND P5, PT, R0, R202, PT ;  /* 0x000000ca0000720c */ /* 0x000fe20003fa4070 */
[----:B------:R-:W-:-:S02]  /*fdb0*/  @!P0 IMAD.MOV R132, RZ, RZ, -R132 ;  /* 0x000000ffff848224 */ /* 0x000fc400078e0a84 */
[----:B------:R-:W-:Y:S01]  /*fdc0*/  @!P6 IMAD.IADD R190, R190, 0x1, -R0 ;  /* 0x00000001bebee824 */ /* 0x000fe200078e0a00 */
[----:B------:R-:W-:-:S03]  /*fdd0*/  ISETP.GE.AND P6, PT, R246, RZ, PT ;  /* 0x000000fff600720c */ /* 0x000fc60003fc6270 */
[--C-:B------:R-:W-:Y:S01]  /*fde0*/  @!P1 IMAD.IADD R194, R194, 0x1, -R0.reuse ;  /* 0x00000001c2c29824 */ /* 0x100fe200078e0a00 */
[----:B------:R-:W-:Y:S01]  /*fdf0*/  ISETP.GE.AND P1, PT, R212, RZ, PT ;  /* 0x000000ffd400720c */ /* 0x000fe20003f26270 */
[----:B------:R-:W-:Y:S01]  /*fe00*/  @!P3 IMAD.IADD R198, R198, 0x1, -R0 ;  /* 0x00000001c6c6b824 */ /* 0x000fe200078e0a00 */
[----:B------:R-:W-:Y:S01]  /*fe10*/  ISETP.GE.AND P3, PT, R250, RZ, PT ;  /* 0x000000fffa00720c */ /* 0x000fe20003f66270 */
[----:B------:R-:W-:Y:S01]  /*fe20*/  @!P4 IMAD.MOV R130, RZ, RZ, -R130 ;  /* 0x000000ffff82c224 */ /* 0x000fe200078e0a82 */
[C---:B------:R-:W-:Y:S02]  /*fe30*/  ISETP.GT.U32.AND P0, PT, R0.reuse, R182, PT ;  /* 0x000000b60000720c */ /* 0x040fe40003f04070 */
[----:B------:R-:W-:Y:S01]  /*fe40*/  IABS R226, R3 ;  /* 0x0000000300e27213 */ /* 0x000fe20000000000 */
[C---:B------:R-:W-:Y:S01]  /*fe50*/  IMAD R214, R0.reuse, R2, R214 ;  /* 0x0000000200d67224 */ /* 0x040fe200078e02d6 */
[----:B------:R-:W-:Y:S01]  /*fe60*/  ISETP.GT.U32.AND P4, PT, R0, R178, PT ;  /* 0x000000b20000720c */ /* 0x000fe20003f84070 */
[--C-:B------:R-:W-:Y:S01]  /*fe70*/  @!P2 IMAD.IADD R166, R166, 0x1, -R0.reuse ;  /* 0x00000001a6a6a824 */ /* 0x100fe200078e0a00 */
[----:B------:R-:W-:Y:S01]  /*fe80*/  IABS R230, R16 ;  /* 0x0000001000e67213 */ /* 0x000fe20000000000 */
[----:B------:R-:W-:Y:S01]  /*fe90*/  IMAD.HI.U32 R2, R138, R226, RZ ;  /* 0x000000e28a027227 */ /* 0x000fe200078e00ff */
[----:B------:R-:W-:Y:S01]  /*fea0*/  IABS R243, R249 ;  /* 0x000000f900f37213 */ /* 0x000fe20000000000 */
[----:B------:R-:W3:Y:S02]  /*feb0*/  LDL.LU R246, [R1+0x2dc0] ;  /* 0x002dc00001f67983 */ /* 0x000ee40000300800 */
[----:B------:R-:W-:Y:S01]  /*fec0*/  @!P5 IMAD.IADD R202, R202, 0x1, -R0 ;  /* 0x00000001cacad824 */ /* 0x000fe200078e0a00 */
[----:B------:R-:W-:Y:S01]  /*fed0*/  ISETP.GT.U32.AND P5, PT, R0, R190, PT ;  /* 0x000000be0000720c */ /* 0x000fe20003fa4070 */
[----:B------:R-:W-:-:S02]  /*fee0*/  IMAD.MOV R2, RZ, RZ, -R2 ;  /* 0x000000ffff027224 */ /* 0x000fc400078e0a02 */
[----:B------:R-:W-:Y:S01]  /*fef0*/  @!P1 IMAD.MOV R170, RZ, RZ, -R170 ;  /* 0x000000ffffaa9224 */ /* 0x000fe200078e0aaa */
[C---:B------:R-:W-:Y:S01]  /*ff00*/  ISETP.GT.U32.AND P1, PT, R0.reuse, R194, PT ;  /* 0x000000c20000720c */ /* 0x040fe20003f24070 */
[----:B------:R-:W-:Y:S01]  /*ff10*/  @!P6 IMAD.MOV R166, RZ, RZ, -R166 ;  /* 0x000000ffffa6e224 */ /* 0x000fe200078e0aa6 */
[C---:B------:R-:W-:Y:S01]  /*ff20*/  ISETP.GT.U32.AND P6, PT, R0.reuse, R198, PT ;  /* 0x000000c60000720c */ /* 0x040fe20003fc4070 */
[----:B------:R-:W-:Y:S01]  /*ff30*/  @!P3 IMAD.MOV R174, RZ, RZ, -R174 ;  /* 0x000000ffffaeb224 */ /* 0x000fe200078e0aae */
[----:B------:R-:W-:Y:S01]  /*ff40*/  ISETP.GT.U32.AND P3, PT, R0, R202, PT ;  /* 0x000000ca0000720c */ /* 0x000fe20003f64070 */
[----:B------:R-:W-:Y:S01]  /*ff50*/  @!P0 IMAD.IADD R182, R182, 0x1, -R0 ;  /* 0x00000001b6b68824 */ /* 0x000fe200078e0a00 */
[C---:B------:R-:W-:Y:S01]  /*ff60*/  ISETP.GT.U32.AND P0, PT, R0.reuse, R210, PT ;  /* 0x000000d20000720c */ /* 0x040fe20003f04070 */
[----:B------:R-:W-:Y:S02]  /*ff70*/  IMAD R226, R0, R2, R226 ;  /* 0x0000000200e27224 */ /* 0x000fe400078e02e2 */
[----:B------:R-:W-:Y:S01]  /*ff80*/  @!P4 IMAD.IADD R178, R178, 0x1, -R0 ;  /* 0x00000001b2b2c824 */ /* 0x000fe200078e0a00 */
[----:B------:R-:W-:Y:S01]  /*ff90*/  ISETP.GT.U32.AND P4, PT, R0, R206, PT ;  /* 0x000000ce0000720c */ /* 0x000fe20003f84070 */
[----:B------:R-:W-:Y:S01]  /*ffa0*/  IMAD.HI.U32 R2, R138, R230, RZ ;  /* 0x000000e68a027227 */ /* 0x000fe200078e00ff */
[----:B------:R-:W-:Y:S01]  /*ffb0*/  ISETP.GT.U32.AND P2, PT, R0, R186, PT ;  /* 0x000000ba0000720c */ /* 0x000fe20003f44070 */
[----:B------:R-:W4:Y:S02]  /*ffc0*/  LDL.LU R212, [R1+0x2dbc] ;  /* 0x002dbc0001d47983 */ /* 0x000f240000300800 */
[----:B------:R-:W-:-:S02]  /*ffd0*/  IMAD.MOV R2, RZ, RZ, -R2 ;  /* 0x000000ffff027224 */ /* 0x000fc400078e0a02 */
[C---:B------:R-:W-:Y:S01]  /*ffe0*/  IMAD R222, R0.reuse, R133, R222 ;  /* 0x0000008500de7224 */ /* 0x040fe200078e02de */
[----:B------:R-:W3:Y:S01]  /*fff0*/  LDL.LU R250, [R1+0x54] ;  /* 0x0000540001fa7983 */ /* 0x000ee20000300800 */
[----:B------:R-:W-:Y:S02]  /*10000*/  IMAD R230, R0, R2, R230 ;  /* 0x0000000200e67224 */ /* 0x000fe400078e02e6 */
[--C-:B------:R-:W-:Y:S01]  /*10010*/  @!P5 IMAD.IADD R190, R190, 0x1, -R0.reuse ;  /* 0x00000001bebed824 */ /* 0x100fe200078e0a00 */
[----:B------:R-:W-:Y:S01]  /*10020*/  ISETP.GT.U32.AND P5, PT, R0, R214, PT ;  /* 0x000000d60000720c */ /* 0x000fe20003fa4070 */
        /* <DEDUP_REMOVED lines=9> */
[----:B------:R-:W-:Y:S01]  /*100c0*/  ISETP.GE.AND P4, PT, R148, RZ, PT ;  /* 0x000000ff9400720c */ /* 0x000fe20003f86270 */
[----:B------:R-:W-:-:S02]  /*100d0*/  @!P2 IMAD.IADD R186, R186, 0x1, -R0 ;  /* 0x00000001babaa824 */ /* 0x000fc400078e0a00 */
[--C-:B------:R-:W-:Y:S02]  /*100e0*/  @!P5 IMAD.IADD R214, R214, 0x1, -R0.reuse ;  /* 0x00000001d6d6d824 */ /* 0x100fe400078e0a00 */
[--C-:B------:R-:W-:Y:S01]  /*100f0*/  @!P1 IMAD.IADD R218, R218, 0x1, -R0.reuse ;  /* 0x00000001dada9824 */ /* 0x100fe200078e0a00 */
[----:B------:R-:W-:Y:S01]  /*10100*/  ISETP.GE.AND P1, PT, R25, RZ, PT ;  /* 0x000000ff1900720c */ /* 0x000fe20003f26270 */
[--C-:B------:R-:W-:Y:S01]  /*10110*/  @!P6 IMAD.IADD R222, R222, 0x1, -R0.reuse ;  /* 0x00000001dedee824 */ /* 0x100fe200078e0a00 */
[----:B------:R-:W-:Y:S01]  /*10120*/  ISETP.GE.AND P6, PT, R196, RZ, PT ;  /* 0x000000ffc400720c */ /* 0x000fe20003fc6270 */
[--C-:B------:R-:W-:Y:S01]  /*10130*/  @!P3 IMAD.IADD R226, R226, 0x1, -R0.reuse ;  /* 0x00000001e2e2b824 */ /* 0x100fe200078e0a00 */
[----:B------:R-:W-:Y:S01]  /*10140*/  ISETP.GE.AND P3, PT, R121, RZ, PT ;  /* 0x000000ff7900720c */ /* 0x000fe20003f66270 */
[----:B------:R-:W-:Y:S01]  /*10150*/  @!P0 IMAD.IADD R230, R230, 0x1, -R0 ;  /* 0x00000001e6e68824 */ /* 0x000fe200078e0a00 */
[C---:B------:R-:W-:Y:S01]  /*10160*/  ISETP.GT.U32.AND P0, PT, R0.reuse, R206, PT ;  /* 0x000000ce0000720c */ /* 0x040fe20003f04070 */
[----:B------:R-:W-:Y:S01]  /*10170*/  @!P4 IMAD.MOV R182, RZ, RZ, -R182 ;  /* 0x000000ffffb6c224 */ /* 0x000fe200078e0ab6 */
[----:B------:R-:W-:Y:S01]  /*10180*/  ISETP.GT.U32.AND P4, PT, R0, R214, PT ;  /* 0x000000d60000720c */ /* 0x000fe20003f84070 */
[----:B------:R-:W-:-:S04]  /*10190*/  IMAD.HI.U32 R133, R138, R243, RZ ;  /* 0x000000f38a857227 */ /* 0x000fc800078e00ff */
[----:B------:R-:W-:Y:S02]  /*101a0*/  IMAD.MOV R133, RZ, RZ, -R133 ;  /* 0x000000ffff857224 */ /* 0x000fe400078e0a85 */
[----:B------:R-:W-:Y:S01]  /*101b0*/  @!P1 IMAD.MOV R190, RZ, RZ, -R190 ;  /* 0x000000ffffbe9224 */ /* 0x000fe200078e0abe */
[C---:B------:R-:W-:Y:S01]  /*101c0*/  ISETP.GT.U32.AND P1, PT, R0.reuse, R218, PT ;  /* 0x000000da0000720c */ /* 0x040fe20003f24070 */
[C---:B------:R-:W-:Y:S02]  /*101d0*/  IMAD R243, R0.reuse, R133, R243 ;  /* 0x0000008500f37224 */ /* 0x040fe400078e02f3 */
[----:B------:R-:W-:Y:S01]  /*101e0*/  @!P6 IMAD.MOV R194, RZ, RZ, -R194 ;  /* 0x000000ffffc2e224 */ /* 0x000fe200078e0ac2 */
[C---:B------:R-:W-:Y:S01]  /*101f0*/  ISETP.GT.U32.AND P6, PT, R0.reuse, R226, PT ;  /* 0x000000e20000720c */ /* 0x040fe20003fc4070 */
[----:B------:R-:W-:Y:S01]  /*10200*/  @!P3 IMAD.MOV R198, RZ, RZ, -R198 ;  /* 0x000000ffffc6b224 */ /* 0x000fe200078e0ac6 */
[----:B------:R-:W-:Y:S01]  /*10210*/  ISETP.GT.U32.AND P3, PT, R0, R230, PT ;  /* 0x000000e60000720c */ /* 0x000fe20003f64070 */
[--C-:B------:R-:W-:Y:S01]  /*10220*/  @!P0 IMAD.IADD R206, R206, 0x1, -R0.reuse ;  /* 0x00000001cece8824 */ /* 0x100fe200078e0a00 */
[----:B------:R-:W-:Y:S01]  /*10230*/  ISETP.GT.U32.AND P0, PT, R0, R234, PT ;  /* 0x000000ea0000720c */ /* 0x000fe20003f04070 */
[----:B------:R-:W-:Y:S01]  /*10240*/  @!P4 IMAD.IADD R214, R214, 0x1, -R0 ;  /* 0x00000001d6d6c824 */ /* 0x000fe200078e0a00 */
[----:B------:R-:W-:-:S02]  /*10250*/  ISETP.GT.U32.AND P4, PT, R0, R243, PT ;  /* 0x000000f30000720c */ /* 0x000fc40003f84070 */
[----:B------:R-:W-:Y:S01]  /*10260*/  ISETP.GE.AND P5, PT, R89, RZ, PT ;  /* 0x000000ff5900720c */ /* 0x000fe20003fa6270 */
[----:B------:R-:W-:Y:S01]  /*10270*/  @!P1 IMAD.IADD R218, R218, 0x1, -R0 ;  /* 0x00000001dada9824 */ /* 0x000fe200078e0a00 */
[----:B------:R-:W-:-:S03]  /*10280*/  ISETP.GE.AND P1, PT, R228, RZ, PT ;  /* 0x000000ffe400720c */ /* 0x000fc60003f26270 */
[--C-:B------:R-:W-:Y:S01]  /*10290*/  @!P6 IMAD.IADD R226, R226, 0x1, -R0.reuse ;  /* 0x00000001e2e2e824 */ /* 0x100fe200078e0a00 */
[----:B------:R-:W-:Y:S01]  /*102a0*/  ISETP.GE.AND P6, PT, R57, RZ, PT ;  /* 0x000000ff3900720c */ /* 0x000fe20003fc6270 */
[--C-:B------:R-:W-:Y:S01]  /*102b0*/  @!P3 IMAD.IADD R230, R230, 0x1, -R0.reuse ;  /* 0x00000001e6e6b824 */ /* 0x100fe200078e0a00 */
[----:B------:R-:W-:Y:S01]  /*102c0*/  ISETP.GE.AND P3, PT, R164, RZ, PT ;  /* 0x000000ffa400720c */ /* 0x000fe20003f66270 */
[--C-:B------:R-:W-:Y:S01]  /*102d0*/  @!P0 IMAD.IADD R234, R234, 0x1, -R0.reuse ;  /* 0x00000001eaea8824 */ /* 0x100fe200078e0a00 */
[----:B------:R-:W-:Y:S01]  /*102e0*/  ISETP.GE.AND P0, PT, R251, RZ, PT ;  /* 0x000000fffb00720c */ /* 0x000fe20003f06270 */
[----:B------:R-:W-:Y:S01]  /*102f0*/  @!P4 IMAD.IADD R243, R243, 0x1, -R0 ;  /* 0x00000001f3f3c824 */ /* 0x000fe200078e0a00 */
[----:B------:R-:W-:Y:S02]  /*10300*/  ISETP.GE.AND P4, PT, R236, RZ, PT ;  /* 0x000000ffec00720c */ /* 0x000fe40003f86270 */
[----:B--2---:R-:W-:-:S13]  /*10310*/  ISETP.GE.AND P2, PT, R252, RZ, PT ;  /* 0x000000fffc00720c */ /* 0x004fda0003f46270 */
[----:B------:R-:W-:Y:S01]  /*10320*/  @!P2 IMAD.MOV R162, RZ, RZ, -R162 ;  /* 0x000000ffffa2a224 */ /* 0x000fe200078e0aa2 */
[----:B------:R-:W-:-:S13]  /*10330*/  ISETP.GT.U32.AND P2, PT, R0, R186, PT ;  /* 0x000000ba0000720c */ /* 0x000fda0003f44070 */
[----:B------:R-:W-:Y:S01]  /*10340*/  @!P2 IMAD.IADD R186, R186, 0x1, -R0 ;  /* 0x00000001babaa824 */ /* 0x000fe200078e0a00 */
[----:B------:R-:W-:Y:S02]  /*10350*/  ISETP.GE.AND P2, PT, R180, RZ, PT ;  /* 0x000000ffb400720c */ /* 0x000fe40003f46270 */
[----:B------:R-:W2:Y:S04]  /*10360*/  LDL.LU R180, [R1+0x2db8] ;  /* 0x002db80001b47983 */ /* 0x000ea80000300800 */
[----:B------:R-:W4:Y:S04]  /*10370*/  LDL.LU R148, [R1+0x2db4] ;  /* 0x002db40001947983 */ /* 0x000f280000300800 */
        /* <DEDUP_REMOVED lines=8> */
[----:B------:R-:W2:Y:S01]  /*10400*/  LDL.LU R236, [R1+0x2d90] ;  /* 0x002d900001ec7983 */ /* 0x000ea20000300800 */
[----:B------:R-:W-:Y:S01]  /*10410*/  @!P2 IMAD.MOV R178, RZ, RZ, -R178 ;  /* 0x000000ffffb2a224 */ /* 0x000fe200078e0ab2 */
[----:B------:R-:W-:-:S02]  /*10420*/  ISETP.GT.U32.AND P2, PT, R0, R210, PT ;  /* 0x000000d20000720c */ /* 0x000fc40003f44070 */
[----:B------:R-:W-:-:S05]  /*10430*/  IABS R248, R10 ;  /* 0x0000000a00f87213 */ /* 0x000fca0000000000 */
[----:B------:R-:W-:-:S06]  /*10440*/  IMAD.HI.U32 R2, R138, R248, RZ ;  /* 0x000000f88a027227 */ /* 0x000fcc00078e00ff */
[----:B------:R-:W-:Y:S01]  /*10450*/  @!P2 IMAD.IADD R210, R210, 0x1, -R0 ;  /* 0x00000001d2d2a824 */ /* 0x000fe200078e0a00 */
[----:B------:R-:W-:Y:S01]  /*10460*/  ISETP.GT.U32.AND P2, PT, R0, R239, PT ;  /* 0x000000ef0000720c */ /* 0x000fe20003f44070 */
[----:B------:R-:W-:Y:S01]  /*10470*/  IMAD.MOV R2, RZ, RZ, -R2 ;  /* 0x000000ffff027224 */ /* 0x000fe200078e0a02 */
[----:B------:R-:W-:-:S03]  /*10480*/  IABS R133, R141 ;  /* 0x0000008d00857213 */ /* 0x000fc60000000000 */
[----:B------:R-:W-:Y:S01]  /*10490*/  IMAD R248, R0, R2, R248 ;  /* 0x0000000200f87224 */ /* 0x000fe200078e02f8 */
[----:B------:R-:W-:Y:S01]  /*104a0*/  IABS R137, R15 ;  /* 0x0000000f00897213 */ /* 0x000fe20000000000 */
[----:B------:R-:W-:-:S06]  /*104b0*/  IMAD.HI.U32 R2, R138, R133, RZ ;  /* 0x000000858a027227 */ /* 0x000fcc00078e00ff */
[----:B------:R-:W-:Y:S01]  /*104c0*/  @!P2 IMAD.IADD R239, R239, 0x1, -R0 ;  /* 0x00000001efefa824 */ /* 0x000fe200078e0a00 */
[C---:B------:R-:W-:Y:S01]  /*104d0*/  ISETP.GT.U32.AND P2, PT, R0.reuse, R248, PT ;  /* 0x000000f80000720c */ /* 0x040fe20003f44070 */
[----:B------:R-:W-:Y:S02]  /*104e0*/  IMAD.MOV.U32 R19, RZ, RZ, R137 ;  /* 0x000000ffff137224 */ /* 0x000fe400078e0089 */
[----:B------:R-:W-:Y:S01]  /*104f0*/  @!P5 IMAD.MOV R186, RZ, RZ, -R186 ;  /* 0x000000ffffbad224 */ /* 0x000fe200078e0aba */
[----:B------:R-:W-:Y:S01]  /*10500*/  ISETP.GT.U32.AND P5, PT, R0, R222, PT ;  /* 0x000000de0000720c */ /* 0x000fe20003fa4070 */
[----:B------:R-:W-:-:S04]  /*10510*/  IMAD.HI.U32 R137, R138, R19, RZ ;  /* 0x000000138a897227 */ /* 0x000fc800078e00ff */
[----:B------:R-:W-:Y:S02]  /*10520*/  IMAD.MOV R2, RZ, RZ, -R2 ;  /* 0x000000ffff027224 */ /* 0x000fe400078e0a02 */
[----:B------:R-:W-:Y:S02]  /*10530*/  IMAD.MOV R137, RZ, RZ, -R137 ;  /* 0x000000ffff897224 */ /* 0x000fe400078e0a89 */
[----:B------:R-:W-:Y:S02]  /*10540*/  IMAD R133, R0, R2, R133 ;  /* 0x0000000200857224 */ /* 0x000fe400078e0285 */
[----:B------:R-:W-:-:S04]  /*10550*/  IMAD.HI.U32 R2, R138, R135, RZ ;  /* 0x000000878a027227 */ /* 0x000fc800078e00ff */
[----:B------:R-:W-:Y:S02]  /*10560*/  @!P2 IMAD.IADD R248, R248, 0x1, -R0 ;  /* 0x00000001f8f8a824 */ /* 0x000fe400078e0a00 */
[C---:B------:R-:W-:Y:S01]  /*10570*/  IMAD R19, R0.reuse, R137, R19 ;  /* 0x0000008900137224 */ /* 0x040fe200078e0213 */
[----:B------:R-:W-:Y:S01]  /*10580*/  IABS R137, R247 ;  /* 0x000000f700897213 */ /* 0x000fe20000000000 */
[----:B------:R-:W-:Y:S02]  /*10590*/  IMAD.MOV R2, RZ, RZ, -R2 ;  /* 0x000000ffff027224 */ /* 0x000fe400078e0a02 */
[----:B------:R-:W-:Y:S01]  /*105a0*/  @!P0 IMAD.MOV R214, RZ, RZ, -R214 ;  /* 0x000000ffffd68224 */ /* 0x000fe200078e0ad6 */
[----:B------:R-:W-:Y:S01]  /*105b0*/  ISETP.GT.U32.AND P0, PT, R0, R248, PT ;  /* 0x000000f80000720c */ /* 0x000fe20003f04070 */
[----:B------:R-:W-:Y:S01]  /*105c0*/  @!P5 IMAD.IADD R222, R222, 0x1, -R0 ;  /* 0x00000001deded824 */ /* 0x000fe200078e0a00 */
[C---:B------:R-:W-:Y:S01]  /*105d0*/  ISETP.GT.U32.AND P5, PT, R0.reuse, R134, PT ;  /* 0x000000860000720c */ /* 0x040fe20003fa4070 */
[----:B------:R-:W-:-:S02]  /*105e0*/  IMAD R135, R0, R2, R135 ;  /* 0x0000000200877224 */ /* 0x000fc400078e0287 */
[----:B------:R-:W-:-:S04]  /*105f0*/  IMAD.HI.U32 R2, R138, R137, RZ ;  /* 0x000000898a027227 */ /* 0x000fc800078e00ff */
[----:B------:R-:W-:Y:S01]  /*10600*/  @!P6 IMAD.MOV R206, RZ, RZ, -R206 ;  /* 0x000000ffffcee224 */ /* 0x000fe200078e0ace */
[C---:B------:R-:W-:Y:S01]  /*10610*/  ISETP.GT.U32.AND P6, PT, R0.reuse, R239, PT ;  /* 0x000000ef0000720c */ /* 0x040fe20003fc4070 */
[----:B------:R-:W-:Y:S02]  /*10620*/  IMAD.MOV R2, RZ, RZ, -R2 ;  /* 0x000000ffff027224 */ /* 0x000fe400078e0a02 */
[----:B------:R-:W-:Y:S01]  /*10630*/  @!P1 IMAD.MOV R202, RZ, RZ, -R202 ;  /* 0x000000ffffca9224 */ /* 0x000fe200078e0aca */
[C---:B------:R-:W-:Y:S01]  /*10640*/  ISETP.GT.U32.AND P1, PT, R0.reuse, R234, PT ;  /* 0x000000ea0000720c */ /* 0x040fe20003f24070 */
[----:B------:R-:W-:Y:S02]  /*10650*/  IMAD R137, R0, R2, R137 ;  /* 0x0000000200897224 */ /* 0x000fe400078e0289 */
[--C-:B------:R-:W-:Y:S01]  /*10660*/  @!P0 IMAD.IADD R248, R248, 0x1, -R0.reuse ;  /* 0x00000001f8f88824 */ /* 0x100fe200078e0a00 */
[----:B------:R-:W-:Y:S01]  /*10670*/  ISETP.GT.U32.AND P0, PT, R0, R135, PT ;  /* 0x000000870000720c */ /* 0x000fe20003f04070 */
[----:B------:R-:W-:-:S04]  /*10680*/  @!P5 IMAD.IADD R134, R134, 0x1, -R0 ;  /* 0x000000018686d824 */ /* 0x000fc800078e0a00 */
[--C-:B------:R-:W-:Y:S01]  /*10690*/  @!P6 IMAD.IADD R239, R239, 0x1, -R0.reuse ;  /* 0x00000001efefe824 */ /* 0x100fe200078e0a00 */
[----:B------:R-:W-:Y:S02]  /*106a0*/  ISETP.GE.AND P6, PT, R3, RZ, PT ;  /* 0x000000ff0300720c */ /* 0x000fe40003fc6270 */
[----:B------:R-:W-:Y:S01]  /*106b0*/  ISETP.GT.U32.AND P2, PT, R0, R134, PT ;  /* 0x000000860000720c */ /* 0x000fe20003f44070 */
[----:B------:R-:W-:Y:S01]  /*106c0*/  @!P1 IMAD.IADD R234, R234, 0x1, -R0 ;  /* 0x00000001eaea9824 */ /* 0x000fe200078e0a00 */
[C---:B------:R-:W-:Y:S02]  /*106d0*/  ISETP.GT.U32.AND P5, PT, R0.reuse, R243, PT ;  /* 0x000000f30000720c */ /* 0x040fe40003fa4070 */
[----:B------:R-:W-:Y:S01]  /*106e0*/  ISETP.GT.U32.AND P1, PT, R0, R133, PT ;  /* 0x000000850000720c */ /* 0x000fe20003f24070 */
[----:B------:R-:W-:Y:S01]  /*106f0*/  @!P3 IMAD.MOV R210, RZ, RZ, -R210 ;  /* 0x000000ffffd2b224 */ /* 0x000fe200078e0ad2 */
[----:B------:R-:W-:Y:S01]  /*10700*/  ISETP.GE.AND P3, PT, R136, RZ, PT ;  /* 0x000000ff8800720c */ /* 0x000fe20003f66270 */
[----:B------:R-:W-:Y:S01]  /*10710*/  @!P0 IMAD.IADD R135, R135, 0x1, -R0 ;  /* 0x0000000187878824 */ /* 0x000fe200078e0a00 */
[----:B------:R-:W4:Y:S03]  /*10720*/  LDL.LU R136, [R1+0x2d8c] ;  /* 0x002d8c0001887983 */ /* 0x000f260000300800 */
[----:B------:R-:W-:Y:S01]  /*10730*/  @!P6 IMAD.MOV R226, RZ, RZ, -R226 ;  /* 0x000000ffffe2e224 */ /* 0x000fe200078e0ae2 */
[----:B------:R-:W-:Y:S01]  /*10740*/  ISETP.GT.U32.AND P6, PT, R0, R135, PT ;  /* 0x000000870000720c */ /* 0x000fe20003fc4070 */
[--C-:B------:R-:W-:Y:S01]  /*10750*/  @!P2 IMAD.IADD R134, R134, 0x1, -R0.reuse ;  /* 0x000000018686a824 */ /* 0x100fe200078e0a00 */
[----:B------:R-:W-:Y:S01]  /*10760*/  ISETP.GT.U32.AND P2, PT, R0, R19, PT ;  /* 0x000000130000720c */ /* 0x000fe20003f44070 */
[----:B------:R-:W-:Y:S01]  /*10770*/  @!P5 IMAD.IADD R243, R243, 0x1, -R0 ;  /* 0x00000001f3f3d824 */ /* 0x000fe200078e0a00 */
[----:B------:R-:W-:Y:S01]  /*10780*/  ISETP.GE.AND P5, PT, R16, RZ, PT ;  /* 0x000000ff1000720c */ /* 0x000fe20003fa6270 */
[----:B------:R-:W-:Y:S01]  /*10790*/  IMAD.MOV.U32 R252, RZ, RZ, RZ ;  /* 0x000000fffffc7224 */ /* 0x000fe200078e00ff */
[----:B------:R-:W4:Y:S01]  /*107a0*/  LDL.LU R3, [R1+0x2d88] ;  /* 0x002d880001037983 */ /* 0x000f220000300800 */
[----:B---3--:R-:W-:-:S05]  /*107b0*/  IABS R2, R250 ;  /* 0x000000fa00027213 */ /* 0x008fca0000000000 */
[----:B------:R-:W-:-:S04]  /*107c0*/  IMAD.HI.U32 R138, R138, R2, RZ ;  /* 0x000000028a8a7227 */ /* 0x000fc800078e00ff */
[----:B------:R-:W-:-:S04]  /*107d0*/  IMAD.MOV R138, RZ, RZ, -R138 ;  /* 0x000000ffff8a7224 */ /* 0x000fc800078e0a8a */
[----:B------:R-:W-:Y:S02]  /*107e0*/  IMAD R138, R0, R138, R2 ;  /* 0x0000008a008a7224 */ /* 0x000fe400078e0202 */
[----:B------:R-:W-:Y:S02]  /*107f0*/  @!P1 IMAD.IADD R133, R133, 0x1, -R0 ;  /* 0x0000000185859824 */ /* 0x000fe400078e0a00 */
[----:B------:R-:W-:Y:S01]  /*10800*/  @!P3 IMAD.MOV R222, RZ, RZ, -R222 ;  /* 0x000000ffffdeb224 */ /* 0x000fe200078e0ade */
[----:B------:R-:W-:Y:S01]  /*10810*/  ISETP.GE.AND P3, PT, R14, RZ, PT ;  /* 0x000000ff0e00720c */ /* 0x000fe20003f66270 */
[----:B------:R-:W-:Y:S01]  /*10820*/  @!P4 IMAD.MOV R218, RZ, RZ, -R218 ;  /* 0x000000ffffdac224 */ /* 0x000fe200078e0ada */
[----:B------:R-:W-:Y:S01]  /*10830*/  ISETP.GT.U32.AND P4, PT, R0, R133, PT ;  /* 0x000000850000720c */ /* 0x000fe20003f84070 */
[--C-:B------:R-:W-:Y:S01]  /*10840*/  @!P6 IMAD.IADD R135, R135, 0x1, -R0.reuse ;  /* 0x000000018787e824 */ /* 0x100fe200078e0a00 */
[----:B------:R-:W-:Y:S01]  /*10850*/  ISETP.GE.AND P6, PT, R244, RZ, PT ;  /* 0x000000fff400720c */ /* 0x000fe20003fc6270 */
[----:B------:R-:W-:Y:S01]  /*10860*/  @!P2 IMAD.IADD R19, R19, 0x1, -R0 ;  /* 0x000000011313a824 */ /* 0x000fe200078e0a00 */
[----:B------:R-:W-:Y:S01]  /*10870*/  ISETP.GE.AND P2, PT, R140, RZ, PT ;  /* 0x000000ff8c00720c */ /* 0x000fe20003f46270 */
[----:B------:R-:W0:Y:S03]  /*10880*/  LDC R244, c[0x0][0x230] ;  /* 0x00008c00fff47b82 */ /* 0x000e260000000800 */
[----:B------:R-:W-:-:S05]  /*10890*/  ISETP.GT.U32.AND P0, PT, R0, R19, PT ;  /* 0x000000130000720c */ /* 0x000fca0003f04070 */
[----:B------:R-:W-:Y:S01]  /*108a0*/  @!P4 IMAD.IADD R133, R133, 0x1, -R0 ;  /* 0x000000018585c824 */ /* 0x000fe200078e0a00 */
[----:B------:R-:W-:-:S03]  /*108b0*/  ISETP.GT.U32.AND P4, PT, R0, R138, PT ;  /* 0x0000008a0000720c */ /* 0x000fc60003f84070 */
[----:B------:R-:W-:-:S04]  /*108c0*/  @!P2 IMAD.MOV R239, RZ, RZ, -R239 ;  /* 0x000000ffffefa224 */ /* 0x000fc800078e0aef */
[----:B------:R-:W-:Y:S01]  /*108d0*/  @!P0 IMAD.IADD R19, R19, 0x1, -R0 ;  /* 0x0000000113138824 */ /* 0x000fe200078e0a00 */
[----:B------:R-:W-:Y:S01]  /*108e0*/  ISETP.GE.AND P0, PT, R17, RZ, PT ;  /* 0x000000ff1100720c */ /* 0x000fe20003f06270 */
[----:B------:R-:W-:Y:S01]  /*108f0*/  @!P3 IMAD.MOV R234, RZ, RZ, -R234 ;  /* 0x000000ffffeab224 */ /* 0x000fe200078e0aea */
[----:B------:R-:W-:Y:S01]  /*10900*/  ISETP.GE.AND P3, PT, R15, RZ, PT ;  /* 0x000000ff0f00720c */ /* 0x000fe20003f66270 */
[----:B------:R-:W-:Y:S02]  /*10910*/  IMAD.MOV.U32 R15, RZ, RZ, RZ ;  /* 0x000000ffff0f7224 */ /* 0x000fe400078e00ff */
[----:B------:R-:W-:Y:S02]  /*10920*/  @!P4 IMAD.IADD R138, R138, 0x1, -R0 ;  /* 0x000000018a8ac824 */ /* 0x000fe400078e0a00 */
[----:B0-----:R-:W-:Y:S02]  /*10930*/  VIADD R244, R244, 0x7f ;  /* 0x0000007ff4f47836 */ /* 0x001fe40000000000 */
[----:B--2---:R-:W-:-:S05]  /*10940*/  VIADD R2, R236, 0x10000 ;  /* 0x00010000ec027836 */ /* 0x004fca0000000000 */
[----:B------:R-:W-:-:S04]  /*10950*/  SHF.R.U32.HI R2, RZ, 0x4, R2 ;  /* 0x00000004ff027819 */ /* 0x000fc80000011602 */
[----:B------:R-:W-:-:S04]  /*10960*/  SGXT.U32 R2, R2, 0xe ;  /* 0x0000000e0202781a */ /* 0x000fc80000000000 */
[----:B------:R-:W-:-:S04]  /*10970*/  IADD3 R16, P1, R2, 0x2, RZ ;  /* 0x0000000202107810 */ /* 0x000fc80007f3e0ff */
[----:B------:R-:W-:Y:S02]  /*10980*/  IADD3.X R14, R252, 0x40000040, RZ, P1, !PT ;  /* 0x40000040fc0e7810 */ /* 0x000fe40000ffe4ff */
[----:B------:R-:W-:Y:S02]  /*10990*/  ISETP.GT.U32.AND P1, PT, R0, R137, PT ;  /* 0x000000890000720c */ /* 0x000fe40003f24070 */
[----:B------:R-:W-:-:S11]  /*109a0*/  SHF.R.U32.HI R252, RZ, 0x4, R236 ;  /* 0x00000004fffc7819 */ /* 0x000fd600000116ec */
[----:B------:R-:W-:-:S05]  /*109b0*/  @!P1 IMAD.IADD R137, R137, 0x1, -R0 ;  /* 0x0000000189899824 */ /* 0x000fca00078e0a00 */
[----:B------:R-:W-:Y:S02]  /*109c0*/  ISETP.GT.U32.AND P2, PT, R0, R137, PT ;  /* 0x000000890000720c */ /* 0x000fe40003f44070 */
[----:B------:R-:W-:Y:S01]  /*109d0*/  SGXT.U32 R17, R252, 0xe ;  /* 0x0000000efc11781a */ /* 0x000fe20000000000 */
[----:B------:R0:W-:Y:S01]  /*109e0*/  STL [R1+0x2d18], R236 ;  /* 0x002d18ec01007387 */ /* 0x0001e20000100800 */
[----:B------:R-:W-:Y:S02]  /*109f0*/  ISETP.GE.AND P1, PT, R249, RZ, PT ;  /* 0x000000fff900720c */ /* 0x000fe40003f26270 */
[----:B------:R-:W-:Y:S01]  /*10a00*/  IADD3 R252, P4, R17, 0x2, RZ ;  /* 0x0000000211fc7810 */ /* 0x000fe20007f9e0ff */
[----:B------:R-:W2:Y:S01]  /*10a10*/  LDL.LU R249, [R1+0x38] ;  /* 0x0000380001f97983 */ /* 0x000ea20000300800 */
[----:B------:R-:W-:Y:S02]  /*10a20*/  SHF.R.S32.HI R17, RZ, 0x1f, R244 ;  /* 0x0000001fff117819 */ /* 0x000fe400000114f4 */
[----:B------:R-:W-:-:S03]  /*10a30*/  IADD3.X R15, R15, 0x40000040, RZ, P4, !PT ;  /* 0x400000400f0f7810 */ /* 0x000fc600027fe4ff */
[----:B------:R-:W-:Y:S01]  /*10a40*/  @!P2 IMAD.IADD R137, R137, 0x1, -R0 ;  /* 0x000000018989a824 */ /* 0x000fe200078e0a00 */
[----:B------:R-:W-:Y:S02]  /*10a50*/  ISETP.GE.AND P2, PT, R247, RZ, PT ;  /* 0x000000fff700720c */ /* 0x000fe40003f46270 */
[----:B------:R-:W3:Y:S01]  /*10a60*/  LDL.LU R247, [R1+0x34] ;  /* 0x0000340001f77983 */ /* 0x000ee20000300800 */
[----:B------:R-:W-:Y:S02]  /*10a70*/  ISETP.GE.AND P4, PT, R250, RZ, PT ;  /* 0x000000fffa00720c */ /* 0x000fe40003f86270 */
[----:B------:R-:W-:Y:S01]  /*10a80*/  R2UR UR7, R14 ;  /* 0x000000000e0772ca */ /* 0x000fe200000e0000 */
[----:B------:R-:W3:Y:S01]  /*10a90*/  LDL.LU R250, [R1+0x30] ;  /* 0x0000300001fa7983 */ /* 0x000ee20000300800 */
[----:B------:R-:W-:Y:S02]  /*10aa0*/  LEA.HI R17, R17, R244, RZ, 0x7 ;  /* 0x000000f411117211 */ /* 0x000fe400078f38ff */
[----:B------:R-:W-:Y:S01]  /*10ab0*/  R2UR UR5, R15 ;  /* 0x000000000f0572ca */ /* 0x000fe200000e0000 */
[----:B------:R-:W3:Y:S01]  /*10ac0*/  LDL.LU R14, [R1+0x2c] ;  /* 0x00002c00010e7983 */ /* 0x000ee20000300800 */
[----:B------:R-:W-:-:S03]  /*10ad0*/  R2UR UR6, R16 ;  /* 0x00000000100672ca */ /* 0x000fc600000e0000 */
[----:B------:R-:W3:Y:S04]  /*10ae0*/  LDL.LU R15, [R1+0x28] ;  /* 0x00002800010f7983 */ /* 0x000ee80000300800 */
[----:B------:R-:W3:Y:S04]  /*10af0*/  LDL.LU R16, [R1+0x24] ;  /* 0x0000240001107983 */ /* 0x000ee80000300800 */
[----:B------:R-:W3:Y:S04]  /*10b00*/  LDL.LU R17, [R1+0x20] ;  /* 0x0000200001117983 */ /* 0x000ee80000300800 */
[----:B------:R-:W3:Y:S01]  /*10b10*/  LDL.LU R244, [R1+0x1c] ;  /* 0x00001c0001f47983 */ /* 0x000ee20000300800 */
[----:B------:R-:W-:Y:S01]  /*10b20*/  @!P5 IMAD.MOV R230, RZ, RZ, -R230 ;  /* 0x000000ffffe6d224 */ /* 0x000fe200078e0ae6 */
[----:B------:R-:W-:-:S02]  /*10b30*/  ISETP.GE.AND P5, PT, R141, RZ, PT ;  /* 0x000000ff8d00720c */ /* 0x000fc40003fa6270 */
[----:B------:R-:W1:Y:S01]  /*10b40*/  LDC.64 R140, c[0x0][0x218] ;  /* 0x00008600ff8c7b82 */ /* 0x000e620000000a00 */
[----:B------:R-:W-:Y:S01]  /*10b50*/  @!P1 IMAD.MOV R243, RZ, RZ, -R243 ;  /* 0x000000fffff39224 */ /* 0x000fe200078e0af3 */
[----:B------:R-:W-:Y:S01]  /*10b60*/  ISETP.GT.U32.AND P1, PT, R0, R138, PT ;  /* 0x0000008a0000720c */ /* 0x000fe20003f24070 */
[----:B0-----:R-:W3:Y:S01]  /*10b70*/  LDL.LU R236, [R1+0x14] ;  /* 0x0000140001ec7983 */ /* 0x001ee20000300800 */
[----:B------:R-:W-:Y:S01]  /*10b80*/  R2UR UR4, R252 ;  /* 0x00000000fc0472ca */ /* 0x000fe200000e0000 */
[----:B------:R-:W-:Y:S01]  /*10b90*/  @!P6 IMAD.MOV R134, RZ, RZ, -R134 ;  /* 0x000000ffff86e224 */ /* 0x000fe200078e0a86 */
[----:B------:R-:W-:Y:S01]  /*10ba0*/  ISETP.GE.AND P6, PT, R10, RZ, PT ;  /* 0x000000ff0a00720c */ /* 0x000fe20003fc6270 */
[----:B------:R0:W-:Y:S08]  /*10bb0*/  STL [R1+0x2d1c], R10 ;  /* 0x002d1c0a01007387 */ /* 0x0001f00000100800 */
[----:B------:R-:W-:Y:S01]  /*10bc0*/  @!P1 IMAD.IADD R138, R138, 0x1, -R0 ;  /* 0x000000018a8a9824 */ /* 0x000fe200078e0a00 */
[----:B0-----:R-:W3:Y:S01]  /*10bd0*/  LDL.LU R10, [R1+0x18] ;  /* 0x00001800010a7983 */ /* 0x001ee20000300800 */
[----:B----4-:R-:W-:-:S02]  /*10be0*/  ISETP.NE.AND P1, PT, R3, RZ, PT ;  /* 0x000000ff0300720c */ /* 0x010fc40003f25270 */
[----:B------:R-:W-:Y:S01]  /*10bf0*/  LOP3.LUT R252, RZ, R3, RZ, 0x33, !PT ;  /* 0x00000003fffc7212 */ /* 0x000fe200078e33ff */
[----:B-1----:R0:W-:Y:S01]  /*10c00*/  STL [R1+0x40], R140 ;  /* 0x0000408c01007387 */ /* 0x0021e20000100800 */
[----:B------:R-:W-:-:S03]  /*10c10*/  IMAD.MOV.U32 R0, RZ, RZ, R141 ;  /* 0x000000ffff007224 */ /* 0x000fc600078e008d */
[----:B0-----:R-:W4:Y:S01]  /*10c20*/  LDL.LU.64 R140, [R1+0x2d80] ;  /* 0x002d8000018c7983 */ /* 0x001f220000300a00 */
[----:B--2---:R-:W-:-:S05]  /*10c30*/  SEL R249, R252, R249, !P1 ;  /* 0x000000f9fcf97207 */ /* 0x004fca0004800000 */
[----:B------:R0:W-:Y:S01]  /*10c40*/  STL [R1+0x164], R249 ;  /* 0x000164f901007387 */ /* 0x0001e20000100800 */
[C---:B---3--:R-:W-:Y:S02]  /*10c50*/  SEL R247, R252.reuse, R247, !P1 ;  /* 0x000000f7fcf77207 */ /* 0x048fe40004800000 */
[C---:B------:R-:W-:Y:S01]  /*10c60*/  SEL R250, R252.reuse, R250, !P1 ;  /* 0x000000fafcfa7207 */ /* 0x040fe20004800000 */
[----:B0-----:R-:W2:Y:S01]  /*10c70*/  LDL.LU R249, [R1+0x2d78] ;  /* 0x002d780001f97983 */ /* 0x001ea20000300800 */
[----:B------:R-:W-:-:S03]  /*10c80*/  SEL R14, R252, R14, !P1 ;  /* 0x0000000efc0e7207 */ /* 0x000fc60004800000 */
[----:B------:R0:W-:Y:S01]  /*10c90*/  STL [R1+0x160], R247 ;  /* 0x000160f701007387 */ /* 0x0001e20000100800 */
[C---:B------:R-:W-:Y:S02]  /*10ca0*/  SEL R15, R252.reuse, R15, !P1 ;  /* 0x0000000ffc0f7207 */ /* 0x040fe40004800000 */
[C---:B------:R-:W-:Y:S01]  /*10cb0*/  SEL R16, R252.reuse, R16, !P1 ;  /* 0x00000010fc107207 */ /* 0x040fe20004800000 */
[----:B0-----:R-:W3:Y:S01]  /*10cc0*/  LDL.LU R247, [R1+0x2d74] ;  /* 0x002d740001f77983 */ /* 0x001ee20000300800 */
[----:B------:R-:W-:-:S03]  /*10cd0*/  SEL R17, R252, R17, !P1 ;  /* 0x00000011fc117207 */ /* 0x000fc60004800000 */
[----:B------:R0:W-:Y:S01]  /*10ce0*/  STL [R1+0x15c], R250 ;  /* 0x00015cfa01007387 */ /* 0x0001e20000100800 */
[----:B------:R-:W-:-:S03]  /*10cf0*/  SEL R244, R252, R244, !P1 ;  /* 0x000000f4fcf47207 */ /* 0x000fc60004800000 */
[----:B0-----:R-:W4:Y:S04]  /*10d00*/  LDL.LU R250, [R1+0x2d70] ;  /* 0x002d700001fa7983 */ /* 0x001f280000300800 */
[----:B------:R0:W-:Y:S04]  /*10d10*/  STL [R1+0x158], R14 ;  /* 0x0001580e01007387 */ /* 0x0001e80000100800 */
[----:B0-----:R-:W2:Y:S04]  /*10d20*/  LDL.LU R14, [R1+0x2d6c] ;  /* 0x002d6c00010e7983 */ /* 0x001ea80000300800 */
[----:B------:R0:W-:Y:S04]  /*10d30*/  STL [R1+0x154], R15 ;  /* 0x0001540f01007387 */ /* 0x0001e80000100800 */
[----:B0-----:R-:W3:Y:S04]  /*10d40*/  LDL.LU R15, [R1+0x2d68] ;  /* 0x002d6800010f7983 */ /* 0x001ee80000300800 */
[----:B------:R0:W-:Y:S04]  /*10d50*/  STL [R1+0x150], R16 ;  /* 0x0001501001007387 */ /* 0x0001e80000100800 */
[----:B0-----:R-:W4:Y:S04]  /*10d60*/  LDL.LU R16, [R1+0x2d64] ;  /* 0x002d640001107983 */ /* 0x001f280000300800 */
[----:B------:R0:W-:Y:S04]  /*10d70*/  STL [R1+0x14c], R17 ;  /* 0x00014c1101007387 */ /* 0x0001e80000100800 */
[----:B0-----:R-:W2:Y:S04]  /*10d80*/  LDL.LU R17, [R1+0x2d60] ;  /* 0x002d600001117983 */ /* 0x001ea80000300800 */
[----:B------:R0:W-:Y:S04]  /*10d90*/  STL [R1+0x148], R244 ;  /* 0x000148f401007387 */ /* 0x0001e80000100800 */
[----:B0-----:R-:W3:Y:S01]  /*10da0*/  LDL.LU R244, [R1+0x2d5c] ;  /* 0x002d5c0001f47983 */ /* 0x001ee20000300800 */
[----:B------:R-:W-:-:S05]  /*10db0*/  SEL R10, R252, R10, !P1 ;  /* 0x0000000afc0a7207 */ /* 0x000fca0004800000 */
[----:B------:R0:W-:Y:S02]  /*10dc0*/  STL [R1+0x144], R10 ;  /* 0x0001440a01007387 */ /* 0x0001e40000100800 */
[----:B0-----:R-:W-:-:S05]  /*10dd0*/  SEL R10, R252, R236, !P1 ;  /* 0x000000ecfc0a7207 */ /* 0x001fca0004800000 */
[----:B------:R2:W-:Y:S02]  /*10de0*/  STL [R1+0x140], R10 ;  /* 0x0001400a01007387 */ /* 0x0005e40000100800 */
[C---:B--2---:R-:W-:Y:S02]  /*10df0*/  SEL R10, R252.reuse, R17, !P1 ;  /* 0x00000011fc0a7207 */ /* 0x044fe40004800000 */
[C---:B----4-:R-:W-:Y:S02]  /*10e00*/  SEL R17, R252.reuse, R16, !P1 ;  /* 0x00000010fc117207 */ /* 0x050fe40004800000 */
[C---:B---3--:R-:W-:Y:S02]  /*10e10*/  SEL R16, R252.reuse, R15, !P1 ;  /* 0x0000000ffc107207 */ /* 0x048fe40004800000 */
[----:B------:R-:W-:-:S05]  /*10e20*/  SEL R236, R252, R244, !P1 ;  /* 0x000000f4fcec7207 */ /* 0x000fca0004800000 */
[----:B------:R-:W-:Y:S04]  /*10e30*/  STL [R1+0x13c], R236 ;  /* 0x00013cec01007387 */ /* 0x000fe80000100800 */
[----:B------:R0:W-:Y:S01]  /*10e40*/  STL [R1+0x138], R10 ;  /* 0x0001380a01007387 */ /* 0x0001e20000100800 */
[----:B------:R-:W-:-:S03]  /*10e50*/  SEL R15, R252, R250, !P1 ;  /* 0x000000fafc0f7207 */ /* 0x000fc60004800000 */
[----:B------:R-:W-:Y:S01]  /*10e60*/  STL [R1+0x134], R17 ;  /* 0x0001341101007387 */ /* 0x000fe20000100800 */
[----:B0-----:R-:W-:-:S03]  /*10e70*/  SEL R10, R252, R14, !P1 ;  /* 0x0000000efc0a7207 */ /* 0x001fc60004800000 */
[----:B------:R-:W-:Y:S01]  /*10e80*/  STL [R1+0x130], R16 ;  /* 0x0001301001007387 */ /* 0x000fe20000100800 */
[----:B------:R-:W-:-:S03]  /*10e90*/  SEL R14, R252, R247, !P1 ;  /* 0x000000f7fc0e7207 */ /* 0x000fc60004800000 */
[----:B------:R0:W-:Y:S04]  /*10ea0*/  STL [R1+0x12c], R10 ;  /* 0x00012c0a01007387 */ /* 0x0001e80000100800 */
[----:B------:R1:W-:Y:S01]  /*10eb0*/  STL [R1+0x128], R15 ;  /* 0x0001280f01007387 */ /* 0x0003e20000100800 */
[----:B0-----:R-:W-:-:S03]  /*10ec0*/  SEL R10, R252, R249, !P1 ;  /* 0x000000f9fc0a7207 */ /* 0x001fc60004800000 */
[----:B------:R0:W-:Y:S01]  /*10ed0*/  STL [R1+0x124], R14 ;  /* 0x0001240e01007387 */ /* 0x0001e20000100800 */
[----:B-1----:R-:W-:-:S03]  /*10ee0*/  SEL R15, R252, R136, !P1 ;  /* 0x00000088fc0f7207 */ /* 0x002fc60004800000 */
[----:B------:R1:W-:Y:S01]  /*10ef0*/  STL [R1+0x120], R10 ;  /* 0x0001200a01007387 */ /* 0x0003e20000100800 */
[----:B0-----:R-:W-:-:S03]  /*10f00*/  SEL R14, R252, R251, !P1 ;  /* 0x000000fbfc0e7207 */ /* 0x001fc60004800000 */
[----:B------:R0:W-:Y:S01]  /*10f10*/  STL [R1+0x11c], R15 ;  /* 0x00011c0f01007387 */ /* 0x0001e20000100800 */
[----:B-1----:R-:W-:-:S03]  /*10f20*/  SEL R10, R252, R164, !P1 ;  /* 0x000000a4fc0a7207 */ /* 0x002fc60004800000 */
[----:B------:R1:W-:Y:S04]  /*10f30*/  STL [R1+0x118], R14 ;  /* 0x0001180e01007387 */ /* 0x0003e80000100800 */
[----:B------:R2:W-:Y:S01]  /*10f40*/  STL [R1+0x114], R10 ;  /* 0x0001140a01007387 */ /* 0x0005e20000100800 */
[C---:B0-----:R-:W-:Y:S02]  /*10f50*/  SEL R15, R252.reuse, R57, !P1 ;  /* 0x00000039fc0f7207 */ /* 0x041fe40004800000 */
[----:B-1----:R-:W-:-:S03]  /*10f60*/  SEL R14, R252, R228, !P1 ;  /* 0x000000e4fc0e7207 */ /* 0x002fc60004800000 */
[----:B------:R0:W-:Y:S01]  /*10f70*/  STL [R1+0x110], R15 ;  /* 0x0001100f01007387 */ /* 0x0001e20000100800 */
[----:B--2---:R-:W-:-:S03]  /*10f80*/  SEL R10, R252, R121, !P1 ;  /* 0x00000079fc0a7207 */ /* 0x004fc60004800000 */
        /* <DEDUP_REMOVED lines=33> */
[C---:B-1----:R-:W-:Y:S02]  /*111a0*/  SEL R14, R252.reuse, R33, !P1 ;  /* 0x00000021fc0e7207 */ /* 0x042fe40004800000 */
[C---:B--2---:R-:W-:Y:S01]  /*111b0*/  SEL R10, R252.reuse, R13, !P1 ;  /* 0x0000000dfc0a7207 */ /* 0x044fe20004800000 */
[----:B------:R-:W-:Y:S01]  /*111c0*/  STL [R1+0xc8], R15 ;  /* 0x0000c80f01007387 */ /* 0x000fe20000100800 */
[----:B------:R-:W-:-:S03]  /*111d0*/  SEL R13, R252, R49, !P1 ;  /* 0x00000031fc0d7207 */ /* 0x000fc60004800000 */
[----:B------:R0:W-:Y:S04]  /*111e0*/  STL [R1+0xc4], R10 ;  /* 0x0000c40a01007387 */ /* 0x0001e80000100800 */
[----:B------:R1:W-:Y:S01]  /*111f0*/  STL [R1+0xc0], R14 ;  /* 0x0000c00e01007387 */ /* 0x0003e20000100800 */
[----:B0-----:R-:W-:-:S03]  /*11200*/  SEL R10, R252, R65, !P1 ;  /* 0x00000041fc0a7207 */ /* 0x001fc60004800000 */
[----:B------:R0:W-:Y:S01]  /*11210*/  STL [R1+0xbc], R13 ;  /* 0x0000bc0d01007387 */ /* 0x0001e20000100800 */
[C---:B------:R-:W-:Y:S01]  /*11220*/  SEL R15, R252.reuse, R101, !P1 ;  /* 0x00000065fc0f7207 */ /* 0x040fe20004800000 */
[----:B------:R-:W2:Y:S02]  /*11230*/  LDC R65, c[0x0][0x234] ;  /* 0x00008d00ff417b82 */ /* 0x000ea40000000800 */
[----:B------:R3:W-:Y:S01]  /*11240*/  STL [R1+0xb8], R10 ;  /* 0x0000b80a01007387 */ /* 0x0007e20000100800 */
[C---:B-1----:R-:W-:Y:S02]  /*11250*/  SEL R14, R252.reuse, R129, !P1 ;  /* 0x00000081fc0e7207 */ /* 0x042fe40004800000 */
[C---:B0-----:R-:W-:Y:S02]  /*11260*/  SEL R13, R252.reuse, R97, !P1 ;  /* 0x00000061fc0d7207 */ /* 0x041fe40004800000 */
[----:B---3--:R-:W-:-:S03]  /*11270*/  SEL R10, R252, R113, !P1 ;  /* 0x00000071fc0a7207 */ /* 0x008fc60004800000 */
[----:B------:R0:W-:Y:S04]  /*11280*/  STL [R1+0xb4], R13 ;  /* 0x0000b40d01007387 */ /* 0x0001e80000100800 */
        /* <DEDUP_REMOVED lines=8> */
[----:B------:R-:W-:Y:S01]  /*11310*/  STL [R1+0xa0], R14 ;  /* 0x0000a00e01007387 */ /* 0x000fe20000100800 */
[----:B---3--:R-:W-:-:S03]  /*11320*/  SEL R10, R252, R176, !P1 ;  /* 0x000000b0fc0a7207 */ /* 0x008fc60004800000 */
[----:B------:R0:W-:Y:S04]  /*11330*/  STL [R1+0x9c], R13 ;  /* 0x00009c0d01007387 */ /* 0x0001e80000100800 */
[----:B------:R1:W-:Y:S01]  /*11340*/  STL [R1+0x98], R10 ;  /* 0x0000980a01007387 */ /* 0x0003e20000100800 */
[C---:B0-----:R-:W-:Y:S02]  /*11350*/  SEL R13, R252.reuse, R192, !P1 ;  /* 0x000000c0fc0d7207 */ /* 0x041fe40004800000 */
[----:B-1----:R-:W-:-:S03]  /*11360*/  SEL R10, R252, R200, !P1 ;  /* 0x000000c8fc0a7207 */ /* 0x002fc60004800000 */
[----:B------:R0:W-:Y:S01]  /*11370*/  STL [R1+0x94], R13 ;  /* 0x0000940d01007387 */ /* 0x0001e20000100800 */
[----:B------:R-:W-:-:S03]  /*11380*/  SEL R14, R252, R208, !P1 ;  /* 0x000000d0fc0e7207 */ /* 0x000fc60004800000 */
[----:B------:R1:W-:Y:S01]  /*11390*/  STL [R1+0x90], R10 ;  /* 0x0000900a01007387 */ /* 0x0003e20000100800 */
[----:B0-----:R-:W-:-:S03]  /*113a0*/  SEL R13, R252, R216, !P1 ;  /* 0x000000d8fc0d7207 */ /* 0x001fc60004800000 */
[----:B------:R-:W-:Y:S01]  /*113b0*/  STL [R1+0x8c], R14 ;  /* 0x00008c0e01007387 */ /* 0x000fe20000100800 */
[----:B-1----:R-:W-:-:S03]  /*113c0*/  SEL R10, R252, R224, !P1 ;  /* 0x000000e0fc0a7207 */ /* 0x002fc60004800000 */
[----:B------:R0:W-:Y:S04]  /*113d0*/  STL [R1+0x88], R13 ;  /* 0x0000880d01007387 */ /* 0x0001e80000100800 */
[----:B------:R1:W-:Y:S01]  /*113e0*/  STL [R1+0x84], R10 ;  /* 0x0000840a01007387 */ /* 0x0003e20000100800 */
[C---:B0-----:R-:W-:Y:S02]  /*113f0*/  SEL R13, R252.reuse, R241, !P1 ;  /* 0x000000f1fc0d7207 */ /* 0x041fe40004800000 */
[----:B-1----:R-:W-:-:S03]  /*11400*/  SEL R10, R252, R8, !P1 ;  /* 0x00000008fc0a7207 */ /* 0x002fc60004800000 */
[----:B------:R-:W-:Y:S01]  /*11410*/  STL [R1+0x80], R13 ;  /* 0x0000800d01007387 */ /* 0x000fe20000100800 */
[C---:B------:R-:W-:Y:S02]  /*11420*/  SEL R8, R252.reuse, R29, !P1 ;  /* 0x0000001dfc087207 */ /* 0x040fe40004800000 */
[C---:B------:R-:W-:Y:S01]  /*11430*/  SEL R14, R252.reuse, R45, !P1 ;  /* 0x0000002dfc0e7207 */ /* 0x040fe20004800000 */
[----:B------:R0:W-:Y:S04]  /*11440*/  STL [R1+0x7c], R10 ;  /* 0x00007c0a01007387 */ /* 0x0001e80000100800 */
[----:B------:R-:W-:Y:S01]  /*11450*/  STL [R1+0x78], R8 ;  /* 0x0000780801007387 */ /* 0x000fe20000100800 */
[----:B0-----:R-:W-:-:S03]  /*11460*/  SEL R10, R252, R53, !P1 ;  /* 0x00000035fc0a7207 */ /* 0x001fc60004800000 */
[----:B------:R0:W-:Y:S04]  /*11470*/  STL [R1+0x74], R14 ;  /* 0x0000740e01007387 */ /* 0x0001e80000100800 */
[----:B------:R1:W-:Y:S01]  /*11480*/  STL [R1+0x70], R10 ;  /* 0x0000700a01007387 */ /* 0x0003e20000100800 */
[C---:B0-----:R-:W-:Y:S02]  /*11490*/  SEL R14, R252.reuse, R69, !P1 ;  /* 0x00000045fc0e7207 */ /* 0x041fe40004800000 */
[----:B-1----:R-:W-:-:S03]  /*114a0*/  SEL R10, R252, R77, !P1 ;  /* 0x0000004dfc0a7207 */ /* 0x002fc60004800000 */
[----:B------:R0:W-:Y:S04]  /*114b0*/  STL [R1+0x6c], R14 ;  /* 0x00006c0e01007387 */ /* 0x0001e80000100800 */
[----:B------:R1:W-:Y:S01]  /*114c0*/  STL [R1+0x68], R10 ;  /* 0x0000680a01007387 */ /* 0x0003e20000100800 */
[C---:B0-----:R-:W-:Y:S02]  /*114d0*/  SEL R14, R252.reuse, R93, !P1 ;  /* 0x0000005dfc0e7207 */ /* 0x041fe40004800000 */
[----:B-1----:R-:W-:-:S03]  /*114e0*/  SEL R10, R252, R109, !P1 ;  /* 0x0000006dfc0a7207 */ /* 0x002fc60004800000 */
[----:B------:R0:W-:Y:S04]  /*114f0*/  STL [R1+0x64], R14 ;  /* 0x0000640e01007387 */ /* 0x0001e80000100800 */
[----:B------:R1:W-:Y:S04]  /*11500*/  STL [R1+0x10], R15 ;  /* 0x0000100f01007387 */ /* 0x0003e80000100800 */
[----:B------:R3:W-:Y:S01]  /*11510*/  STL [R1+0x1c], R10 ;  /* 0x00001c0a01007387 */ /* 0x0007e20000100800 */
[C---:B0-----:R-:W-:Y:S02]  /*11520*/  SEL R14, R252.reuse, R117, !P1 ;  /* 0x00000075fc0e7207 */ /* 0x041fe40004800000 */
[----:B-1----:R-:W-:-:S03]  /*11530*/  SEL R15, R252, R125, !P1 ;  /* 0x0000007dfc0f7207 */ /* 0x002fc60004800000 */
[----:B------:R0:W-:Y:S01]  /*11540*/  STL [R1+0x28], R14 ;  /* 0x0000280e01007387 */ /* 0x0001e20000100800 */
[----:B---3--:R-:W-:-:S03]  /*11550*/  SEL R10, R252, R4, !P1 ;  /* 0x00000004fc0a7207 */ /* 0x008fc60004800000 */
[----:B------:R-:W-:Y:S01]  /*11560*/  STL [R1+0x38], R15 ;  /* 0x0000380f01007387 */ /* 0x000fe20000100800 */
[----:B------:R-:W-:-:S03]  /*11570*/  SEL R4, R252, R146, !P1 ;  /* 0x00000092fc047207 */ /* 0x000fc60004800000 */
[----:B------:R1:W-:Y:S01]  /*11580*/  STL [R1+0x60], R10 ;  /* 0x0000600a01007387 */ /* 0x0003e20000100800 */
[----:B0-----:R-:W-:-:S05]  /*11590*/  SEL R14, R252, R142, !P1 ;  /* 0x0000008efc0e7207 */ /* 0x001fca0004800000 */
[----:B------:R0:W-:Y:S01]  /*115a0*/  STL [R1+0x5c], R14 ;  /* 0x00005c0e01007387 */ /* 0x0001e20000100800 */
[----:B-1----:R-:W-:-:S03]  /*115b0*/  SEL R10, R252, R150, !P1 ;  /* 0x00000096fc0a7207 */ /* 0x002fc60004800000 */
[----:B------:R1:W-:Y:S04]  /*115c0*/  STL [R1+0x58], R4 ;  /* 0x0000580401007387 */ /* 0x0003e80000100800 */
[----:B------:R3:W-:Y:S01]  /*115d0*/  STL [R1+0x54], R10 ;  /* 0x0000540a01007387 */ /* 0x0007e20000100800 */
[C---:B0-----:R-:W-:Y:S02]  /*115e0*/  SEL R14, R252.reuse, R154, !P1 ;  /* 0x0000009afc0e7207 */ /* 0x041fe40004800000 */
[----:B-1----:R-:W-:-:S03]  /*115f0*/  SEL R4, R252, R158, !P1 ;  /* 0x0000009efc047207 */ /* 0x002fc60004800000 */
[----:B------:R0:W-:Y:S01]  /*11600*/  STL [R1+0x50], R14 ;  /* 0x0000500e01007387 */ /* 0x0001e20000100800 */
[----:B---3--:R-:W-:-:S03]  /*11610*/  SEL R10, R252, R162, !P1 ;  /* 0x000000a2fc0a7207 */ /* 0x008fc60004800000 */
[----:B------:R1:W-:Y:S04]  /*11620*/  STL [R1+0x4c], R4 ;  /* 0x00004c0401007387 */ /* 0x0003e80000100800 */
[----:B------:R3:W-:Y:S01]  /*11630*/  STL [R1+0x48], R10 ;  /* 0x0000480a01007387 */ /* 0x0007e20000100800 */
[C---:B0-----:R-:W-:Y:S02]  /*11640*/  SEL R14, R252.reuse, R166, !P1 ;  /* 0x000000a6fc0e7207 */ /* 0x041fe40004800000 */
[----:B-1----:R-:W-:-:S03]  /*11650*/  SEL R4, R252, R170, !P1 ;  /* 0x000000aafc047207 */ /* 0x002fc60004800000 */
[----:B------:R0:W-:Y:S01]  /*11660*/  STL [R1+0x3c], R14 ;  /* 0x00003c0e01007387 */ /* 0x0001e20000100800 */
[----:B---3--:R-:W-:-:S03]  /*11670*/  SEL R10, R252, R174, !P1 ;  /* 0x000000aefc0a7207 */ /* 0x008fc60004800000 */
[----:B------:R1:W-:Y:S01]  /*11680*/  STL [R1+0x34], R4 ;  /* 0x0000340401007387 */ /* 0x0003e20000100800 */
[----:B------:R-:W-:-:S03]  /*11690*/  SEL R236, R252, R190, !P1 ;  /* 0x000000befcec7207 */ /* 0x000fc60004800000 */
[----:B------:R3:W-:Y:S01]  /*116a0*/  STL [R1+0x30], R10 ;  /* 0x0000300a01007387 */ /* 0x0007e20000100800 */
[C---:B0-----:R-:W-:Y:S02]  /*116b0*/  SEL R14, R252.reuse, R178, !P1 ;  /* 0x000000b2fc0e7207 */ /* 0x041fe40004800000 */
[C---:B------:R-:W-:Y:S02]  /*116c0*/  SEL R17, R252.reuse, R194, !P1 ;  /* 0x000000c2fc117207 */ /* 0x040fe40004800000 */
[C---:B-1----:R-:W-:Y:S01]  /*116d0*/  SEL R4, R252.reuse, R182, !P1 ;  /* 0x000000b6fc047207 */ /* 0x042fe20004800000 */
[----:B------:R0:W-:Y:S01]  /*116e0*/  STL [R1+0x2c], R14 ;  /* 0x00002c0e01007387 */ /* 0x0001e20000100800 */
[C---:B---3--:R-:W-:Y:S02]  /*116f0*/  SEL R10, R252.reuse, R186, !P1 ;  /* 0x000000bafc0a7207 */ /* 0x048fe40004800000 */
[C---:B------:R-:W-:Y:S02]  /*11700*/  SEL R16, R252.reuse, R202, !P1 ;  /* 0x000000cafc107207 */ /* 0x040fe40004800000 */
[C---:B------:R-:W-:Y:S01]  /*11710*/  SEL R15, R252.reuse, R206, !P1 ;  /* 0x000000cefc0f7207 */ /* 0x040fe20004800000 */
[----:B------:R-:W-:Y:S01]  /*11720*/  STL [R1+0x2d40], R10 ;  /* 0x002d400a01007387 */ /* 0x000fe20000100800 */
[----:B0-----:R-:W-:-:S03]  /*11730*/  SEL R14, R252, R198, !P1 ;  /* 0x000000c6fc0e7207 */ /* 0x001fc60004800000 */
[----:B------:R0:W-:Y:S04]  /*11740*/  STL [R1+0x24], R4 ;  /* 0x0000240401007387 */ /* 0x0001e80000100800 */
[----:B------:R-:W-:Y:S01]  /*11750*/  STL [R1+0x2d44], R236 ;  /* 0x002d44ec01007387 */ /* 0x000fe20000100800 */
[----:B------:R-:W-:-:S03]  /*11760*/  SEL R8, R252, R61, !P1 ;  /* 0x0000003dfc087207 */ /* 0x000fc60004800000 */
[----:B------:R-:W-:Y:S01]  /*11770*/  STL [R1+0x2d48], R17 ;  /* 0x002d481101007387 */ /* 0x000fe20000100800 */
[----:B0-----:R-:W-:-:S03]  /*11780*/  SEL R4, R252, R210, !P1 ;  /* 0x000000d2fc047207 */ /* 0x001fc60004800000 */
[----:B------:R-:W-:Y:S04]  /*11790*/  STL [R1+0x2d4c], R14 ;  /* 0x002d4c0e01007387 */ /* 0x000fe80000100800 */
[----:B------:R-:W-:Y:S04]  /*117a0*/  STL [R1+0x2d50], R16 ;  /* 0x002d501001007387 */ /* 0x000fe80000100800 */
[----:B------:R-:W-:Y:S04]  /*117b0*/  STL [R1+0x2d54], R15 ;  /* 0x002d540f01007387 */ /* 0x000fe80000100800 */
[----:B------:R-:W2:Y:S04]  /*117c0*/  LDL.LU R61, [R1+0x174] ;  /* 0x00017400013d7983 */ /* 0x000ea80000300800 */
[----:B------:R-:W3:Y:S04]  /*117d0*/  LDL.LU R168, [R1+0x170] ;  /* 0x0001700001a87983 */ /* 0x000ee80000300800 */
[----:B------:R0:W-:Y:S04]  /*117e0*/  STL [R1], R4 ;  /* 0x0000000401007387 */ /* 0x0001e80000100800 */
[----:B------:R-:W4:Y:S04]  /*117f0*/  LDL.LU R53, [R1+0x16c] ;  /* 0x00016c0001357983 */ /* 0x000f280000300800 */
[----:B------:R-:W4:Y:S01]  /*11800*/  LDL.LU R172, [R1+0x168] ;  /* 0x0001680001ac7983 */ /* 0x000f220000300800 */
[C---:B------:R-:W-:Y:S01]  /*11810*/  SEL R251, R252.reuse, R214, !P1 ;  /* 0x000000d6fcfb7207 */ /* 0x040fe20004800000 */
[----:B0-----:R-:W0:Y:S02]  /*11820*/  LDC R4, c[0x0][0x23c] ;  /* 0x00008f00ff047b82 */ /* 0x001e240000000800 */
[----:B------:R-:W4:Y:S01]  /*11830*/  LDL.LU R29, [R1+0x40] ;  /* 0x00004000011d7983 */ /* 0x000f220000300800 */
[----:B------:R-:W-:-:S02]  /*11840*/  SEL R250, R252, R85, !P1 ;  /* 0x00000055fcfa7207 */ /* 0x000fc40004800000 */
[C---:B------:R-:W-:Y:S01]  /*11850*/  SEL R85, R252.reuse, R18, !P1 ;  /* 0x00000012fc557207 */ /* 0x040fe20004800000 */
[----:B------:R1:W-:Y:S01]  /*11860*/  STL [R1+0x2d58], R251 ;  /* 0x002d58fb01007387 */ /* 0x0003e20000100800 */
[----:B------:R-:W-:Y:S01]  /*11870*/  SEL R117, R252, R34, !P1 ;  /* 0x00000022fc757207 */ /* 0x000fe20004800000 */
[----:B------:R-:W1:Y:S01]  /*11880*/  S2R R244, SR_TID.X ;  /* 0x0000000000f47919 */ /* 0x000e620000002100 */
[----:B------:R-:W-:Y:S02]  /*11890*/  R2UR UR18, R2 ;  /* 0x00000000021272ca */ /* 0x000fe400000e0000 */
[----:B------:R-:W0:Y:S01]  /*118a0*/  LDC.64 R2, c[0x0][0x210] ;  /* 0x00008400ff027b82 */ /* 0x000e220000000a00 */
[----:B------:R-:W-:Y:S01]  /*118b0*/  SEL R69, R252, R5, !P1 ;  /* 0x00000005fc457207 */ /* 0x000fe20004800000 */
[-C--:B--2---:R-:W-:Y:S02]  /*118c0*/  IMAD R18, R61, R65.reuse, RZ ;  /* 0x000000413d127224 */ /* 0x084fe400078e02ff */
[----:B---3--:R-:W-:-:S02]  /*118d0*/  IMAD R168, R168, R65, RZ ;  /* 0x00000041a8a87224 */ /* 0x008fc400078e02ff */
[-C--:B----4-:R-:W-:Y:S02]  /*118e0*/  IMAD R170, R53, R65.reuse, RZ ;  /* 0x0000004135aa7224 */ /* 0x090fe400078e02ff */
[----:B------:R-:W-:Y:S02]  /*118f0*/  IMAD R172, R172, R65, RZ ;  /* 0x00000041acac7224 */ /* 0x000fe400078e02ff */
[----:B------:R-:W2:Y:S04]  /*11900*/  LDL.LU R65, [R1+0x164] ;  /* 0x0001640001417983 */ /* 0x000ea80000300800 */
[----:B------:R-:W3:Y:S04]  /*11910*/  LDL.LU R34, [R1+0x160] ;  /* 0x0001600001227983 */ /* 0x000ee80000300800 */
[----:B------:R-:W4:Y:S01]  /*11920*/  LDL.LU R10, [R1+0x15c] ;  /* 0x00015c00010a7983 */ /* 0x000f220000300800 */
[----:B-1----:R-:W-:Y:S01]  /*11930*/  LOP3.LUT R244, R244, 0x7f, RZ, 0xc0, !PT ;  /* 0x0000007ff4f47812 */ /* 0x002fe200078ec0ff */
[----:B------:R-:W-:-:S02]  /*11940*/  @!P6 IMAD.MOV R248, RZ, RZ, -R248 ;  /* 0x000000fffff8e224 */ /* 0x000fc400078e0af8 */
[----:B------:R-:W-:Y:S02]  /*11950*/  @!P5 IMAD.MOV R133, RZ, RZ, -R133 ;  /* 0x000000ffff85d224 */ /* 0x000fe400078e0a85 */
[----:B0-----:R-:W-:Y:S02]  /*11960*/  IMAD R5, R244, R4, RZ ;  /* 0x00000004f4057224 */ /* 0x001fe400078e02ff */
[----:B------:R-:W-:Y:S02]  /*11970*/  @!P3 IMAD.MOV R19, RZ, RZ, -R19 ;  /* 0x000000ffff13b224 */ /* 0x000fe400078e0a13 */
[----:B------:R-:W-:Y:S02]  /*11980*/  @!P0 IMAD.MOV R135, RZ, RZ, -R135 ;  /* 0x000000ffff878224 */ /* 0x000fe400078e0a87 */
[----:B------:R-:W-:Y:S02]  /*11990*/  @!P2 IMAD.MOV R137, RZ, RZ, -R137 ;  /* 0x000000ffff89a224 */ /* 0x000fe400078e0a89 */
[----:B------:R-:W-:Y:S01]  /*119a0*/  @!P4 IMAD.MOV R138, RZ, RZ, -R138 ;  /* 0x000000ffff8ac224 */ /* 0x000fe200078e0a8a */
[----:B------:R-:W-:-:S02]  /*119b0*/  IADD3 R4, P4, R5, R29, RZ ;  /* 0x0000001d05047210 */ /* 0x000fc40007f9e0ff */
[C---:B------:R-:W-:Y:S02]  /*119c0*/  SEL R57, R252.reuse, R220, !P1 ;  /* 0x000000dcfc397207 */ /* 0x040fe40004800000 */
[C---:B------:R-:W-:Y:S02]  /*119d0*/  SEL R49, R252.reuse, R81, !P1 ;  /* 0x00000051fc317207 */ /* 0x040fe40004800000 */
[C---:B------:R-:W-:Y:S02]  /*119e0*/  SEL R33, R252.reuse, R184, !P1 ;  /* 0x000000b8fc217207 */ /* 0x040fe40004800000 */
[C---:B------:R-:W-:Y:S02]  /*119f0*/  SEL R25, R252.reuse, R232, !P1 ;  /* 0x000000e8fc197207 */ /* 0x040fe40004800000 */
[C---:B------:R-:W-:Y:S02]  /*11a00*/  SEL R13, R252.reuse, R37, !P1 ;  /* 0x00000025fc0d7207 */ /* 0x040fe40004800000 */
[----:B------:R-:W-:-:S02]  /*11a10*/  SEL R249, R252, R218, !P1 ;  /* 0x000000dafcf97207 */ /* 0x000fc40004800000 */
        /* <DEDUP_REMOVED lines=100> */
[C---:B------:R-:W-:Y:S01]  /*12060*/  SEL R121, R252.reuse, R36, !P1 ;  /* 0x00000024fc797207 */ /* 0x040fe20004800000 */
[----:B------:R-:W3:Y:S01]  /*12070*/  LDL.LU R32, [R1+0x158] ;  /* 0x0001580001207983 */ /* 0x000ee20000300800 */
[----:B------:R-:W-:-:S02]  /*12080*/  SEL R125, R252, R38, !P1 ;  /* 0x00000026fc7d7207 */ /* 0x000fc40004800000 */
[C---:B------:R-:W-:Y:S01]  /*12090*/  SEL R129, R252.reuse, R40, !P1 ;  /* 0x00000028fc817207 */ /* 0x040fe20004800000 */
[----:B------:R-:W3:Y:S01]  /*120a0*/  LDL.LU R61, [R1+0x154] ;  /* 0x00015400013d7983 */ /* 0x000ee20000300800 */
[C---:B------:R-:W-:Y:S02]  /*120b0*/  SEL R136, R252.reuse, R42, !P1 ;  /* 0x0000002afc887207 */ /* 0x040fe40004800000 */
[C---:B------:R-:W-:Y:S01]  /*120c0*/  SEL R140, R252.reuse, R44, !P1 ;  /* 0x0000002cfc8c7207 */ /* 0x040fe20004800000 */
[----:B------:R-:W3:Y:S01]  /*120d0*/  LDL.LU R30, [R1+0x150] ;  /* 0x00015000011e7983 */ /* 0x000ee20000300800 */
        /* <DEDUP_REMOVED lines=66> */
[-C--:B------:R-:W-:Y:S02]  /*12500*/  IADD3 R19, P0, R18, R2.reuse, RZ ;  /* 0x0000000212137210 */ /* 0x080fe40007f1e0ff */
[-C--:B------:R-:W-:Y:S02]  /*12510*/  IADD3 R169, P1, R168, R2.reuse, RZ ;  /* 0x00000002a8a97210 */ /* 0x080fe40007f3e0ff */
[-C--:B------:R-:W-:Y:S02]  /*12520*/  IADD3 R171, P2, R170, R2.reuse, RZ ;  /* 0x00000002aaab7210 */ /* 0x080fe40007f5e0ff */
[----:B------:R-:W-:Y:S02]  /*12530*/  IADD3 R173, P3, R172, R2, RZ ;  /* 0x00000002acad7210 */ /* 0x000fe40007f7e0ff */
[----:B------:R-:W-:Y:S02]  /*12540*/  LEA.HI.X.SX32 R2, R5, R0, 0x1, P4 ;  /* 0x0000000005027211 */ /* 0x000fe400020f0eff */
[----:B------:R-:W2:Y:S01]  /*12550*/  LDC R0, c[0x0][0x240] ;  /* 0x00009000ff007b82 */ /* 0x000ea20000000800 */
[-C--:B------:R-:W-:Y:S01]  /*12560*/  LEA.HI.X.SX32 R18, R18, R3.reuse, 0x1, P0 ;  /* 0x0000000312127211 */ /* 0x080fe200000f0eff */
[----:B------:R-:W-:Y:S01]  /*12570*/  STL [R1+0x2d20], R19 ;  /* 0x002d201301007387 */ /* 0x000fe20000100800 */
[----:B------:R-:W-:-:S02]  /*12580*/  LEA.HI.X.SX32 R168, R168, R3, 0x1, P1 ;  /* 0x00000003a8a87211 */ /* 0x000fc400008f0eff */
[-C--:B------:R-:W-:Y:S01]  /*12590*/  LEA.HI.X.SX32 R170, R170, R3.reuse, 0x1, P2 ;  /* 0x00000003aaaa7211 */ /* 0x080fe200010f0eff */
[----:B------:R-:W-:Y:S01]  /*125a0*/  STL [R1+0x2d24], R169 ;  /* 0x002d24a901007387 */ /* 0x000fe20000100800 */
[----:B------:R-:W-:-:S03]  /*125b0*/  LEA.HI.X.SX32 R172, R172, R3, 0x1, P3 ;  /* 0x00000003acac7211 */ /* 0x000fc600018f0eff */
[----:B------:R-:W-:Y:S04]  /*125c0*/  STL [R1+0x2d28], R171 ;  /* 0x002d28ab01007387 */ /* 0x000fe80000100800 */
[----:B------:R-:W-:Y:S04]  /*125d0*/  STL [R1+0x2d2c], R173 ;  /* 0x002d2cad01007387 */ /* 0x000fe80000100800 */
[----:B------:R-:W-:Y:S04]  /*125e0*/  STL [R1+0x2d30], R18 ;  /* 0x002d301201007387 */ /* 0x000fe80000100800 */
[----:B------:R-:W-:Y:S01]  /*125f0*/  STL [R1+0x2d34], R168 ;  /* 0x002d34a801007387 */ /* 0x000fe20000100800 */
[----:B--2---:R-:W-:-:S03]  /*12600*/  IMAD R137, R65, R0, RZ ;  /* 0x0000000041897224 */ /* 0x004fc600078e02ff */
[----:B------:R-:W-:Y:S01]  /*12610*/  STL [R1+0x2d38], R170 ;  /* 0x002d38aa01007387 */ /* 0x000fe20000100800 */
[----:B----4-:R-:W-:-:S03]  /*12620*/  IMAD R133, R10, R0, RZ ;  /* 0x000000000a857224 */ /* 0x010fc600078e02ff */
[----:B------:R0:W-:Y:S04]  /*12630*/  STL [R1+0x2d3c], R172 ;  /* 0x002d3cac01007387 */ /* 0x0001e80000100800 */
[----:B------:R-:W2:Y:S04]  /*12640*/  LDL.LU R29, [R1+0x110] ;  /* 0x00011000011d7983 */ /* 0x000ea80000300800 */
[----:B------:R-:W4:Y:S04]  /*12650*/  LDL.LU R65, [R1+0x10c] ;  /* 0x00010c0001417983 */ /* 0x000f280000300800 */
[----:B------:R-:W4:Y:S01]  /*12660*/  LDL.LU R10, [R1+0x108] ;  /* 0x00010800010a7983 */ /* 0x000f220000300800 */
[----:B---3--:R-:W-:-:S02]  /*12670*/  IMAD R135, R34, R0, RZ ;  /* 0x0000000022877224 */ /* 0x008fc400078e02ff */
[-C--:B------:R-:W-:Y:S02]  /*12680*/  IMAD R126, R61, R0.reuse, RZ ;  /* 0x000000003d7e7224 */ /* 0x080fe400078e02ff */
[----:B------:R-:W3:Y:S01]  /*12690*/  LDL.LU R61, [R1+0x104] ;  /* 0x00010400013d7983 */ /* 0x000ee20000300800 */
[----:B------:R-:W-:-:S03]  /*126a0*/  IMAD R116, R53, R0, RZ ;  /* 0x0000000035747224 */ /* 0x000fc600078e02ff */
        /* <DEDUP_REMOVED lines=8> */
[----:B------:R-:W3:Y:S04]  /*12730*/  LDL.LU R36, [R1+0xf0] ;  /* 0x0000f00001247983 */ /* 0x000ee80000300800 */
[----:B------:R-:W3:Y:S04]  /*12740*/  LDL.LU R17, [R1+0xec] ;  /* 0x0000ec0001117983 */ /* 0x000ee80000300800 */
[----:B------:R-:W3:Y:S01]  /*12750*/  LDL.LU R236, [R1+0xe8] ;  /* 0x0000e80001ec7983 */ /* 0x000ee20000300800 */
[----:B--2---:R-:W-:-:S03]  /*12760*/  IMAD R88, R29, R0, RZ ;  /* 0x000000001d587224 */ /* 0x004fc600078e02ff */
[----:B------:R-:W2:Y:S01]  /*12770*/  LDL.LU R29, [R1+0xe4] ;  /* 0x0000e400011d7983 */ /* 0x000ea20000300800 */
[----:B----4-:R-:W-:-:S03]  /*12780*/  IMAD R86, R65, R0, RZ ;  /* 0x0000000041567224 */ /* 0x010fc600078e02ff */
[----:B------:R-:W4:Y:S01]  /*12790*/  LDL.LU R65, [R1+0xe0] ;  /* 0x0000e00001417983 */ /* 0x000f220000300800 */
[----:B------:R-:W-:-:S03]  /*127a0*/  IMAD R84, R10, R0, RZ ;  /* 0x000000000a547224 */ /* 0x000fc600078e02ff */
[----:B------:R-:W4:Y:S04]  /*127b0*/  LDL.LU R34, [R1+0xdc] ;  /* 0x0000dc0001227983 */ /* 0x000f280000300800 */
[----:B------:R-:W4:Y:S01]  /*127c0*/  LDL.LU R10, [R1+0xd8] ;  /* 0x0000d800010a7983 */ /* 0x000f220000300800 */
[-C--:B------:R-:W-:Y:S02]  /*127d0*/  IMAD R130, R32, R0.reuse, RZ ;  /* 0x0000000020827224 */ /* 0x080fe400078e02ff */
[-C--:B------:R-:W-:Y:S02]  /*127e0*/  IMAD R122, R30, R0.reuse, RZ ;  /* 0x000000001e7a7224 */ /* 0x080fe400078e02ff */
[-C--:B------:R-:W-:Y:S02]  /*127f0*/  IMAD R118, R28, R0.reuse, RZ ;  /* 0x000000001c767224 */ /* 0x080fe400078e02ff */
[----:B------:R-:W-:-:S02]  /*12800*/  IMAD R114, R26, R0, RZ ;  /* 0x000000001a727224 */ /* 0x000fc400078e02ff */
[-C--:B------:R-:W-:Y:S02]  /*12810*/  IMAD R112, R24, R0.reuse, RZ ;  /* 0x0000000018707224 */ /* 0x080fe400078e02ff */
[-C--:B------:R-:W-:Y:S02]  /*12820*/  IMAD R110, R22, R0.reuse, RZ ;  /* 0x00000000166e7224 */ /* 0x080fe400078e02ff */
[-C--:B------:R-:W-:Y:S02]  /*12830*/  IMAD R108, R20, R0.reuse, RZ ;  /* 0x00000000146c7224 */ /* 0x080fe400078e02ff */
[-C--:B------:R-:W-:Y:S02]  /*12840*/  IMAD R104, R12, R0.reuse, RZ ;  /* 0x000000000c687224 */ /* 0x080fe400078e02ff */
[-C--:B------:R-:W-:Y:S02]  /*12850*/  IMAD R102, R9, R0.reuse, RZ ;  /* 0x0000000009667224 */ /* 0x080fe400078e02ff */
[----:B------:R-:W-:-:S02]  /*12860*/  IMAD R100, R7, R0, RZ ;  /* 0x0000000007647224 */ /* 0x000fc400078e02ff */
[-C--:B------:R-:W-:Y:S02]  /*12870*/  IMAD R98, R251, R0.reuse, RZ ;  /* 0x00000000fb627224 */ /* 0x080fe400078e02ff */
[-C--:B------:R-:W-:Y:S02]  /*12880*/  IMAD R96, R15, R0.reuse, RZ ;  /* 0x000000000f607224 */ /* 0x080fe400078e02ff */
[-C--:B---3--:R-:W-:Y:S02]  /*12890*/  IMAD R82, R61, R0.reuse, RZ ;  /* 0x000000003d527224 */ /* 0x088fe400078e02ff */
[----:B------:R-:W3:Y:S04]  /*128a0*/  LDL.LU R61, [R1+0xd4] ;  /* 0x0000d400013d7983 */ /* 0x000ee80000300800 */
[----:B------:R-:W3:Y:S04]  /*128b0*/  LDL.LU R32, [R1+0xd0] ;  /* 0x0000d00001207983 */ /* 0x000ee80000300800 */
[----:B------:R-:W3:Y:S01]  /*128c0*/  LDL.LU R30, [R1+0xcc] ;  /* 0x0000cc00011e7983 */ /* 0x000ee20000300800 */
[----:B------:R-:W-:-:S03]  /*128d0*/  IMAD R80, R53, R0, RZ ;  /* 0x0000000035507224 */ /* 0x000fc600078e02ff */
[----:B------:R-:W3:Y:S04]  /*128e0*/  LDL.LU R28, [R1+0xc8] ;  /* 0x0000c800011c7983 */ /* 0x000ee80000300800 */
[----:B------:R-:W3:Y:S04]  /*128f0*/  LDL.LU R26, [R1+0xc4] ;  /* 0x0000c400011a7983 */ /* 0x000ee80000300800 */
[----:B------:R-:W3:Y:S04]  /*12900*/  LDL.LU R53, [R1+0xc0] ;  /* 0x0000c00001357983 */ /* 0x000ee80000300800 */
[----:B------:R-:W3:Y:S04]  /*12910*/  LDL.LU R24, [R1+0xbc] ;  /* 0x0000bc0001187983 */ /* 0x000ee80000300800 */
[----:B------:R-:W3:Y:S04]  /*12920*/  LDL.LU R22, [R1+0xb8] ;  /* 0x0000b80001167983 */ /* 0x000ee80000300800 */
[----:B------:R-:W3:Y:S04]  /*12930*/  LDL.LU R20, [R1+0xb4] ;  /* 0x0000b40001147983 */ /* 0x000ee80000300800 */
[----:B------:R-:W3:Y:S04]  /*12940*/  LDL.LU R12, [R1+0xb0] ;  /* 0x0000b000010c7983 */ /* 0x000ee80000300800 */
[----:B------:R-:W3:Y:S04]  /*12950*/  LDL.LU R9, [R1+0xac] ;  /* 0x0000ac0001097983 */ /* 0x000ee80000300800 */
[----:B------:R-:W3:Y:S01]  /*12960*/  LDL.LU R7, [R1+0xa8] ;  /* 0x0000a80001077983 */ /* 0x000ee20000300800 */
[----:B------:R-:W-:-:S03]  /*12970*/  IMAD R78, R16, R0, RZ ;  /* 0x00000000104e7224 */ /* 0x000fc600078e02ff */
[----:B------:R-:W3:Y:S04]  /*12980*/  LDL.LU R251, [R1+0xa4] ;  /* 0x0000a40001fb7983 */ /* 0x000ee80000300800 */
[----:B------:R-:W3:Y:S01]  /*12990*/  LDL.LU R15, [R1+0xa0] ;  /* 0x0000a000010f7983 */ /* 0x000ee20000300800 */
[----:B------:R-:W-:-:S03]  /*129a0*/  IMAD R76, R14, R0, RZ ;  /* 0x000000000e4c7224 */ /* 0x000fc600078e02ff */
[----:B------:R-:W3:Y:S04]  /*129b0*/  LDL.LU R16, [R1+0x9c] ;  /* 0x00009c0001107983 */ /* 0x000ee80000300800 */
[----:B------:R-:W3:Y:S01]  /*129c0*/  LDL.LU R14, [R1+0x98] ;  /* 0x00009800010e7983 */ /* 0x000ee20000300800 */
[----:B------:R-:W-:-:S03]  /*129d0*/  IMAD R70, R17, R0, RZ ;  /* 0x0000000011467224 */ /* 0x000fc600078e02ff */
[----:B------:R-:W3:Y:S01]  /*129e0*/  LDL.LU R17, [R1+0x94] ;  /* 0x0000940001117983 */ /* 0x000ee20000300800 */
[----:B------:R-:W-:-:S03]  /*129f0*/  IMAD R68, R236, R0, RZ ;  /* 0x00000000ec447224 */ /* 0x000fc600078e02ff */
[----:B------:R-:W3:Y:S01]  /*12a00*/  LDL.LU R236, [R1+0x90] ;  /* 0x0000900001ec7983 */ /* 0x000ee20000300800 */
[----:B--2---:R-:W-:-:S03]  /*12a10*/  IMAD R66, R29, R0, RZ ;  /* 0x000000001d427224 */ /* 0x004fc600078e02ff */
[----:B------:R-:W2:Y:S01]  /*12a20*/  LDL.LU R29, [R1+0x8c] ;  /* 0x00008c00011d7983 */ /* 0x000ea20000300800 */
[----:B----4-:R-:W-:-:S03]  /*12a30*/  IMAD R62, R10, R0, RZ ;  /* 0x000000000a3e7224 */ /* 0x010fc600078e02ff */
[----:B------:R-:W4:Y:S01]  /*12a40*/  LDL.LU R10, [R1+0x88] ;  /* 0x00008800010a7983 */ /* 0x000f220000300800 */
[-C--:B------:R-:W-:Y:S02]  /*12a50*/  IMAD R74, R38, R0.reuse, RZ ;  /* 0x00000000264a7224 */ /* 0x080fe400078e02ff */
[-C--:B------:R-:W-:Y:S02]  /*12a60*/  IMAD R72, R36, R0.reuse, RZ ;  /* 0x0000000024487224 */ /* 0x080fe400078e02ff */
[-C--:B------:R-:W-:Y:S02]  /*12a70*/  IMAD R64, R34, R0.reuse, RZ ;  /* 0x0000000022407224 */ /* 0x080fe400078e02ff */
[-C--:B---3--:R-:W-:Y:S02]  /*12a80*/  IMAD R54, R26, R0.reuse, RZ ;  /* 0x000000001a367224 */ /* 0x088fe400078e02ff */
        /* <DEDUP_REMOVED lines=17> */
[----:B------:R-:W2:Y:S01]  /*12ba0*/  LDL.LU R251, [R1+0x10] ;  /* 0x0000100001fb7983 */ /* 0x000ea20000300800 */
[----:B------:R-:W-:-:S03]  /*12bb0*/  IMAD R36, R16, R0, RZ ;  /* 0x0000000010247224 */ /* 0x000fc600078e02ff */
[----:B------:R-:W3:Y:S01]  /*12bc0*/  LDL.LU R15, [R1+0x1c] ;  /* 0x00001c00010f7983 */ /* 0x000ee20000300800 */
[----:B------:R-:W-:-:S03]  /*12bd0*/  IMAD R34, R14, R0, RZ ;  /* 0x000000000e227224 */ /* 0x000fc600078e02ff */
[----:B------:R-:W3:Y:S01]  /*12be0*/  LDL.LU R16, [R1+0x28] ;  /* 0x0000280001107983 */ /* 0x000ee20000300800 */
[-C--:B------:R-:W-:Y:S02]  /*12bf0*/  IMAD R60, R32, R0.reuse, RZ ;  /* 0x00000000203c7224 */ /* 0x080fe400078e02ff */
[-C--:B------:R-:W-:Y:S01]  /*12c00*/  IMAD R32, R17, R0.reuse, RZ ;  /* 0x0000000011207224 */ /* 0x080fe200078e02ff */
[----:B------:R-:W3:Y:S01]  /*12c10*/  LDL.LU R14, [R1+0x38] ;  /* 0x00003800010e7983 */ /* 0x000ee20000300800 */
[-C--:B------:R-:W-:Y:S02]  /*12c20*/  IMAD R58, R30, R0.reuse, RZ ;  /* 0x000000001e3a7224 */ /* 0x080fe400078e02ff */
[-C--:B------:R-:W-:Y:S01]  /*12c30*/  IMAD R30, R236, R0.reuse, RZ ;  /* 0x00000000ec1e7224 */ /* 0x080fe200078e02ff */
[----:B------:R-:W3:Y:S01]  /*12c40*/  LDL.LU R17, [R1+0x60] ;  /* 0x0000600001117983 */ /* 0x000ee20000300800 */
[----:B------:R-:W-:-:S03]  /*12c50*/  IMAD R56, R28, R0, RZ ;  /* 0x000000001c387224 */ /* 0x000fc600078e02ff */
[----:B------:R-:W3:Y:S01]  /*12c60*/  LDL.LU R236, [R1+0x5c] ;  /* 0x00005c0001ec7983 */ /* 0x000ee20000300800 */
[----:B----4-:R-:W-:-:S03]  /*12c70*/  IMAD R28, R10, R0, RZ ;  /* 0x000000000a1c7224 */ /* 0x010fc600078e02ff */
[----:B------:R-:W4:Y:S04]  /*12c80*/  LDL.LU R10, [R1+0x58] ;  /* 0x00005800010a7983 */ /* 0x000f280000300800 */
[----:B0-----:R-:W4:Y:S04]  /*12c90*/  LDL.LU R172, [R1+0x54] ;  /* 0x0000540001ac7983 */ /* 0x001f280000300800 */
[----:B------:R-:W4:Y:S04]  /*12ca0*/  LDL.LU R3, [R1+0x50] ;  /* 0x0000500001037983 */ /* 0x000f280000300800 */
[----:B------:R-:W4:Y:S04]  /*12cb0*/  LDL.LU R170, [R1+0x4c] ;  /* 0x00004c0001aa7983 */ /* 0x000f280000300800 */
[----:B------:R-:W4:Y:S04]  /*12cc0*/  LDL.LU R168, [R1+0x48] ;  /* 0x0000480001a87983 */ /* 0x000f280000300800 */
[----:B------:R-:W4:Y:S04]  /*12cd0*/  LDL.LU R18, [R1+0x3c] ;  /* 0x00003c0001127983 */ /* 0x000f280000300800 */
[----:B------:R-:W4:Y:S04]  /*12ce0*/  LDL.LU R173, [R1+0x34] ;  /* 0x0000340001ad7983 */ /* 0x000f280000300800 */
[----:B------:R-:W4:Y:S04]  /*12cf0*/  LDL.LU R171, [R1+0x30] ;  /* 0x0000300001ab7983 */ /* 0x000f280000300800 */
[----:B------:R-:W4:Y:S04]  /*12d00*/  LDL.LU R169, [R1+0x2c] ;  /* 0x00002c0001a97983 */ /* 0x000f280000300800 */
[----:B------:R-:W4:Y:S04]  /*12d10*/  LDL.LU R19, [R1+0x24] ;  /* 0x0000240001137983 */ /* 0x000f280000300800 */
[----:B------:R-:W4:Y:S01]  /*12d20*/  LDL.LU R244, [R1] ;  /* 0x0000000001f47983 */ /* 0x000f220000300800 */
[----:B--2---:R-:W-:-:S02]  /*12d30*/  IMAD R251, R251, R0, RZ ;  /* 0x00000000fbfb7224 */ /* 0x004fc400078e02ff */
[----:B---3--:R-:W-:-:S03]  /*12d40*/  IMAD R15, R15, R0, RZ ;  /* 0x000000000f0f7224 */ /* 0x008fc600078e02ff */
[----:B------:R0:W-:Y:S01]  /*12d50*/  STL [R1+0x10], R251 ;  /* 0x000010fb01007387 */ /* 0x0001e20000100800 */
[-C--:B------:R-:W-:Y:S02]  /*12d60*/  IMAD R16, R16, R0.reuse, RZ ;  /* 0x0000000010107224 */ /* 0x080fe400078e02ff */
[-C--:B------:R-:W-:Y:S01]  /*12d70*/  IMAD R14, R14, R0.reuse, RZ ;  /* 0x000000000e0e7224 */ /* 0x080fe200078e02ff */
[----:B0-----:R-:W2:Y:S01]  /*12d80*/  LDL.LU R251, [R1+0x2d58] ;  /* 0x002d580001fb7983 */ /* 0x001ea20000300800 */
[----:B------:R-:W-:-:S03]  /*12d90*/  IMAD R17, R17, R0, RZ ;  /* 0x0000000011117224 */ /* 0x000fc600078e02ff */
[----:B------:R0:W-:Y:S01]  /*12da0*/  STL [R1+0x1c], R15 ;  /* 0x00001c0f01007387 */ /* 0x0001e20000100800 */
[----:B------:R-:W-:-:S03]  /*12db0*/  IMAD R236, R236, R0, RZ ;  /* 0x00000000ecec7224 */ /* 0x000fc600078e02ff */
[----:B0-----:R-:W3:Y:S04]  /*12dc0*/  LDL.LU R15, [R1+0x2d54] ;  /* 0x002d5400010f7983 */ /* 0x001ee80000300800 */
[----:B------:R0:W-:Y:S04]  /*12dd0*/  STL [R1+0x28], R16 ;  /* 0x0000281001007387 */ /* 0x0001e80000100800 */
[----:B0-----:R-:W3:Y:S04]  /*12de0*/  LDL.LU R16, [R1+0x2d50] ;  /* 0x002d500001107983 */ /* 0x001ee80000300800 */
[----:B------:R0:W-:Y:S04]  /*12df0*/  STL [R1+0x38], R14 ;  /* 0x0000380e01007387 */ /* 0x0001e80000100800 */
[----:B0-----:R-:W3:Y:S04]  /*12e00*/  LDL.LU R14, [R1+0x2d4c] ;  /* 0x002d4c00010e7983 */ /* 0x001ee80000300800 */
[----:B------:R0:W-:Y:S04]  /*12e10*/  STL [R1+0x40], R17 ;  /* 0x0000401101007387 */ /* 0x0001e80000100800 */
[----:B0-----:R-:W3:Y:S04]  /*12e20*/  LDL.LU R17, [R1+0x2d48] ;  /* 0x002d480001117983 */ /* 0x001ee80000300800 */
[----:B------:R0:W-:Y:S04]  /*12e30*/  STL [R1+0x44], R236 ;  /* 0x000044ec01007387 */ /* 0x0001e80000100800 */
[----:B0-----:R-:W3:Y:S01]  /*12e40*/  LDL.LU R236, [R1+0x2d44] ;  /* 0x002d440001ec7983 */ /* 0x001ee20000300800 */
[----:B----4-:R-:W-:-:S05]  /*12e50*/  IMAD R10, R10, R0, RZ ;  /* 0x000000000a0a7224 */ /* 0x010fca00078e02ff */
[----:B------:R0:W-:Y:S04]  /*12e60*/  STL [R1+0x58], R10 ;  /* 0x0000580a01007387 */ /* 0x0001e80000100800 */
[----:B0-----:R-:W4:Y:S01]  /*12e70*/  LDL.LU R10, [R1+0x2d40] ;  /* 0x002d4000010a7983 */ /* 0x001f220000300800 */
[-C--:B------:R-:W-:Y:S02]  /*12e80*/  IMAD R172, R172, R0.reuse, RZ ;  /* 0x00000000acac7224 */ /* 0x080fe400078e02ff */
[----:B------:R-:W-:-:S03]  /*12e90*/  IMAD R65, R65, R0, RZ ;  /* 0x0000000041417224 */ /* 0x000fc600078e02ff */
[----:B------:R0:W-:Y:S01]  /*12ea0*/  STL [R1+0x54], R172 ;  /* 0x000054ac01007387 */ /* 0x0001e20000100800 */
[-C--:B------:R-:W-:Y:S02]  /*12eb0*/  IMAD R61, R61, R0.reuse, RZ ;  /* 0x000000003d3d7224 */ /* 0x080fe400078e02ff */
[-C--:B------:R-:W-:Y:S02]  /*12ec0*/  IMAD R57, R57, R0.reuse, RZ ;  /* 0x0000000039397224 */ /* 0x080fe400078e02ff */
[-C--:B------:R-:W-:Y:S02]  /*12ed0*/  IMAD R53, R53, R0.reuse, RZ ;  /* 0x0000000035357224 */ /* 0x080fe400078e02ff */
[-C--:B------:R-:W-:Y:S02]  /*12ee0*/  IMAD R49, R49, R0.reuse, RZ ;  /* 0x0000000031317224 */ /* 0x080fe400078e02ff */
[-C--:B0-----:R-:W-:Y:S02]  /*12ef0*/  IMAD R172, R3, R0.reuse, RZ ;  /* 0x0000000003ac7224 */ /* 0x081fe400078e02ff */
[----:B------:R-:W-:Y:S01]  /*12f00*/  IMAD R3, R134, R0, RZ ;  /* 0x0000000086037224 */ /* 0x000fe200078e02ff */
[----:B------:R-:W-:Y:S01]  /*12f10*/  IADD3 R134, P3, R137, R4, RZ ;  /* 0x0000000489867210 */ /* 0x000fe20007f7e0ff */
        /* <DEDUP_REMOVED lines=87> */
[-C--:B--2---:R-:W-:Y:S02]  /*13490*/  IMAD R251, R251, R0.reuse, RZ ;  /* 0x00000000fbfb7224 */ /* 0x084fe400078e02ff */
[-C--:B------:R-:W-:Y:S02]  /*134a0*/  IMAD R191, R191, R0.reuse, RZ ;  /* 0x00000000bfbf7224 */ /* 0x080fe400078e02ff */
[-C--:B------:R-:W-:Y:S02]  /*134b0*/  IMAD R193, R193, R0.reuse, RZ ;  /* 0x00000000c1c17224 */ /* 0x080fe400078e02ff */
[----:B------:R-:W-:-:S02]  /*134c0*/  IMAD R195, R195, R0, RZ ;  /* 0x00000000c3c37224 */ /* 0x000fc400078e02ff */
[-C--:B------:R-:W-:Y:S02]  /*134d0*/  IMAD R197, R197, R0.reuse, RZ ;  /* 0x00000000c5c57224 */ /* 0x080fe400078e02ff */
[-C--:B------:R-:W-:Y:S02]  /*134e0*/  IMAD R199, R199, R0.reuse, RZ ;  /* 0x00000000c7c77224 */ /* 0x080fe400078e02ff */
[-C--:B------:R-:W-:Y:S02]  /*134f0*/  IMAD R201, R201, R0.reuse, RZ ;  /* 0x00000000c9c97224 */ /* 0x080fe400078e02ff */
[-C--:B---3--:R-:W-:Y:S02]  /*13500*/  IMAD R15, R15, R0.reuse, RZ ;  /* 0x000000000f0f7224 */ /* 0x088fe400078e02ff */
        /* <DEDUP_REMOVED lines=45> */
[-C--:B----4-:R-:W-:Y:S02]  /*137e0*/  IMAD R10, R10, R0.reuse, RZ ;  /* 0x000000000a0a7224 */ /* 0x090fe400078e02ff */
        /* <DEDUP_REMOVED lines=47> */
[----:B------:R-:W-:Y:S01]  /*13ae0*/  IMAD R132, R132, R0, RZ ;  /* 0x0000000084847224 */ /* 0x000fe200078e02ff */
[-C--:B------:R-:W-:Y:S01]  /*13af0*/  IADD3 R0, P2, R135, R4.reuse, RZ ;  /* 0x0000000487007210 */ /* 0x080fe20007f5e0ff */
[----:B------:R0:W-:Y:S04]  /*13b00*/  STL [R1+0x14ac], R134 ;  /* 0x0014ac8601007387 */ /* 0x0001e80000100800 */
[----:B------:R1:W-:Y:S01]  /*13b10*/  STL [R1+0x14b4], R0 ;  /* 0x0014b40001007387 */ /* 0x0003e20000100800 */
[-C--:B0-----:R-:W-:Y:S02]  /*13b20*/  IADD3 R134, P1, R133, R4.reuse, RZ ;  /* 0x0000000485867210 */ /* 0x081fe40007f3e0ff */
[----:B-1----:R-:W-:-:S03]  /*13b30*/  IADD3 R0, P0, R130, R4, RZ ;  /* 0x0000000482007210 */ /* 0x002fc60007f1e0ff */
[----:B------:R0:W-:Y:S04]  /*13b40*/  STL [R1+0x14bc], R134 ;  /* 0x0014bc8601007387 */ /* 0x0001e80000100800 */
[----:B------:R1:W-:Y:S01]  /*13b50*/  STL [R1+0x14c4], R0 ;  /* 0x0014c40001007387 */ /* 0x0003e20000100800 */
[-C--:B0-----:R-:W-:Y:S02]  /*13b60*/  IADD3 R134, P4, R126, R4.reuse, RZ ;  /* 0x000000047e867210 */ /* 0x081fe40007f9e0ff */
[----:B-1----:R-:W-:-:S03]  /*13b70*/  IADD3 R0, P6, R122, R4, RZ ;  /* 0x000000047a007210 */ /* 0x002fc60007fde0ff */
[----:B------:R0:W-:Y:S04]  /*13b80*/  STL [R1+0x14cc], R134 ;  /* 0x0014cc8601007387 */ /* 0x0001e80000100800 */
[----:B------:R1:W-:Y:S01]  /*13b90*/  STL [R1+0x14d4], R0 ;  /* 0x0014d40001007387 */ /* 0x0003e20000100800 */
[----:B0-----:R-:W-:Y:S02]  /*13ba0*/  IADD3 R134, P5, R118, R4, RZ ;  /* 0x0000000476867210 */ /* 0x001fe40007fbe0ff */
[----:B-1----:R-:W-:-:S03]  /*13bb0*/  LEA.HI.X.SX32 R0, R137, R2, 0x1, P3 ;  /* 0x0000000289007211 */ /* 0x002fc600018f0eff */
[----:B------:R0:W-:Y:S01]  /*13bc0*/  STL [R1+0x14dc], R134 ;  /* 0x0014dc8601007387 */ /* 0x0001e20000100800 */
[----:B------:R-:W-:-:S03]  /*13bd0*/  IADD3 R137, P3, R116, R4, RZ ;  /* 0x0000000474897210 */ /* 0x000fc60007f7e0ff */
[----:B------:R1:W-:Y:S01]  /*13be0*/  STL [R1+0x14a8], R0 ;  /* 0x0014a80001007387 */ /* 0x0003e20000100800 */
[-C--:B------:R-:W-:Y:S02]  /*13bf0*/  LEA.HI.X.SX32 R133, R133, R2.reuse, 0x1, P1 ;  /* 0x0000000285857211 */ /* 0x080fe400008f0eff */
[----:B0-----:R-:W-:Y:S01]  /*13c00*/  LEA.HI.X.SX32 R134, R135, R2, 0x1, P2 ;  /* 0x0000000287867211 */ /* 0x001fe200010f0eff */
[----:B------:R-:W-:Y:S01]  /*13c10*/  STL [R1+0x14e4], R137 ;  /* 0x0014e48901007387 */ /* 0x000fe20000100800 */
[----:B-1----:R-:W-:-:S03]  /*13c20*/  IADD3 R0, P2, R114, R4, RZ ;  /* 0x0000000472007210 */ /* 0x002fc60007f5e0ff */
[----:B------:R0:W-:Y:S04]  /*13c30*/  STL [R1+0x14b0], R134 ;  /* 0x0014b08601007387 */ /* 0x0001e80000100800 */
[----:B------:R1:W-:Y:S01]  /*13c40*/  STL [R1+0x14ec], R0 ;  /* 0x0014ec0001007387 */ /* 0x0003e20000100800 */
[----:B0-----:R-:W-:-:S03]  /*13c50*/  IADD3 R134, P1, R112, R4, RZ ;  /* 0x0000000470867210 */ /* 0x001fc60007f3e0ff */
[----:B------:R0:W-:Y:S01]  /*13c60*/  STL [R1+0x14b8], R133 ;  /* 0x0014b88501007387 */ /* 0x0001e20000100800 */
[----:B-1----:R-:W-:-:S03]  /*13c70*/  LEA.HI.X.SX32 R0, R130, R2, 0x1, P0 ;  /* 0x0000000282007211 */ /* 0x002fc600000f0eff */
[----:B------:R-:W-:Y:S01]  /*13c80*/  STL [R1+0x14f4], R134 ;  /* 0x0014f48601007387 */ /* 0x000fe20000100800 */
[----:B------:R-:W-:-:S03]  /*13c90*/  LEA.HI.X.SX32 R130, R126, R2, 0x1, P4 ;  /* 0x000000027e827211 */ /* 0x000fc600020f0eff */
[----:B------:R1:W-:Y:S01]  /*13ca0*/  STL [R1+0x14c0], R0 ;  /* 0x0014c00001007387 */ /* 0x0003e20000100800 */
[----:B0-----:R-:W-:Y:S02]  /*13cb0*/  IADD3 R133, P0, R110, R4, RZ ;  /* 0x000000046e857210 */ /* 0x001fe40007f1e0ff */
[----:B------:R-:W-:-:S03]  /*13cc0*/  LEA.HI.X.SX32 R126, R122, R2, 0x1, P6 ;  /* 0x000000027a7e7211 */ /* 0x000fc600030f0eff */
[----:B------:R-:W-:Y:S01]  /*13cd0*/  STL [R1+0x14fc], R133 ;  /* 0x0014fc8501007387 */ /* 0x000fe20000100800 */
[----:B-1----:R-:W-:-:S03]  /*13ce0*/  IADD3 R0, P4, R108, R4, RZ ;  /* 0x000000046c007210 */ /* 0x002fc60007f9e0ff */
[----:B------:R-:W-:Y:S01]  /*13cf0*/  STL [R1+0x14c8], R130 ;  /* 0x0014c88201007387 */ /* 0x000fe20000100800 */
[----:B------:R-:W-:-:S03]  /*13d00*/  IADD3 R122, P6, R106, R4, RZ ;  /* 0x000000046a7a7210 */ /* 0x000fc60007fde0ff */
[----:B------:R0:W-:Y:S01]  /*13d10*/  STL [R1+0x1504], R0 ;  /* 0x0015040001007387 */ /* 0x0001e20000100800 */
[----:B------:R-:W-:-:S03]  /*13d20*/  LEA.HI.X.SX32 R116, R116, R2, 0x1, P3 ;  /* 0x0000000274747211 */ /* 0x000fc600018f0eff */
[----:B------:R-:W-:Y:S01]  /*13d30*/  STL [R1+0x14d0], R126 ;  /* 0x0014d07e01007387 */ /* 0x000fe20000100800 */
[----:B0-----:R-:W-:-:S03]  /*13d40*/  LEA.HI.X.SX32 R0, R118, R2, 0x1, P5 ;  /* 0x0000000276007211 */ /* 0x001fc600028f0eff */
[----:B------:R-:W-:Y:S01]  /*13d50*/  STL [R1+0x150c], R122 ;  /* 0x00150c7a01007387 */ /* 0x000fe20000100800 */
[----:B------:R-:W-:-:S03]  /*13d60*/  IADD3 R118, P5, R104, R4, RZ ;  /* 0x0000000468767210 */ /* 0x000fc60007fbe0ff */
[----:B------:R0:W-:Y:S01]  /*13d70*/  STL [R1+0x14d8], R0 ;  /* 0x0014d80001007387 */ /* 0x0001e20000100800 */
[----:B------:R-:W-:-:S03]  /*13d80*/  LEA.HI.X.SX32 R114, R114, R2, 0x1, P2 ;  /* 0x0000000272727211 */ /* 0x000fc600010f0eff */
[----:B------:R-:W-:Y:S01]  /*13d90*/  STL [R1+0x1514], R118 ;  /* 0x0015147601007387 */ /* 0x000fe20000100800 */
[----:B0-----:R-:W-:-:S03]  /*13da0*/  IADD3 R0, P3, R102, R4, RZ ;  /* 0x0000000466007210 */ /* 0x001fc60007f7e0ff */
        /* <DEDUP_REMOVED lines=149> */
[----:B------:R1:W-:Y:S01]  /*14700*/  STL [R1+0x1644], R52 ;  /* 0x0016443401007387 */ /* 0x0003e20000100800 */
[----:B------:R-:W-:-:S03]  /*14710*/  LEA.HI.X.SX32 R49, R48, R2, 0x1, P4 ;  /* 0x0000000230317211 */ /* 0x000fc600020f0eff */
[----:B------:R2:W-:Y:S01]  /*14720*/  STL [R1+0x1610], R0 ;  /* 0x0016100001007387 */ /* 0x0005e20000100800 */
[----:B0-----:R-:W-:Y:S02]  /*14730*/  IADD3 R50, P0, R36, R4, RZ ;  /* 0x0000000424327210 */ /* 0x001fe40007f1e0ff */
[-C--:B------:R-:W-:Y:S02]  /*14740*/  LEA.HI.X.SX32 R48, R46, R2.reuse, 0x1, P6 ;  /* 0x000000022e307211 */ /* 0x080fe400030f0eff */
[-C--:B------:R-:W-:Y:S01]  /*14750*/  LEA.HI.X.SX32 R42, R42, R2.reuse, 0x1, P3 ;  /* 0x000000022a2a7211 */ /* 0x080fe200018f0eff */
[----:B------:R0:W-:Y:S01]  /*14760*/  STL [R1+0x164c], R50 ;  /* 0x00164c3201007387 */ /* 0x0001e20000100800 */
[----:B------:R-:W-:Y:S01]  /*14770*/  LEA.HI.X.SX32 R40, R40, R2, 0x1, P2 ;  /* 0x0000000228287211 */ /* 0x000fe200010f0eff */
[----:B-1----:R-:W1:Y:S01]  /*14780*/  LDC R52, c[0x0][0x238] ;  /* 0x00008e00ff347b82 */ /* 0x002e620000000800 */
[-C--:B--2---:R-:W-:Y:S01]  /*14790*/  IADD3 R0, P4, R34, R4.reuse, RZ ;  /* 0x0000000422007210 */ /* 0x084fe20007f9e0ff */
[----:B------:R-:W-:Y:S01]  /*147a0*/  STL [R1+0x1618], R49 ;  /* 0x0016183101007387 */ /* 0x000fe20000100800 */
[----:B------:R-:W-:-:S03]  /*147b0*/  IADD3 R46, P6, R33, R4, RZ ;  /* 0x00000004212e7210 */ /* 0x000fc60007fde0ff */
[----:B------:R2:W-:Y:S02]  /*147c0*/  STL [R1+0x1654], R0 ;  /* 0x0016540001007387 */ /* 0x0005e40000100800 */
[----:B0-----:R-:W0:Y:S02]  /*147d0*/  LDC R50, c[0x0][0x238] ;  /* 0x00008e00ff327b82 */ /* 0x001e240000000800 */
[----:B------:R-:W-:Y:S01]  /*147e0*/  STL [R1+0x1620], R48 ;  /* 0x0016203001007387 */ /* 0x000fe20000100800 */
[----:B--2---:R-:W-:-:S03]  /*147f0*/  LEA.HI.X.SX32 R0, R44, R2, 0x1, P5 ;  /* 0x000000022c007211 */ /* 0x004fc600028f0eff */
[----:B------:R2:W-:Y:S01]  /*14800*/  STL [R1+0x165c], R46 ;  /* 0x00165c2e01007387 */ /* 0x0005e20000100800 */
[-C--:B------:R-:W-:Y:S01]  /*14810*/  IADD3 R44, P5, R32, R4.reuse, RZ ;  /* 0x00000004202c7210 */ /* 0x080fe20007fbe0ff */
[----:B------:R-:W3:Y:S02]  /*14820*/  LDC R49, c[0x0][0x238] ;  /* 0x00008e00ff317b82 */ /* 0x000ee40000000800 */
[----:B------:R4:W-:Y:S04]  /*14830*/  STL [R1+0x1628], R0 ;  /* 0x0016280001007387 */ /* 0x0009e80000100800 */
[----:B------:R4:W-:Y:S02]  /*14840*/  STL [R1+0x1664], R44 ;  /* 0x0016642c01007387 */ /* 0x0009e40000100800 */
[----:B--2---:R-:W2:Y:S01]  /*14850*/  LDC R46, c[0x0][0x238] ;  /* 0x00008e00ff2e7b82 */ /* 0x004ea20000000800 */
[-C--:B----4-:R-:W-:Y:S01]  /*14860*/  IADD3 R0, P3, R30, R4.reuse, RZ ;  /* 0x000000041e007210 */ /* 0x090fe20007f7e0ff */
[----:B------:R4:W-:Y:S06]  /*14870*/  STL [R1+0x1630], R42 ;  /* 0x0016302a01007387 */ /* 0x0009ec0000100800 */
[----:B------:R-:W0:Y:S01]  /*14880*/  LDC R44, c[0x0][0x238] ;  /* 0x00008e00ff2c7b82 */ /* 0x000e220000000800 */
[----:B------:R1:W-:Y:S01]  /*14890*/  STL [R1+0x166c], R0 ;  /* 0x00166c0001007387 */ /* 0x0003e20000100800 */
[----:B----4-:R-:W-:-:S03]  /*148a0*/  IADD3 R42, P2, R29, R4, RZ ;  /* 0x000000041d2a7210 */ /* 0x010fc60007f5e0ff */
[----:B------:R4:W-:Y:S03]  /*148b0*/  STL [R1+0x1638], R40 ;  /* 0x0016382801007387 */ /* 0x0009e60000100800 */
[----:B------:R-:W3:Y:S01]  /*148c0*/  LDC R48, c[0x0][0x238] ;  /* 0x00008e00ff307b82 */ /* 0x000ee20000000800 */
[-C--:B-1----:R-:W-:Y:S01]  /*148d0*/  LEA.HI.X.SX32 R0, R38, R2.reuse, 0x1, P1 ;  /* 0x0000000226007211 */ /* 0x082fe200008f0eff */
[----:B------:R1:W-:Y:S01]  /*148e0*/  STL [R1+0x1674], R42 ;  /* 0x0016742a01007387 */ /* 0x0003e20000100800 */
[----:B------:R-:W-:-:S03]  /*148f0*/  LEA.HI.X.SX32 R38, R36, R2, 0x1, P0 ;  /* 0x0000000224267211 */ /* 0x000fc600000f0eff */
[----:B------:R1:W-:Y:S01]  /*14900*/  STL [R1+0x1640], R0 ;  /* 0x0016400001007387 */ /* 0x0003e20000100800 */
[----:B----4-:R-:W-:Y:S02]  /*14910*/  IADD3 R40, P1, R28, R4, RZ ;  /* 0x000000041c287210 */ /* 0x010fe40007f3e0ff */
[----:B------:R-:W-:Y:S02]  /*14920*/  LEA.HI.X.SX32 R36, R34, R2, 0x1, P4 ;  /* 0x0000000222247211 */ /* 0x000fe400020f0eff */
[-C--:B------:R-:W-:Y:S01]  /*14930*/  IADD3 R34, P4, R25, R4.reuse, RZ ;  /* 0x0000000419227210 */ /* 0x080fe20007f9e0ff */
[----:B------:R4:W-:Y:S01]  /*14940*/  STL [R1+0x167c], R40 ;  /* 0x00167c2801007387 */ /* 0x0009e20000100800 */
[----:B-1----:R-:W1:Y:S01]  /*14950*/  LDC R42, c[0x0][0x238] ;  /* 0x00008e00ff2a7b82 */ /* 0x002e620000000800 */
[----:B------:R-:W-:Y:S02]  /*14960*/  IADD3 R0, P0, R26, R4, RZ ;  /* 0x000000041a007210 */ /* 0x000fe40007f1e0ff */
[----:B------:R-:W-:Y:S04]  /*14970*/  STL [R1+0x1648], R38 ;  /* 0x0016482601007387 */ /* 0x000fe80000100800 */
[----:B------:R2:W-:Y:S01]  /*14980*/  STL [R1+0x1684], R0 ;  /* 0x0016840001007387 */ /* 0x0005e20000100800 */
[----:B----4-:R-:W4:Y:S03]  /*14990*/  LDC R40, c[0x0][0x238] ;  /* 0x00008e00ff287b82 */ /* 0x010f260000000800 */
[----:B------:R0:W-:Y:S01]  /*149a0*/  STL [R1+0x1650], R36 ;  /* 0x0016502401007387 */ /* 0x0001e20000100800 */
[----:B--2---:R-:W-:-:S04]  /*149b0*/  LEA.HI.X.SX32 R0, R33, R2, 0x1, P6 ;  /* 0x0000000221007211 */ /* 0x004fc800030f0eff */
[----:B------:R-:W2:Y:S01]  /*149c0*/  LDC R38, c[0x0][0x238] ;  /* 0x00008e00ff267b82 */ /* 0x000ea20000000800 */
[----:B------:R-:W-:Y:S01]  /*149d0*/  IADD3 R33, P6, R24, R4, RZ ;  /* 0x0000000418217210 */ /* 0x000fe20007fde0ff */
[----:B------:R3:W-:Y:S04]  /*149e0*/  STL [R1+0x168c], R34 ;  /* 0x00168c2201007387 */ /* 0x0007e80000100800 */
[----:B------:R-:W4:Y:S02]  /*149f0*/  LDL.LU R122, [R1+0x10] ;  /* 0x00001000017a7983 */ /* 0x000f240000300800 */
[----:B0-----:R-:W0:Y:S02]  /*14a00*/  LDC R36, c[0x0][0x238] ;  /* 0x00008e00ff247b82 */ /* 0x001e240000000800 */
[----:B------:R3:W-:Y:S04]  /*14a10*/  STL [R1+0x1658], R0 ;  /* 0x0016580001007387 */ /* 0x0007e80000100800 */
[----:B------:R1:W-:Y:S02]  /*14a20*/  STL [R1+0x1694], R33 ;  /* 0x0016942101007387 */ /* 0x0003e40000100800 */
[----:B---3--:R-:W3:Y:S02]  /*14a30*/  LDC R34, c[0x0][0x238] ;  /* 0x00008e00ff227b82 */ /* 0x008ee40000000800 */
[----:B------:R-:W2:Y:S01]  /*14a40*/  LDL.LU R126, [R1+0x1c] ;  /* 0x00001c00017e7983 */ /* 0x000ea20000300800 */
[----:B------:R-:W-:-:S02]  /*14a50*/  LEA.HI.X.SX32 R0, R32, R2, 0x1, P5 ;  /* 0x0000000220007211 */ /* 0x000fc400028f0eff */
[----:B------:R-:W-:-:S03]  /*14a60*/  IADD3 R32, P5, R22, R4, RZ ;  /* 0x0000000416207210 */ /* 0x000fc60007fbe0ff */
[----:B-1----:R-:W1:Y:S01]  /*14a70*/  LDC R33, c[0x0][0x238] ;  /* 0x00008e00ff217b82 */ /* 0x002e620000000800 */
[----:B------:R0:W-:Y:S04]  /*14a80*/  STL [R1+0x1660], R0 ;  /* 0x0016600001007387 */ /* 0x0001e80000100800 */
[----:B------:R-:W3:Y:S04]  /*14a90*/  LDL.LU R130, [R1+0x28] ;  /* 0x0000280001827983 */ /* 0x000ee80000300800 */
[----:B------:R0:W-:Y:S02]  /*14aa0*/  STL [R1+0x169c], R32 ;  /* 0x00169c2001007387 */ /* 0x0001e40000100800 */
[----:B0-----:R-:W-:-:S02]  /*14ab0*/  LEA.HI.X.SX32 R0, R30, R2, 0x1, P3 ;  /* 0x000000021e007211 */ /* 0x001fc400018f0eff */
[----:B------:R-:W3:Y:S01]  /*14ac0*/  LDL.LU R133, [R1+0x38] ;  /* 0x0000380001857983 */ /* 0x000ee20000300800 */
[----:B------:R-:W-:-:S03]  /*14ad0*/  IADD3 R30, P3, R21, R4, RZ ;  /* 0x00000004151e7210 */ /* 0x000fc60007f7e0ff */
[----:B------:R0:W-:Y:S01]  /*14ae0*/  STL [R1+0x1668], R0 ;  /* 0x0016680001007387 */ /* 0x0001e20000100800 */
[----:B------:R-:W1:Y:S03]  /*14af0*/  LDC R32, c[0x0][0x238] ;  /* 0x00008e00ff207b82 */ /* 0x000e660000000800 */
[----:B------:R-:W3:Y:S01]  /*14b00*/  LDL.LU R135, [R1+0x40] ;  /* 0x0000400001877983 */ /* 0x000ee20000300800 */
[----:B0-----:R-:W-:-:S03]  /*14b10*/  LEA.HI.X.SX32 R0, R29, R2, 0x1, P2 ;  /* 0x000000021d007211 */ /* 0x001fc600010f0eff */
[----:B------:R0:W-:Y:S04]  /*14b20*/  STL [R1+0x16a4], R30 ;  /* 0x0016a41e01007387 */ /* 0x0001e80000100800 */
[----:B------:R-:W3:Y:S04]  /*14b30*/  LDL.LU R137, [R1+0x44] ;  /* 0x0000440001897983 */ /* 0x000ee80000300800 */
[----:B------:R0:W-:Y:S02]  /*14b40*/  STL [R1+0x1670], R0 ;  /* 0x0016700001007387 */ /* 0x0001e40000100800 */
[----:B0-----:R-:W-:-:S02]  /*14b50*/  IADD3 R30, P2, R20, R4, RZ ;  /* 0x00000004141e7210 */ /* 0x001fc40007f5e0ff */
[----:B------:R-:W3:Y:S04]  /*14b60*/  LDL.LU R0, [R1+0x58] ;  /* 0x0000580001007983 */ /* 0x000ee80000300800 */
[----:B------:R0:W-:Y:S04]  /*14b70*/  STL [R1+0x16ac], R30 ;  /* 0x0016ac1e01007387 */ /* 0x0001e80000100800 */
[----:B------:R-:W3:Y:S01]  /*14b80*/  LDL.LU R134, [R1+0x54] ;  /* 0x0000540001867983 */ /* 0x000ee20000300800 */
[----:B------:R-:W-:Y:S02]  /*14b90*/  LEA.HI.X.SX32 R29, R28, R2, 0x1, P1 ;  /* 0x000000021c1d7211 */ /* 0x000fe400008f0eff */
[----:B------:R-:W-:-:S03]  /*14ba0*/  IADD3 R28, P1, R13, R4, RZ ;  /* 0x000000040d1c7210 */ /* 0x000fc60007f3e0ff */
[----:B------:R1:W-:Y:S01]  /*14bb0*/  STL [R1+0x1678], R29 ;  /* 0x0016781d01007387 */ /* 0x0003e20000100800 */
[----:B0-----:R-:W0:Y:S03]  /*14bc0*/  LDC R30, c[0x0][0x238] ;  /* 0x00008e00ff1e7b82 */ /* 0x001e260000000800 */
[----:B------:R1:W-:Y:S02]  /*14bd0*/  STL [R1+0x16b4], R28 ;  /* 0x0016b41c01007387 */ /* 0x0003e40000100800 */
[----:B-1----:R-:W-:Y:S02]  /*14be0*/  LEA.HI.X.SX32 R29, R26, R2, 0x1, P0 ;  /* 0x000000021a1d7211 */ /* 0x002fe400000f0eff */
[----:B------:R-:W-:Y:S02]  /*14bf0*/  IADD3 R26, P0, R12, R4, RZ ;  /* 0x000000040c1a7210 */ /* 0x000fe40007f1e0ff */
[----:B------:R-:W-:Y:S01]  /*14c00*/  LEA.HI.X.SX32 R28, R25, R2, 0x1, P4 ;  /* 0x00000002191c7211 */ /* 0x000fe200020f0eff */
[----:B------:R1:W-:Y:S01]  /*14c10*/  STL [R1+0x1680], R29 ;  /* 0x0016801d01007387 */ /* 0x0003e20000100800 */
[----:B------:R-:W-:-:S03]  /*14c20*/  IADD3 R25, P4, R9, R4, RZ ;  /* 0x0000000409197210 */ /* 0x000fc60007f9e0ff */
[----:B------:R1:W-:Y:S04]  /*14c30*/  STL [R1+0x16bc], R26 ;  /* 0x0016bc1a01007387 */ /* 0x0003e80000100800 */
[----:B------:R1:W-:Y:S02]  /*14c40*/  STL [R1+0x1688], R28 ;  /* 0x0016881c01007387 */ /* 0x0003e40000100800 */
[----:B-1----:R-:W1:Y:S01]  /*14c50*/  LDC R29, c[0x0][0x238] ;  /* 0x00008e00ff1d7b82 */ /* 0x002e620000000800 */
[----:B------:R-:W-:Y:S02]  /*14c60*/  LEA.HI.X.SX32 R26, R24, R2, 0x1, P6 ;  /* 0x00000002181a7211 */ /* 0x000fe400030f0eff */
[----:B------:R-:W-:Y:S01]  /*14c70*/  IADD3 R24, P6, R8, R4, RZ ;  /* 0x0000000408187210 */ /* 0x000fe20007fde0ff */
[----:B------:R0:W-:Y:S04]  /*14c80*/  STL [R1+0x16c4], R25 ;  /* 0x0016c41901007387 */ /* 0x0001e80000100800 */
[----:B------:R-:W1:Y:S01]  /*14c90*/  LDC R28, c[0x0][0x238] ;  /* 0x00008e00ff1c7b82 */ /* 0x000e620000000800 */
[----:B------:R0:W-:Y:S04]  /*14ca0*/  STL [R1+0x1690], R26 ;  /* 0x0016901a01007387 */ /* 0x0001e80000100800 */
[----:B------:R0:W-:Y:S02]  /*14cb0*/  STL [R1+0x16cc], R24 ;  /* 0x0016cc1801007387 */ /* 0x0001e40000100800 */
[----:B0-----:R-:W-:-:S02]  /*14cc0*/  LEA.HI.X.SX32 R25, R22, R2, 0x1, P5 ;  /* 0x0000000216197211 */ /* 0x001fc400028f0eff */
[----:B------:R-:W-:Y:S01]  /*14cd0*/  IADD3 R22, P5, R7, R4, RZ ;  /* 0x0000000407167210 */ /* 0x000fe20007fbe0ff */
[----:B------:R-:W0:Y:S02]  /*14ce0*/  LDC R26, c[0x0][0x238] ;  /* 0x00008e00ff1a7b82 */ /* 0x000e240000000800 */
[----:B------:R1:W-:Y:S01]  /*14cf0*/  STL [R1+0x1698], R25 ;  /* 0x0016981901007387 */ /* 0x0003e20000100800 */
[----:B------:R-:W-:Y:S02]  /*14d00*/  LEA.HI.X.SX32 R24, R21, R2, 0x1, P3 ;  /* 0x0000000215187211 */ /* 0x000fe400018f0eff */
[----:B------:R-:W-:Y:S01]  /*14d10*/  IADD3 R21, P3, R5, R4, RZ ;  /* 0x0000000405157210 */ /* 0x000fe20007f7e0ff */
[----:B------:R1:W-:Y:S04]  /*14d20*/  STL [R1+0x16d4], R22 ;  /* 0x0016d41601007387 */ /* 0x0003e80000100800 */
[----:B------:R1:W-:Y:S02]  /*14d30*/  STL [R1+0x16a0], R24 ;  /* 0x0016a01801007387 */ /* 0x0003e40000100800 */
[----:B-1----:R-:W1:Y:S02]  /*14d40*/  LDC R25, c[0x0][0x238] ;  /* 0x00008e00ff197b82 */ /* 0x002e640000000800 */
[----:B------:R0:W-:Y:S01]  /*14d50*/  STL [R1+0x16dc], R21 ;  /* 0x0016dc1501007387 */ /* 0x0001e20000100800 */
[----:B------:R-:W-:-:S02]  /*14d60*/  LEA.HI.X.SX32 R22, R20, R2, 0x1, P2 ;  /* 0x0000000214167211 */ /* 0x000fc400010f0eff */
[----:B------:R-:W-:-:S03]  /*14d70*/  IADD3 R20, P2, R250, R4, RZ ;  /* 0x00000004fa147210 */ /* 0x000fc60007f5e0ff */
[----:B------:R-:W1:Y:S01]  /*14d80*/  LDC R24, c[0x0][0x238] ;  /* 0x00008e00ff187b82 */ /* 0x000e620000000800 */
[----:B------:R0:W-:Y:S02]  /*14d90*/  STL [R1+0x16a8], R22 ;  /* 0x0016a81601007387 */ /* 0x0001e40000100800 */
[----:B0-----:R-:W-:Y:S02]  /*14da0*/  LEA.HI.X.SX32 R21, R13, R2, 0x1, P1 ;  /* 0x000000020d157211 */ /* 0x001fe400008f0eff */
[----:B------:R-:W-:Y:S01]  /*14db0*/  IADD3 R13, P1, R252, R4, RZ ;  /* 0x00000004fc0d7210 */ /* 0x000fe20007f3e0ff */
[----:B------:R0:W-:Y:S04]  /*14dc0*/  STL [R1+0x16e4], R20 ;  /* 0x0016e41401007387 */ /* 0x0001e80000100800 */
[----:B------:R0:W-:Y:S01]  /*14dd0*/  STL [R1+0x16b0], R21 ;  /* 0x0016b01501007387 */ /* 0x0001e20000100800 */
[----:B------:R-:W1:Y:S03]  /*14de0*/  LDC R22, c[0x0][0x238] ;  /* 0x00008e00ff167b82 */ /* 0x000e660000000800 */
[----:B------:R0:W-:Y:S02]  /*14df0*/  STL [R1+0x16ec], R13 ;  /* 0x0016ec0d01007387 */ /* 0x0001e40000100800 */
[----:B0-----:R-:W-:-:S03]  /*14e00*/  LEA.HI.X.SX32 R20, R12, R2, 0x1, P0 ;  /* 0x000000020c147211 */ /* 0x001fc600000f0eff */
[----:B------:R-:W0:Y:S02]  /*14e10*/  LDC R21, c[0x0][0x238] ;  /* 0x00008e00ff157b82 */ /* 0x000e240000000800 */
[----:B------:R1:W-:Y:S01]  /*14e20*/  STL [R1+0x16b8], R20 ;  /* 0x0016b81401007387 */ /* 0x0003e20000100800 */
[----:B------:R-:W-:-:S05]  /*14e30*/  LEA.HI.X.SX32 R13, R9, R2, 0x1, P4 ;  /* 0x00000002090d7211 */ /* 0x000fca00020f0eff */
[----:B-1----:R-:W1:Y:S01]  /*14e40*/  LDC R20, c[0x0][0x238] ;  /* 0x00008e00ff147b82 */ /* 0x002e620000000800 */
[----:B----4-:R-:W-:-:S05]  /*14e50*/  IADD3 R12, P0, R122, R4, RZ ;  /* 0x000000047a0c7210 */ /* 0x010fca0007f1e0ff */
[----:B------:R4:W-:Y:S01]  /*14e60*/  STL [R1+0x16f4], R12 ;  /* 0x0016f40c01007387 */ /* 0x0009e20000100800 */
[----:B--2---:R-:W-:-:S03]  /*14e70*/  IADD3 R9, P4, R126, R4, RZ ;  /* 0x000000047e097210 */ /* 0x004fc60007f9e0ff */
[----:B------:R-:W-:Y:S01]  /*14e80*/  STL [R1+0x16c0], R13 ;  /* 0x0016c00d01007387 */ /* 0x000fe20000100800 */
[----:B----4-:R-:W-:-:S03]  /*14e90*/  LEA.HI.X.SX32 R12, R8, R2, 0x1, P6 ;  /* 0x00000002080c7211 */ /* 0x010fc600030f0eff */
[----:B------:R2:W-:Y:S01]  /*14ea0*/  STL [R1+0x16fc], R9 ;  /* 0x0016fc0901007387 */ /* 0x0005e20000100800 */
[----:B---3--:R-:W-:-:S03]  /*14eb0*/  IADD3 R8, P6, R130, R4, RZ ;  /* 0x0000000482087210 */ /* 0x008fc60007fde0ff */
[----:B------:R3:W-:Y:S01]  /*14ec0*/  STL [R1+0x16c8], R12 ;  /* 0x0016c80c01007387 */ /* 0x0007e20000100800 */
[----:B--2---:R-:W-:-:S03]  /*14ed0*/  LEA.HI.X.SX32 R9, R7, R2, 0x1, P5 ;  /* 0x0000000207097211 */ /* 0x004fc600028f0eff */
[----:B------:R2:W-:Y:S01]  /*14ee0*/  STL [R1+0x1704], R8 ;  /* 0x0017040801007387 */ /* 0x0005e20000100800 */
[----:B------:R-:W-:-:S03]  /*14ef0*/  IADD3 R7, P5, R133, R4, RZ ;  /* 0x0000000485077210 */ /* 0x000fc60007fbe0ff */
[----:B------:R-:W-:Y:S01]  /*14f00*/  STL [R1+0x16d0], R9 ;  /* 0x0016d00901007387 */ /* 0x000fe20000100800 */
[----:B---3--:R-:W3:Y:S03]  /*14f10*/  LDC R12, c[0x0][0x238] ;  /* 0x00008e00ff0c7b82 */ /* 0x008ee60000000800 */
[----:B------:R4:W-:Y:S01]  /*14f20*/  STL [R1+0x170c], R7 ;  /* 0x00170c0701007387 */ /* 0x0009e20000100800 */
[----:B--2---:R-:W-:Y:S02]  /*14f30*/  LEA.HI.X.SX32 R8, R5, R2, 0x1, P3 ;  /* 0x0000000205087211 */ /* 0x004fe400018f0eff */
[----:B------:R-:W-:-:S03]  /*14f40*/  IADD3 R5, P3, R135, R4, RZ ;  /* 0x0000000487057210 */ /* 0x000fc60007f7e0ff */
[----:B------:R2:W-:Y:S01]  /*14f50*/  STL [R1+0x16d8], R8 ;  /* 0x0016d80801007387 */ /* 0x0005e20000100800 */
[----:B----4-:R-:W-:-:S03]  /*14f60*/  LEA.HI.X.SX32 R7, R250, R2, 0x1, P2 ;  /* 0x00000002fa077211 */ /* 0x010fc600010f0eff */
[----:B------:R4:W-:Y:S01]  /*14f70*/  STL [R1+0x1714], R5 ;  /* 0x0017140501007387 */ /* 0x0009e20000100800 */
[----:B------:R-:W0:Y:S03]  /*14f80*/  LDC R250, c[0x0][0x238] ;  /* 0x00008e00fffa7b82 */ /* 0x000e260000000800 */
[----:B------:R1:W-:Y:S01]  /*14f90*/  STL [R1+0x16e0], R7 ;  /* 0x0016e00701007387 */ /* 0x0003e20000100800 */
[----:B--2---:R-:W-:Y:S02]  /*14fa0*/  IADD3 R8, P2, R137, R4, RZ ;  /* 0x0000000489087210 */ /* 0x004fe40007f5e0ff */
[----:B----4-:R-:W-:-:S03]  /*14fb0*/  LEA.HI.X.SX32 R5, R252, R2, 0x1, P1 ;  /* 0x00000002fc057211 */ /* 0x010fc600008f0eff */
[----:B------:R2:W-:Y:S01]  /*14fc0*/  STL [R1+0x171c], R8 ;  /* 0x00171c0801007387 */ /* 0x0005e20000100800 */
[----:B------:R-:W4:Y:S01]  /*14fd0*/  LDC R252, c[0x0][0x238] ;  /* 0x00008e00fffc7b82 */ /* 0x000f220000000800 */
[----:B-1----:R-:W-:Y:S02]  /*14fe0*/  IADD3 R7, P1, R0, R4, RZ ;  /* 0x0000000400077210 */ /* 0x002fe40007f3e0ff */
[----:B------:R1:W-:Y:S01]  /*14ff0*/  STL [R1+0x16e8], R5 ;  /* 0x0016e80501007387 */ /* 0x0003e20000100800 */
[----:B--2---:R-:W-:-:S03]  /*15000*/  LEA.HI.X.SX32 R8, R122, R2, 0x1, P0 ;  /* 0x000000027a087211 */ /* 0x004fc600000f0eff */
[----:B------:R2:W-:Y:S01]  /*15010*/  STL [R1+0x1724], R7 ;  /* 0x0017240701007387 */ /* 0x0005e20000100800 */
[----:B-1----:R-:W-:-:S03]  /*15020*/  IADD3 R5, P0, R134, R4, RZ ;  /* 0x0000000486057210 */ /* 0x002fc60007f1e0ff */
[----:B------:R1:W-:Y:S01]  /*15030*/  STL [R1+0x16f0], R8 ;  /* 0x0016f00801007387 */ /* 0x0003e20000100800 */
[----:B--2---:R-:W-:-:S03]  /*15040*/  LEA.HI.X.SX32 R7, R126, R2, 0x1, P4 ;  /* 0x000000027e077211 */ /* 0x004fc600020f0eff */
[----:B------:R2:W-:Y:S04]  /*15050*/  STL [R1+0x172c], R5 ;  /* 0x00172c0501007387 */ /* 0x0005e80000100800 */
[----:B------:R3:W-:Y:S01]  /*15060*/  STL [R1+0x16f8], R7 ;  /* 0x0016f80701007387 */ /* 0x0007e20000100800 */
[----:B-1----:R-:W-:Y:S02]  /*15070*/  IADD3 R8, P4, R172, R4, RZ ;  /* 0x00000004ac087210 */ /* 0x002fe40007f9e0ff */
[----:B--2---:R-:W-:-:S03]  /*15080*/  LEA.HI.X.SX32 R5, R130, R2, 0x1, P6 ;  /* 0x0000000282057211 */ /* 0x004fc600030f0eff */
[----:B------:R1:W-:Y:S01]  /*15090*/  STL [R1+0x1734], R8 ;  /* 0x0017340801007387 */ /* 0x0003e20000100800 */
[----:B---3--:R-:W-:-:S03]  /*150a0*/  IADD3 R7, P6, R170, R4, RZ ;  /* 0x00000004aa077210 */ /* 0x008fc60007fde0ff */
[----:B------:R2:W-:Y:S04]  /*150b0*/  STL [R1+0x1700], R5 ;  /* 0x0017000501007387 */ /* 0x0005e80000100800 */
[----:B------:R3:W-:Y:S01]  /*150c0*/  STL [R1+0x173c], R7 ;  /* 0x00173c0701007387 */ /* 0x0007e20000100800 */
[----:B-1----:R-:W-:Y:S02]  /*150d0*/  LEA.HI.X.SX32 R8, R133, R2, 0x1, P5 ;  /* 0x0000000285087211 */ /* 0x002fe400028f0eff */
[----:B--2---:R-:W-:-:S03]  /*150e0*/  IADD3 R5, P5, R168, R4, RZ ;  /* 0x00000004a8057210 */ /* 0x004fc60007fbe0ff */
[----:B------:R1:W-:Y:S01]  /*150f0*/  STL [R1+0x1708], R8 ;  /* 0x0017080801007387 */ /* 0x0003e20000100800 */
[----:B---3--:R-:W-:-:S03]  /*15100*/  LEA.HI.X.SX32 R7, R135, R2, 0x1, P3 ;  /* 0x0000000287077211 */ /* 0x008fc600018f0eff */
[----:B------:R2:W-:Y:S01]  /*15110*/  STL [R1+0x1744], R5 ;  /* 0x0017440501007387 */ /* 0x0005e20000100800 */
[----:B------:R-:W-:-:S03]  /*15120*/  LEA.HI.X.SX32 R0, R0, R2, 0x1, P1 ;  /* 0x0000000200007211 */ /* 0x000fc600008f0eff */
[----:B------:R3:W-:Y:S01]  /*15130*/  STL [R1+0x1710], R7 ;  /* 0x0017100701007387 */ /* 0x0007e20000100800 */
[----:B-1----:R-:W-:Y:S02]  /*15140*/  IADD3 R8, P3, R18, R4, RZ ;  /* 0x0000000412087210 */ /* 0x002fe40007f7e0ff */
[----:B--2---:R-:W-:-:S03]  /*15150*/  LEA.HI.X.SX32 R5, R137, R2, 0x1, P2 ;  /* 0x0000000289057211 */ /* 0x004fc600010f0eff */
[----:B------:R-:W-:Y:S01]  /*15160*/  STL [R1+0x174c], R8 ;  /* 0x00174c0801007387 */ /* 0x000fe20000100800 */
[----:B---3--:R-:W-:-:S03]  /*15170*/  IADD3 R7, P2, R173, R4, RZ ;  /* 0x00000004ad077210 */ /* 0x008fc60007f5e0ff */
[----:B------:R1:W-:Y:S04]  /*15180*/  STL [R1+0x1718], R5 ;  /* 0x0017180501007387 */ /* 0x0003e80000100800 */
[----:B------:R2:W-:Y:S04]  /*15190*/  STL [R1+0x1754], R7 ;  /* 0x0017540701007387 */ /* 0x0005e80000100800 */
[----:B------:R3:W-:Y:S01]  /*151a0*/  STL [R1+0x1720], R0 ;  /* 0x0017200001007387 */ /* 0x0007e20000100800 */
[----:B-1----:R-:W-:Y:S02]  /*151b0*/  IADD3 R5, P1, R171, R4, RZ ;  /* 0x00000004ab057210 */ /* 0x002fe40007f3e0ff */
[----:B--2---:R-:W-:-:S03]  /*151c0*/  LEA.HI.X.SX32 R7, R134, R2, 0x1, P0 ;  /* 0x0000000286077211 */ /* 0x004fc600000f0eff */
[----:B------:R1:W-:Y:S01]  /*151d0*/  STL [R1+0x175c], R5 ;  /* 0x00175c0501007387 */ /* 0x0003e20000100800 */
[----:B---3--:R-:W-:-:S03]  /*151e0*/  IADD3 R0, P0, R169, R4, RZ ;  /* 0x00000004a9007210 */ /* 0x008fc60007f1e0ff */
[----:B------:R2:W-:Y:S01]  /*151f0*/  STL [R1+0x1728], R7 ;  /* 0x0017280701007387 */ /* 0x0005e20000100800 */
[----:B-1----:R-:W-:-:S03]  /*15200*/  LEA.HI.X.SX32 R5, R172, R2, 0x1, P4 ;  /* 0x00000002ac057211 */ /* 0x002fc600020f0eff */
[----:B------:R-:W3:Y:S04]  /*15210*/  LDL.LU R172, [R1+0x2d3c] ;  /* 0x002d3c0001ac7983 */ /* 0x000ee80000300800 */
[----:B------:R1:W-:Y:S01]  /*15220*/  STL [R1+0x1764], R0 ;  /* 0x0017640001007387 */ /* 0x0003e20000100800 */
[----:B--2---:R-:W-:-:S03]  /*15230*/  LEA.HI.X.SX32 R7, R170, R2, 0x1, P6 ;  /* 0x00000002aa077211 */ /* 0x004fc600030f0eff */
[----:B------:R2:W-:Y:S04]  /*15240*/  STL [R1+0x1730], R5 ;  /* 0x0017300501007387 */ /* 0x0005e80000100800 */
[----:B------:R-:W4:Y:S01]  /*15250*/  LDL.LU R170, [R1+0x2d38] ;  /* 0x002d380001aa7983 */ /* 0x000f220000300800 */
[----:B-1----:R-:W-:-:S05]  /*15260*/  IADD3 R0, P4, R19, R4, RZ ;  /* 0x0000000413007210 */ /* 0x002fca0007f9e0ff */
        /* <DEDUP_REMOVED lines=13> */
[----:B------:R-:W3:Y:S01]  /*15340*/  LDL.LU R173, [R1+0x2d2c] ;  /* 0x002d2c0001ad7983 */ /* 0x000ee20000300800 */
        /* <DEDUP_REMOVED lines=19> */
[----:B------:R0:W5:Y:S01]  /*15480*/  LDL.LU R10, [R1+0x2d1c] ;  /* 0x002d1c00010a7983 */ /* 0x0001620000300800 */
        /* <DEDUP_REMOVED lines=28> */
[----:B------:R2:W-:Y:S01]  /*15650*/  STL [R1+0x1798], R7 ;  /* 0x0017980701007387 */ /* 0x0005e20000100800 */
[----:B-1----:R-:W-:-:S05]  /*15660*/  IADD3 R0, P0, R234, R4, RZ ;  /* 0x00000004ea007210 */ /* 0x002fca0007f1e0ff */
[----:B------:R1:W-:Y:S01]  /*15670*/  STL [R1+0x17d4], R0 ;  /* 0x0017d40001007387 */ /* 0x0003e20000100800 */
[----:B--2---:R-:W-:Y:S02]  /*15680*/  LEA.HI.X.SX32 R7, R251, R2, 0x1, P6 ;  /* 0x00000002fb077211 */ /* 0x004fe400030f0eff */
[----:B------:R-:W2:Y:S01]  /*15690*/  LDC R251, c[0x0][0x238] ;  /* 0x00008e00fffb7b82 */ /* 0x000ea20000000800 */
[----:B------:R0:W-:Y:S01]  /*156a0*/  STL [R1+0x17a0], R5 ;  /* 0x0017a00501007387 */ /* 0x0001e20000100800 */
[-C--:B-1----:R-:W-:Y:S02]  /*156b0*/  IADD3 R0, P4, R239, R4.reuse, RZ ;  /* 0x00000004ef007210 */ /* 0x082fe40007f9e0ff */
[----:B0-----:R-:W-:-:S03]  /*156c0*/  IADD3 R5, P6, R243, R4, RZ ;  /* 0x00000004f3057210 */ /* 0x001fc60007fde0ff */
[----:B------:R0:W-:Y:S04]  /*156d0*/  STL [R1+0x17dc], R0 ;  /* 0x0017dc0001007387 */ /* 0x0001e80000100800 */
[----:B------:R1:W-:Y:S01]  /*156e0*/  STL [R1+0x17a8], R7 ;  /* 0x0017a80701007387 */ /* 0x0003e20000100800 */
[----:B0-----:R-:W-:-:S03]  /*156f0*/  LEA.HI.X.SX32 R0, R249, R2, 0x1, P5 ;  /* 0x00000002f9007211 */ /* 0x001fc600028f0eff */
[----:B------:R0:W-:Y:S01]  /*15700*/  STL [R1+0x17e4], R5 ;  /* 0x0017e40501007387 */ /* 0x0001e20000100800 */
[----:B------:R-:W2:Y:S01]  /*15710*/  LDC R249, c[0x0][0x238] ;  /* 0x00008e00fff97b82 */ /* 0x000ea20000000800 */
[----:B-1----:R-:W-:Y:S02]  /*15720*/  IADD3 R7, P5, R3, R4, RZ ;  /* 0x0000000403077210 */ /* 0x002fe40007fbe0ff */
[----:B------:R1:W-:Y:S01]  /*15730*/  STL [R1+0x17b0], R0 ;  /* 0x0017b00001007387 */ /* 0x0003e20000100800 */
[----:B0-----:R-:W-:-:S03]  /*15740*/  LEA.HI.X.SX32 R5, R247, R2, 0x1, P3 ;  /* 0x00000002f7057211 */ /* 0x001fc600018f0eff */
[----:B------:R0:W-:Y:S01]  /*15750*/  STL [R1+0x17ec], R7 ;  /* 0x0017ec0701007387 */ /* 0x0001e20000100800 */
[----:B------:R-:W2:Y:S01]  /*15760*/  LDC R247, c[0x0][0x238] ;  /* 0x00008e00fff77b82 */ /* 0x000ea20000000800 */
[----:B-1----:R-:W-:Y:S02]  /*15770*/  IADD3 R0, P3, R6, R4, RZ ;  /* 0x0000000406007210 */ /* 0x002fe40007f7e0ff */
[----:B------:R1:W-:Y:S04]  /*15780*/  STL [R1+0x17b8], R5 ;  /* 0x0017b80501007387 */ /* 0x0003e80000100800 */
[----:B------:R1:W-:Y:S01]  /*15790*/  STL [R1+0x17f4], R0 ;  /* 0x0017f40001007387 */ /* 0x0003e20000100800 */
[----:B0-----:R-:W-:Y:S01]  /*157a0*/  LEA.HI.X.SX32 R7, R226, R2, 0x1, P2 ;  /* 0x00000002e2077211 */ /* 0x001fe200010f0eff */
[----:B------:R-:W0:Y:S01]  /*157b0*/  S2R R244, SR_TID.X ;  /* 0x0000000000f47919 */ /* 0x000e220000002100 */
[----:B------:R-:W2:Y:S01]  /*157c0*/  LDC R226, c[0x0][0x238] ;  /* 0x00008e00ffe27b82 */ /* 0x000ea20000000800 */
[----:B-1----:R-:W-:-:S02]  /*157d0*/  IADD3 R5, P2, R11, R4, RZ ;  /* 0x000000040b057210 */ /* 0x002fc40007f5e0ff */
[----:B------:R-:W-:Y:S01]  /*157e0*/  LEA.HI.X.SX32 R0, R230, R2, 0x1, P1 ;  /* 0x00000002e6007211 */ /* 0x000fe200008f0eff */
[----:B------:R1:W-:Y:S04]  /*157f0*/  STL [R1+0x17c0], R7 ;  /* 0x0017c00701007387 */ /* 0x0003e80000100800 */
[----:B------:R-:W2:Y:S01]  /*15800*/  LDC R230, c[0x0][0x238] ;  /* 0x00008e00ffe67b82 */ /* 0x000ea20000000800 */
[----:B------:R1:W-:Y:S04]  /*15810*/  STL [R1+0x17fc], R5 ;  /* 0x0017fc0501007387 */ /* 0x0003e80000100800 */
[----:B------:R0:W-:Y:S01]  /*15820*/  STL [R1+0x17c8], R0 ;  /* 0x0017c80001007387 */ /* 0x0001e20000100800 */
[----:B-1----:R-:W-:-:S02]  /*15830*/  IADD3 R7, P1, R23, R4, RZ ;  /* 0x0000000417077210 */ /* 0x002fc40007f3e0ff */
[----:B------:R-:W-:-:S03]  /*15840*/  LEA.HI.X.SX32 R5, R234, R2, 0x1, P0 ;  /* 0x00000002ea057211 */ /* 0x000fc600000f0eff */
[----:B------:R1:W-:Y:S01]  /*15850*/  STL [R1+0x1804], R7 ;  /* 0x0018040701007387 */ /* 0x0003e20000100800 */
[----:B------:R-:W2:Y:S01]  /*15860*/  LDC R234, c[0x0][0x238] ;  /* 0x00008e00ffea7b82 */ /* 0x000ea20000000800 */
[----:B0-----:R-:W-:Y:S02]  /*15870*/  IADD3 R0, P0, R27, R4, RZ ;  /* 0x000000041b007210 */ /* 0x001fe40007f1e0ff */
[----:B------:R0:W-:Y:S04]  /*15880*/  STL [R1+0x17d0], R5 ;  /* 0x0017d00501007387 */ /* 0x0001e80000100800 */
[----:B------:R0:W-:Y:S01]  /*15890*/  STL [R1+0x180c], R0 ;  /* 0x00180c0001007387 */ /* 0x0001e20000100800 */
[----:B-1----:R-:W-:Y:S01]  /*158a0*/  LEA.HI.X.SX32 R7, R239, R2, 0x1, P4 ;  /* 0x00000002ef077211 */ /* 0x002fe200020f0eff */
[----:B------:R-:W1:Y:S01]  /*158b0*/  S2R R134, SR_TID.X ;  /* 0x0000000000867919 */ /* 0x000e620000002100 */
[----:B------:R-:W-:Y:S01]  /*158c0*/  LOP3.LUT R244, R244, 0x7f, RZ, 0xc0, !PT ;  /* 0x0000007ff4f47812 */ /* 0x000fe200078ec0ff */
[----:B------:R-:W2:Y:S01]  /*158d0*/  LDC R239, c[0x0][0x238] ;  /* 0x00008e00ffef7b82 */ /* 0x000ea20000000800 */
[----:B0-----:R-:W-:-:S02]  /*158e0*/  IADD3 R5, P4, R31, R4, RZ ;  /* 0x000000041f057210 */ /* 0x001fc40007f9e0ff */
[----:B------:R-:W-:Y:S01]  /*158f0*/  LEA.HI.X.SX32 R0, R243, R2, 0x1, P6 ;  /* 0x00000002f3007211 */ /* 0x000fe200030f0eff */
[----:B------:R0:W-:Y:S04]  /*15900*/  STL [R1+0x17d8], R7 ;  /* 0x0017d80701007387 */ /* 0x0001e80000100800 */
[----:B------:R-:W2:Y:S01]  /*15910*/  LDC R243, c[0x0][0x238] ;  /* 0x00008e00fff37b82 */ /* 0x000ea20000000800 */
[----:B------:R0:W-:Y:S04]  /*15920*/  STL [R1+0x1814], R5 ;  /* 0x0018140501007387 */ /* 0x0001e80000100800 */
[----:B------:R1:W-:Y:S01]  /*15930*/  STL [R1+0x17e0], R0 ;  /* 0x0017e00001007387 */ /* 0x0003e20000100800 */
[----:B0-----:R-:W-:-:S02]  /*15940*/  IADD3 R7, P6, R35, R4, RZ ;  /* 0x0000000423077210 */ /* 0x001fc40007fde0ff */
[-C--:B------:R-:W-:Y:S02]  /*15950*/  LEA.HI.X.SX32 R5, R3, R2.reuse, 0x1, P5 ;  /* 0x0000000203057211 */ /* 0x080fe400028f0eff */
[----:B------:R-:W-:Y:S02]  /*15960*/  LEA.HI.X.SX32 R3, R6, R2, 0x1, P3 ;  /* 0x0000000206037211 */ /* 0x000fe400018f0eff */
[-C--:B-1----:R-:W-:Y:S01]  /*15970*/  IADD3 R0, P5, R39, R4.reuse, RZ ;  /* 0x0000000427007210 */ /* 0x082fe20007fbe0ff */
[----:B------:R-:W-:Y:S04]  /*15980*/  STL [R1+0x181c], R7 ;  /* 0x00181c0701007387 */ /* 0x000fe80000100800 */
[----:B------:R0:W-:Y:S04]  /*15990*/  STL [R1+0x17e8], R5 ;  /* 0x0017e80501007387 */ /* 0x0001e80000100800 */
[----:B------:R1:W-:Y:S04]  /*159a0*/  STL [R1+0x1824], R0 ;  /* 0x0018240001007387 */ /* 0x0003e80000100800 */
[----:B------:R1:W-:Y:S01]  /*159b0*/  STL [R1+0x17f0], R3 ;  /* 0x0017f00301007387 */ /* 0x0003e20000100800 */
[----:B0-----:R-:W-:-:S02]  /*159c0*/  IADD3 R5, P3, R43, R4, RZ ;  /* 0x000000042b057210 */ /* 0x001fc40007f7e0ff */
[----:B-1----:R-:W-:-:S03]  /*159d0*/  LEA.HI.X.SX32 R0, R11, R2, 0x1, P2 ;  /* 0x000000020b007211 */ /* 0x002fc600010f0eff */
[----:B------:R0:W-:Y:S01]  /*159e0*/  STL [R1+0x182c], R5 ;  /* 0x00182c0501007387 */ /* 0x0001e20000100800 */
[----:B------:R-:W1:Y:S01]  /*159f0*/  LDC R11, c[0x0][0x238] ;  /* 0x00008e00ff0b7b82 */ /* 0x000e620000000800 */
[----:B------:R-:W-:Y:S02]  /*15a00*/  IADD3 R3, P2, R47, R4, RZ ;  /* 0x000000042f037210 */ /* 0x000fe40007f5e0ff */
[----:B------:R2:W-:Y:S04]  /*15a10*/  STL [R1+0x17f8], R0 ;  /* 0x0017f80001007387 */ /* 0x0005e80000100800 */
[----:B------:R2:W-:Y:S01]  /*15a20*/  STL [R1+0x1834], R3 ;  /* 0x0018340301007387 */ /* 0x0005e20000100800 */
[----:B0-----:R-:W-:Y:S02]  /*15a30*/  LEA.HI.X.SX32 R5, R23, R2, 0x1, P1 ;  /* 0x0000000217057211 */ /* 0x001fe400008f0eff */
[----:B------:R-:W0:Y:S01]  /*15a40*/  LDC R23, c[0x0][0x238] ;  /* 0x00008e00ff177b82 */ /* 0x000e220000000800 */
[----:B--2---:R-:W-:-:S02]  /*15a50*/  IADD3 R0, P1, R51, R4, RZ ;  /* 0x0000000433007210 */ /* 0x004fc40007f3e0ff */
[----:B------:R2:W-:Y:S01]  /*15a60*/  STL [R1+0x1800], R5 ;  /* 0x0018000501007387 */ /* 0x0005e20000100800 */
[----:B------:R-:W-:-:S03]  /*15a70*/  LEA.HI.X.SX32 R3, R27, R2, 0x1, P0 ;  /* 0x000000021b037211 */ /* 0x000fc600000f0eff */
[----:B------:R2:W-:Y:S01]  /*15a80*/  STL [R1+0x183c], R0 ;  /* 0x00183c0001007387 */ /* 0x0005e20000100800 */
[----:B------:R-:W3:Y:S03]  /*15a90*/  LDC R27, c[0x0][0x238] ;  /* 0x00008e00ff1b7b82 */ /* 0x000ee60000000800 */
[----:B------:R2:W-:Y:S02]  /*15aa0*/  STL [R1+0x1808], R3 ;  /* 0x0018080301007387 */ /* 0x0005e40000100800 */
[----:B--2---:R-:W-:Y:S02]  /*15ab0*/  IADD3 R5, P0, R55, R4, RZ ;  /* 0x0000000437057210 */ /* 0x004fe40007f1e0ff */
[----:B------:R-:W-:-:S03]  /*15ac0*/  LEA.HI.X.SX32 R0, R31, R2, 0x1, P4 ;  /* 0x000000021f007211 */ /* 0x000fc600020f0eff */
[----:B------:R2:W-:Y:S01]  /*15ad0*/  STL [R1+0x2844], R5 ;  /* 0x0028440501007387 */ /* 0x0005e20000100800 */
[----:B------:R-:W3:Y:S01]  /*15ae0*/  LDC R31, c[0x0][0x238] ;  /* 0x00008e00ff1f7b82 */ /* 0x000ee20000000800 */
[----:B------:R-:W-:Y:S02]  /*15af0*/  IADD3 R3, P4, R59, R4, RZ ;  /* 0x000000043b037210 */ /* 0x000fe40007f9e0ff */
[----:B------:R1:W-:Y:S04]  /*15b00*/  STL [R1+0x1810], R0 ;  /* 0x0018100001007387 */ /* 0x0003e80000100800 */
[----:B------:R1:W-:Y:S01]  /*15b10*/  STL [R1+0x284c], R3 ;  /* 0x00284c0301007387 */ /* 0x0003e20000100800 */
[----:B--2---:R-:W-:Y:S02]  /*15b20*/  LEA.HI.X.SX32 R5, R35, R2, 0x1, P6 ;  /* 0x0000000223057211 */ /* 0x004fe400030f0eff */
[----:B------:R-:W2:Y:S01]  /*15b30*/  LDC R35, c[0x0][0x238] ;  /* 0x00008e00ff237b82 */ /* 0x000ea20000000800 */
[----:B-1----:R-:W-:-:S02]  /*15b40*/  IADD3 R0, P6, R63, R4, RZ ;  /* 0x000000043f007210 */ /* 0x002fc40007fde0ff */
[----:B------:R1:W-:Y:S01]  /*15b50*/  STL [R1+0x1818], R5 ;  /* 0x0018180501007387 */ /* 0x0003e20000100800 */
[----:B------:R-:W-:-:S03]  /*15b60*/  LEA.HI.X.SX32 R3, R39, R2, 0x1, P5 ;  /* 0x0000000227037211 */ /* 0x000fc600028f0eff */
[----:B------:R0:W-:Y:S01]  /*15b70*/  STL [R1+0x2854], R0 ;  /* 0x0028540001007387 */ /* 0x0001e20000100800 */
[----:B------:R-:W2:Y:S03]  /*15b80*/  LDC R39, c[0x0][0x238] ;  /* 0x00008e00ff277b82 */ /* 0x000ea60000000800 */
[----:B------:R0:W-:Y:S01]  /*15b90*/  STL [R1+0x1820], R3 ;  /* 0x0018200301007387 */ /* 0x0001e20000100800 */
[----:B-1----:R-:W-:Y:S02]  /*15ba0*/  IADD3 R5, P5, R67, R4, RZ ;  /* 0x0000000443057210 */ /* 0x002fe40007fbe0ff */
[----:B0-----:R-:W-:-:S03]  /*15bb0*/  LEA.HI.X.SX32 R0, R43, R2, 0x1, P3 ;  /* 0x000000022b007211 */ /* 0x001fc600018f0eff */
[----:B------:R0:W-:Y:S01]  /*15bc0*/  STL [R1+0x285c], R5 ;  /* 0x00285c0501007387 */ /* 0x0001e20000100800 */
[----:B------:R-:W1:Y:S01]  /*15bd0*/  LDC R43, c[0x0][0x238] ;  /* 0x00008e00ff2b7b82 */ /* 0x000e620000000800 */
[----:B------:R-:W-:Y:S02]  /*15be0*/  IADD3 R3, P3, R71, R4, RZ ;  /* 0x0000000447037210 */ /* 0x000fe40007f7e0ff */
[----:B------:R3:W-:Y:S04]  /*15bf0*/  STL [R1+0x1828], R0 ;  /* 0x0018280001007387 */ /* 0x0007e80000100800 */
[----:B------:R4:W-:Y:S01]  /*15c00*/  STL [R1+0x2864], R3 ;  /* 0x0028640301007387 */ /* 0x0009e20000100800 */
[----:B0-----:R-:W-:Y:S02]  /*15c10*/  LEA.HI.X.SX32 R5, R47, R2, 0x1, P2 ;  /* 0x000000022f057211 */ /* 0x001fe400010f0eff */
[----:B------:R-:W0:Y:S01]  /*15c20*/  LDC R47, c[0x0][0x238] ;  /* 0x00008e00ff2f7b82 */ /* 0x000e220000000800 */
[----:B---3--:R-:W-:-:S02]  /*15c30*/  IADD3 R0, P2, R75, R4, RZ ;  /* 0x000000044b007210 */ /* 0x008fc40007f5e0ff */
[----:B------:R3:W-:Y:S01]  /*15c40*/  STL [R1+0x1830], R5 ;  /* 0x0018300501007387 */ /* 0x0007e20000100800 */
[----:B----4-:R-:W-:-:S03]  /*15c50*/  LEA.HI.X.SX32 R3, R51, R2, 0x1, P1 ;  /* 0x0000000233037211 */ /* 0x010fc600008f0eff */
[----:B------:R4:W-:Y:S01]  /*15c60*/  STL [R1+0x286c], R0 ;  /* 0x00286c0001007387 */ /* 0x0009e20000100800 */
[----:B------:R-:W0:Y:S03]  /*15c70*/  LDC R51, c[0x0][0x238] ;  /* 0x00008e00ff337b82 */ /* 0x000e260000000800 */
[----:B------:R2:W-:Y:S01]  /*15c80*/  STL [R1+0x1838], R3 ;  /* 0x0018380301007387 */ /* 0x0005e20000100800 */
[----:B---3--:R-:W-:Y:S02]  /*15c90*/  IADD3 R5, P1, R79, R4, RZ ;  /* 0x000000044f057210 */ /* 0x008fe40007f3e0ff */
[----:B----4-:R-:W-:-:S03]  /*15ca0*/  LEA.HI.X.SX32 R0, R55, R2, 0x1, P0 ;  /* 0x0000000237007211 */ /* 0x010fc600000f0eff */
[----:B------:R3:W-:Y:S01]  /*15cb0*/  STL [R1+0x2874], R5 ;  /* 0x0028740501007387 */ /* 0x0007e20000100800 */
[----:B--2---:R-:W-:-:S03]  /*15cc0*/  IADD3 R3, P0, R83, R4, RZ ;  /* 0x0000000453037210 */ /* 0x004fc60007f1e0ff */
[----:B------:R2:W-:Y:S04]  /*15cd0*/  STL [R1+0x1840], R0 ;  /* 0x0018400001007387 */ /* 0x0005e80000100800 */
[----:B------:R4:W-:Y:S01]  /*15ce0*/  STL [R1+0x287c], R3 ;  /* 0x00287c0301007387 */ /* 0x0009e20000100800 */
[----:B---3--:R-:W-:Y:S02]  /*15cf0*/  LEA.HI.X.SX32 R5, R59, R2, 0x1, P4 ;  /* 0x000000023b057211 */ /* 0x008fe400020f0eff */
[----:B--2---:R-:W-:-:S03]  /*15d00*/  IADD3 R0, P4, R87, R4, RZ ;  /* 0x0000000457007210 */ /* 0x004fc60007f9e0ff */
[----:B------:R2:W-:Y:S01]  /*15d10*/  STL [R1+0x2848], R5 ;  /* 0x0028480501007387 */ /* 0x0005e20000100800 */
[----:B----4-:R-:W-:-:S03]  /*15d20*/  LEA.HI.X.SX32 R3, R63, R2, 0x1, P6 ;  /* 0x000000023f037211 */ /* 0x010fc600030f0eff */
[----:B------:R3:W-:Y:S04]  /*15d30*/  STL [R1+0x2884], R0 ;  /* 0x0028840001007387 */ /* 0x0007e80000100800 */
[----:B------:R4:W-:Y:S01]  /*15d40*/  STL [R1+0x2850], R3 ;  /* 0x0028500301007387 */ /* 0x0009e20000100800 */
[----:B--2---:R-:W-:Y:S02]  /*15d50*/  IADD3 R5, P6, R91, R4, RZ ;  /* 0x000000045b057210 */ /* 0x004fe40007fde0ff */
[----:B---3--:R-:W-:-:S03]  /*15d60*/  LEA.HI.X.SX32 R0, R67, R2, 0x1, P5 ;  /* 0x0000000243007211 */ /* 0x008fc600028f0eff */
[----:B------:R2:W-:Y:S01]  /*15d70*/  STL [R1+0x288c], R5 ;  /* 0x00288c0501007387 */ /* 0x0005e20000100800 */
[----:B----4-:R-:W-:-:S03]  /*15d80*/  IADD3 R3, P5, R95, R4, RZ ;  /* 0x000000045f037210 */ /* 0x010fc60007fbe0ff */
[----:B------:R3:W-:Y:S04]  /*15d90*/  STL [R1+0x2858], R0 ;  /* 0x0028580001007387 */ /* 0x0007e80000100800 */
[----:B------:R4:W-:Y:S01]  /*15da0*/  STL [R1+0x2894], R3 ;  /* 0x0028940301007387 */ /* 0x0009e20000100800 */
[----:B--2---:R-:W-:Y:S02]  /*15db0*/  LEA.HI.X.SX32 R5, R71, R2, 0x1, P3 ;  /* 0x0000000247057211 */ /* 0x004fe400018f0eff */
[----:B---3--:R-:W-:-:S03]  /*15dc0*/  IADD3 R0, P3, R99, R4, RZ ;  /* 0x0000000463007210 */ /* 0x008fc60007f7e0ff */
        /* <DEDUP_REMOVED lines=74> */
[----:B------:R3:W-:Y:S01]  /*16270*/  STL [R1+0x292c], R0 ;  /* 0x00292c0001007387 */ /* 0x0007e20000100800 */
[----:B------:R-:W4:Y:S03]  /*16280*/  LDC R145, c[0x0][0x238] ;  /* 0x00008e00ff917b82 */ /* 0x000f260000000800 */
[----:B------:R1:W-:Y:S01]  /*16290*/  STL [R1+0x28f8], R3 ;  /* 0x0028f80301007387 */ /* 0x0003e20000100800 */
[----:B--2---:R-:W-:Y:S02]  /*162a0*/  IADD3 R5, P6, R159, R4, RZ ;  /* 0x000000049f057210 */ /* 0x004fe40007fde0ff */
[----:B---3--:R-:W-:-:S03]  /*162b0*/  LEA.HI.X.SX32 R0, R147, R2, 0x1, P5 ;  /* 0x0000000293007211 */ /* 0x008fc600028f0eff */
[----:B------:R2:W-:Y:S01]  /*162c0*/  STL [R1+0x2934], R5 ;  /* 0x0029340501007387 */ /* 0x0005e20000100800 */
[----:B------:R-:W3:Y:S01]  /*162d0*/  LDC R147, c[0x0][0x238] ;  /* 0x00008e00ff937b82 */ /* 0x000ee20000000800 */
[----:B-1----:R-:W-:Y:S02]  /*162e0*/  IADD3 R3, P5, R161, R4, RZ ;  /* 0x00000004a1037210 */ /* 0x002fe40007fbe0ff */
[----:B------:R1:W-:Y:S04]  /*162f0*/  STL [R1+0x2900], R0 ;  /* 0x0029000001007387 */ /* 0x0003e80000100800 */
[----:B------:R0:W-:Y:S01]  /*16300*/  STL [R1+0x293c], R3 ;  /* 0x00293c0301007387 */ /* 0x0001e20000100800 */
[----:B--2---:R-:W-:Y:S02]  /*16310*/  LEA.HI.X.SX32 R5, R149, R2, 0x1, P3 ;  /* 0x0000000295057211 */ /* 0x004fe400018f0eff */
[----:B------:R-:W2:Y:S01]  /*16320*/  LDC R149, c[0x0][0x238] ;  /* 0x00008e00ff957b82 */ /* 0x000ea20000000800 */
[----:B-1----:R-:W-:-:S02]  /*16330*/  IADD3 R0, P3, R163, R4, RZ ;  /* 0x00000004a3007210 */ /* 0x002fc40007f7e0ff */
[----:B------:R1:W-:Y:S01]  /*16340*/  STL [R1+0x2908], R5 ;  /* 0x0029080501007387 */ /* 0x0003e20000100800 */
[----:B0-----:R-:W-:-:S03]  /*16350*/  LEA.HI.X.SX32 R3, R151, R2, 0x1, P2 ;  /* 0x0000000297037211 */ /* 0x001fc600010f0eff */
[----:B------:R0:W-:Y:S01]  /*16360*/  STL [R1+0x2944], R0 ;  /* 0x0029440001007387 */ /* 0x0001e20000100800 */
[----:B------:R-:W2:Y:S03]  /*16370*/  LDC R151, c[0x0][0x238] ;  /* 0x00008e00ff977b82 */ /* 0x000ea60000000800 */
[----:B------:R4:W-:Y:S01]  /*16380*/  STL [R1+0x2910], R3 ;  /* 0x0029100301007387 */ /* 0x0009e20000100800 */
[----:B-1----:R-:W-:Y:S02]  /*16390*/  IADD3 R5, P2, R165, R4, RZ ;  /* 0x00000004a5057210 */ /* 0x002fe40007f5e0ff */
[----:B0-----:R-:W-:-:S03]  /*163a0*/  LEA.HI.X.SX32 R0, R153, R2, 0x1, P1 ;  /* 0x0000000299007211 */ /* 0x001fc600008f0eff */
[----:B------:R0:W-:Y:S01]  /*163b0*/  STL [R1+0x294c], R5 ;  /* 0x00294c0501007387 */ /* 0x0001e20000100800 */
[----:B------:R-:W1:Y:S01]  /*163c0*/  LDC R153, c[0x0][0x238] ;  /* 0x00008e00ff997b82 */ /* 0x000e620000000800 */
[----:B----4-:R-:W-:Y:S02]  /*163d0*/  IADD3 R3, P1, R167, R4, RZ ;  /* 0x00000004a7037210 */ /* 0x010fe40007f3e0ff */
[----:B------:R4:W-:Y:S04]  /*163e0*/  STL [R1+0x2918], R0 ;  /* 0x0029180001007387 */ /* 0x0009e80000100800 */
[----:B------:R3:W-:Y:S01]  /*163f0*/  STL [R1+0x2954], R3 ;  /* 0x0029540301007387 */ /* 0x0007e20000100800 */
[----:B0-----:R-:W-:Y:S02]  /*16400*/  LEA.HI.X.SX32 R5, R155, R2, 0x1, P0 ;  /* 0x000000029b057211 */ /* 0x001fe400000f0eff */
[----:B----4-:R-:W-:-:S03]  /*16410*/  IADD3 R0, P0, R37, R4, RZ ;  /* 0x0000000425007210 */ /* 0x010fc60007f1e0ff */
[----:B------:R0:W-:Y:S01]  /*16420*/  STL [R1+0x2920], R5 ;  /* 0x0029200501007387 */ /* 0x0001e20000100800 */
[----:B---3--:R-:W-:-:S03]  /*16430*/  LEA.HI.X.SX32 R3, R157, R2, 0x1, P4 ;  /* 0x000000029d037211 */ /* 0x008fc600020f0eff */
[----:B------:R3:W-:Y:S04]  /*16440*/  STL [R1+0x295c], R0 ;  /* 0x00295c0001007387 */ /* 0x0007e80000100800 */
[----:B------:R4:W-:Y:S01]  /*16450*/  STL [R1+0x2928], R3 ;  /* 0x0029280301007387 */ /* 0x0009e20000100800 */
[----:B0-----:R-:W-:Y:S02]  /*16460*/  IADD3 R5, P4, R41, R4, RZ ;  /* 0x0000000429057210 */ /* 0x001fe40007f9e0ff */
[----:B---3--:R-:W-:-:S03]  /*16470*/  LEA.HI.X.SX32 R0, R159, R2, 0x1, P6 ;  /* 0x000000029f007211 */ /* 0x008fc600030f0eff */
[----:B------:R0:W-:Y:S01]  /*16480*/  STL [R1+0x2964], R5 ;  /* 0x0029640501007387 */ /* 0x0001e20000100800 */
[----:B----4-:R-:W-:-:S03]  /*16490*/  IADD3 R3, P6, R45, R4, RZ ;  /* 0x000000042d037210 */ /* 0x010fc60007fde0ff */
[----:B------:R3:W-:Y:S04]  /*164a0*/  STL [R1+0x2930], R0 ;  /* 0x0029300001007387 */ /* 0x0007e80000100800 */
[----:B------:R4:W-:Y:S01]  /*164b0*/  STL [R1+0x296c], R3 ;  /* 0x00296c0301007387 */ /* 0x0009e20000100800 */
[----:B0-----:R-:W-:Y:S02]  /*164c0*/  LEA.HI.X.SX32 R5, R161, R2, 0x1, P5 ;  /* 0x00000002a1057211 */ /* 0x001fe400028f0eff */
[----:B---3--:R-:W-:-:S03]  /*164d0*/  IADD3 R0, P5, R175, R4, RZ ;  /* 0x00000004af007210 */ /* 0x008fc60007fbe0ff */
[----:B------:R0:W-:Y:S01]  /*164e0*/  STL [R1+0x2938], R5 ;  /* 0x0029380501007387 */ /* 0x0001e20000100800 */
[----:B----4-:R-:W-:-:S03]  /*164f0*/  LEA.HI.X.SX32 R3, R163, R2, 0x1, P3 ;  /* 0x00000002a3037211 */ /* 0x010fc600018f0eff */
[----:B------:R3:W-:Y:S01]  /*16500*/  STL [R1+0x2974], R0 ;  /* 0x0029740001007387 */ /* 0x0007e20000100800 */
[----:B------:R-:W4:Y:S03]  /*16510*/  LDC R163, c[0x0][0x238] ;  /* 0x00008e00ffa37b82 */ /* 0x000f260000000800 */
[----:B------:R2:W-:Y:S01]  /*16520*/  STL [R1+0x2940], R3 ;  /* 0x0029400301007387 */ /* 0x0005e20000100800 */
[----:B0-----:R-:W-:Y:S02]  /*16530*/  IADD3 R5, P3, R177, R4, RZ ;  /* 0x00000004b1057210 */ /* 0x001fe40007f7e0ff */
[----:B---3--:R-:W-:-:S03]  /*16540*/  LEA.HI.X.SX32 R0, R165, R2, 0x1, P2 ;  /* 0x00000002a5007211 */ /* 0x008fc600010f0eff */
[----:B------:R0:W-:Y:S01]  /*16550*/  STL [R1+0x297c], R5 ;  /* 0x00297c0501007387 */ /* 0x0001e20000100800 */
[----:B------:R-:W3:Y:S01]  /*16560*/  LDC R165, c[0x0][0x238] ;  /* 0x00008e00ffa57b82 */ /* 0x000ee20000000800 */
[----:B--2---:R-:W-:Y:S02]  /*16570*/  IADD3 R3, P2, R179, R4, RZ ;  /* 0x00000004b3037210 */ /* 0x004fe40007f5e0ff */
[----:B------:R2:W-:Y:S04]  /*16580*/  STL [R1+0x2948], R0 ;  /* 0x0029480001007387 */ /* 0x0005e80000100800 */
[----:B------:R1:W-:Y:S01]  /*16590*/  STL [R1+0x2984], R3 ;  /* 0x0029840301007387 */ /* 0x0003e20000100800 */
[----:B0-----:R-:W-:Y:S02]  /*165a0*/  LEA.HI.X.SX32 R5, R167, R2, 0x1, P1 ;  /* 0x00000002a7057211 */ /* 0x001fe400008f0eff */
[----:B------:R-:W0:Y:S01]  /*165b0*/  LDC R167, c[0x0][0x238] ;  /* 0x00008e00ffa77b82 */ /* 0x000e220000000800 */
[----:B--2---:R-:W-:-:S02]  /*165c0*/  IADD3 R0, P1, R181, R4, RZ ;  /* 0x00000004b5007210 */ /* 0x004fc40007f3e0ff */
[----:B------:R2:W-:Y:S01]  /*165d0*/  STL [R1+0x2950], R5 ;  /* 0x0029500501007387 */ /* 0x0005e20000100800 */
[----:B-1----:R-:W-:-:S03]  /*165e0*/  LEA.HI.X.SX32 R3, R37, R2, 0x1, P0 ;  /* 0x0000000225037211 */ /* 0x002fc600000f0eff */
[----:B------:R1:W-:Y:S01]  /*165f0*/  STL [R1+0x298c], R0 ;  /* 0x00298c0001007387 */ /* 0x0003e20000100800 */
[----:B------:R-:W4:Y:S03]  /*16600*/  LDC R37, c[0x0][0x238] ;  /* 0x00008e00ff257b82 */ /* 0x000f260000000800 */
[----:B------:R1:W-:Y:S01]  /*16610*/  STL [R1+0x2958], R3 ;  /* 0x0029580301007387 */ /* 0x0003e20000100800 */
[----:B--2---:R-:W-:Y:S02]  /*16620*/  IADD3 R5, P0, R183, R4, RZ ;  /* 0x00000004b7057210 */ /* 0x004fe40007f1e0ff */
[----:B-1----:R-:W-:-:S03]  /*16630*/  LEA.HI.X.SX32 R0, R41, R2, 0x1, P4 ;  /* 0x0000000229007211 */ /* 0x002fc600020f0eff */
[----:B------:R1:W-:Y:S01]  /*16640*/  STL [R1+0x2994], R5 ;  /* 0x0029940501007387 */ /* 0x0003e20000100800 */
[----:B------:R-:W2:Y:S01]  /*16650*/  LDC R41, c[0x0][0x238] ;  /* 0x00008e00ff297b82 */ /* 0x000ea20000000800 */
[----:B------:R-:W-:Y:S02]  /*16660*/  IADD3 R3, P4, R185, R4, RZ ;  /* 0x00000004b9037210 */ /* 0x000fe40007f9e0ff */
[----:B------:R3:W-:Y:S04]  /*16670*/  STL [R1+0x2960], R0 ;  /* 0x0029600001007387 */ /* 0x0007e80000100800 */
[----:B------:R3:W-:Y:S01]  /*16680*/  STL [R1+0x299c], R3 ;  /* 0x00299c0301007387 */ /* 0x0007e20000100800 */
[----:B-1----:R-:W-:Y:S02]  /*16690*/  LEA.HI.X.SX32 R5, R45, R2, 0x1, P6 ;  /* 0x000000022d057211 */ /* 0x002fe400030f0eff */
[----:B------:R-:W1:Y:S01]  /*166a0*/  LDC R45, c[0x0][0x238] ;  /* 0x00008e00ff2d7b82 */ /* 0x000e620000000800 */
[----:B---3--:R-:W-:-:S02]  /*166b0*/  IADD3 R0, P6, R187, R4, RZ ;  /* 0x00000004bb007210 */ /* 0x008fc40007fde0ff */
[----:B------:R3:W-:Y:S01]  /*166c0*/  STL [R1+0x2968], R5 ;  /* 0x0029680501007387 */ /* 0x0007e20000100800 */
[----:B------:R-:W-:-:S03]  /*166d0*/  LEA.HI.X.SX32 R3, R175, R2, 0x1, P5 ;  /* 0x00000002af037211 */ /* 0x000fc600028f0eff */
[----:B------:R0:W-:Y:S01]  /*166e0*/  STL [R1+0x29a4], R0 ;  /* 0x0029a40001007387 */ /* 0x0001e20000100800 */
[----:B------:R-:W1:Y:S03]  /*166f0*/  LDC R175, c[0x0][0x238] ;  /* 0x00008e00ffaf7b82 */ /* 0x000e660000000800 */
[----:B------:R4:W-:Y:S01]  /*16700*/  STL [R1+0x2970], R3 ;  /* 0x0029700301007387 */ /* 0x0009e20000100800 */
[----:B---3--:R-:W-:Y:S02]  /*16710*/  IADD3 R5, P5, R189, R4, RZ ;  /* 0x00000004bd057210 */ /* 0x008fe40007fbe0ff */
[----:B0-----:R-:W-:-:S03]  /*16720*/  LEA.HI.X.SX32 R0, R177, R2, 0x1, P3 ;  /* 0x00000002b1007211 */ /* 0x001fc600018f0eff */
        /* <DEDUP_REMOVED lines=36> */
[----:B------:R-:W0:Y:S03]  /*16970*/  LDC R193, c[0x0][0x238] ;  /* 0x00008e00ffc17b82 */ /* 0x000e260000000800 */
[----:B------:R4:W-:Y:S01]  /*16980*/  STL [R1+0x29b8], R3 ;  /* 0x0029b80301007387 */ /* 0x0009e20000100800 */
[----:B--2---:R-:W-:Y:S02]  /*16990*/  IADD3 R5, P2, R207, R4, RZ ;  /* 0x00000004cf057210 */ /* 0x004fe40007f5e0ff */
[----:B-1----:R-:W-:-:S03]  /*169a0*/  LEA.HI.X.SX32 R0, R195, R2, 0x1, P1 ;  /* 0x00000002c3007211 */ /* 0x002fc600008f0eff */
[----:B------:R1:W-:Y:S01]  /*169b0*/  STL [R1+0x29f4], R5 ;  /* 0x0029f40501007387 */ /* 0x0003e20000100800 */
[----:B----4-:R-:W-:-:S03]  /*169c0*/  IADD3 R3, P1, R209, R4, RZ ;  /* 0x00000004d1037210 */ /* 0x010fc60007f3e0ff */
[----:B------:R2:W-:Y:S04]  /*169d0*/  STL [R1+0x29c0], R0 ;  /* 0x0029c00001007387 */ /* 0x0005e80000100800 */
[----:B------:R4:W-:Y:S01]  /*169e0*/  STL [R1+0x29fc], R3 ;  /* 0x0029fc0301007387 */ /* 0x0009e20000100800 */
[----:B-1----:R-:W-:Y:S02]  /*169f0*/  LEA.HI.X.SX32 R5, R197, R2, 0x1, P0 ;  /* 0x00000002c5057211 */ /* 0x002fe400000f0eff */
[----:B--2---:R-:W-:-:S03]  /*16a00*/  IADD3 R0, P0, R211, R4, RZ ;  /* 0x00000004d3007210 */ /* 0x004fc60007f1e0ff */
[----:B------:R1:W-:Y:S01]  /*16a10*/  STL [R1+0x29c8], R5 ;  /* 0x0029c80501007387 */ /* 0x0003e20000100800 */
[----:B----4-:R-:W-:-:S03]  /*16a20*/  LEA.HI.X.SX32 R3, R199, R2, 0x1, P4 ;  /* 0x00000002c7037211 */ /* 0x010fc600020f0eff */
[----:B------:R2:W-:Y:S04]  /*16a30*/  STL [R1+0x2a04], R0 ;  /* 0x002a040001007387 */ /* 0x0005e80000100800 */
[----:B------:R4:W-:Y:S01]  /*16a40*/  STL [R1+0x29d0], R3 ;  /* 0x0029d00301007387 */ /* 0x0009e20000100800 */
[----:B-1----:R-:W-:Y:S02]  /*16a50*/  IADD3 R5, P4, R213, R4, RZ ;  /* 0x00000004d5057210 */ /* 0x002fe40007f9e0ff */
[----:B--2---:R-:W-:-:S03]  /*16a60*/  LEA.HI.X.SX32 R0, R201, R2, 0x1, P6 ;  /* 0x00000002c9007211 */ /* 0x004fc600030f0eff */
        /* <DEDUP_REMOVED lines=8> */
[----:B------:R2:W-:Y:S01]  /*16af0*/  STL [R1+0x2a1c], R0 ;  /* 0x002a1c0001007387 */ /* 0x0005e20000100800 */
[----:B------:R-:W4:Y:S03]  /*16b00*/  LDC R205, c[0x0][0x238] ;  /* 0x00008e00ffcd7b82 */ /* 0x000f260000000800 */
[----:B------:R3:W-:Y:S01]  /*16b10*/  STL [R1+0x29e8], R3 ;  /* 0x0029e80301007387 */ /* 0x0007e20000100800 */
[----:B-1----:R-:W-:Y:S02]  /*16b20*/  IADD3 R5, P3, R219, R4, RZ ;  /* 0x00000004db057210 */ /* 0x002fe40007f7e0ff */
[----:B--2---:R-:W-:-:S03]  /*16b30*/  LEA.HI.X.SX32 R0, R207, R2, 0x1, P2 ;  /* 0x00000002cf007211 */ /* 0x004fc600010f0eff */
[----:B------:R1:W-:Y:S01]  /*16b40*/  STL [R1+0x2a24], R5 ;  /* 0x002a240501007387 */ /* 0x0003e20000100800 */
[----:B------:R-:W2:Y:S01]  /*16b50*/  LDC R207, c[0x0][0x238] ;  /* 0x00008e00ffcf7b82 */ /* 0x000ea20000000800 */
[----:B---3--:R-:W-:Y:S02]  /*16b60*/  IADD3 R3, P2, R221, R4, RZ ;  /* 0x00000004dd037210 */ /* 0x008fe40007f5e0ff */
[----:B------:R3:W-:Y:S04]  /*16b70*/  STL [R1+0x29f0], R0 ;  /* 0x0029f00001007387 */ /* 0x0007e80000100800 */
[----:B------:R0:W-:Y:S01]  /*16b80*/  STL [R1+0x2a2c], R3 ;  /* 0x002a2c0301007387 */ /* 0x0001e20000100800 */
[----:B-1----:R-:W-:Y:S02]  /*16b90*/  LEA.HI.X.SX32 R5, R209, R2, 0x1, P1 ;  /* 0x00000002d1057211 */ /* 0x002fe400008f0eff */
[----:B------:R-:W1:Y:S01]  /*16ba0*/  LDC R209, c[0x0][0x238] ;  /* 0x00008e00ffd17b82 */ /* 0x000e620000000800 */
[----:B---3--:R-:W-:-:S02]  /*16bb0*/  IADD3 R0, P1, R223, R4, RZ ;  /* 0x00000004df007210 */ /* 0x008fc40007f3e0ff */
[----:B------:R3:W-:Y:S01]  /*16bc0*/  STL [R1+0x29f8], R5 ;  /* 0x0029f80501007387 */ /* 0x0007e20000100800 */
[----:B0-----:R-:W-:-:S03]  /*16bd0*/  LEA.HI.X.SX32 R3, R211, R2, 0x1, P0 ;  /* 0x00000002d3037211 */ /* 0x001fc600000f0eff */
        /* <DEDUP_REMOVED lines=31> */
[----:B--2---:R-:W-:-:S03]  /*16dd0*/  IADD3 R3, P0, R240, R4, RZ ;  /* 0x00000004f0037210 */ /* 0x004fc60007f1e0ff */
[----:B------:R2:W-:Y:S04]  /*16de0*/  STL [R1+0x2a38], R0 ;  /* 0x002a380001007387 */ /* 0x0005e80000100800 */
[----:B------:R3:W-:Y:S01]  /*16df0*/  STL [R1+0x2a74], R3 ;  /* 0x002a740301007387 */ /* 0x0007e20000100800 */
[----:B0-----:R-:W-:Y:S02]  /*16e00*/  LEA.HI.X.SX32 R5, R227, R2, 0x1, P4 ;  /* 0x00000002e3057211 */ /* 0x001fe400020f0eff */
[----:B--2---:R-:W-:-:S03]  /*16e10*/  IADD3 R0, P4, R242, R4, RZ ;  /* 0x00000004f2007210 */ /* 0x004fc60007f9e0ff */
[----:B------:R0:W-:Y:S01]  /*16e20*/  STL [R1+0x2a40], R5 ;  /* 0x002a400501007387 */ /* 0x0001e20000100800 */
[----:B---3--:R-:W-:-:S03]  /*16e30*/  LEA.HI.X.SX32 R3, R229, R2, 0x1, P6 ;  /* 0x00000002e5037211 */ /* 0x008fc600030f0eff */
[----:B------:R2:W-:Y:S01]  /*16e40*/  STL [R1+0x2a7c], R0 ;  /* 0x002a7c0001007387 */ /* 0x0005e20000100800 */
[----:B------:R-:W3:Y:S03]  /*16e50*/  LDC R229, c[0x0][0x238] ;  /* 0x00008e00ffe57b82 */ /* 0x000ee60000000800 */
[----:B------:R1:W-:Y:S01]  /*16e60*/  STL [R1+0x2a48], R3 ;  /* 0x002a480301007387 */ /* 0x0003e20000100800 */
[----:B0-----:R-:W-:Y:S02]  /*16e70*/  IADD3 R5, P6, R245, R4, RZ ;  /* 0x00000004f5057210 */ /* 0x001fe40007fde0ff */
[----:B--2---:R-:W-:-:S03]  /*16e80*/  LEA.HI.X.SX32 R0, R231, R2, 0x1, P5 ;  /* 0x00000002e7007211 */ /* 0x004fc600028f0eff */
[----:B------:R0:W-:Y:S01]  /*16e90*/  STL [R1+0x2a84], R5 ;  /* 0x002a840501007387 */ /* 0x0001e20000100800 */
[----:B------:R-:W2:Y:S01]  /*16ea0*/  LDC R231, c[0x0][0x238] ;  /* 0x00008e00ffe77b82 */ /* 0x000ea20000000800 */
[----:B-1----:R-:W-:Y:S02]  /*16eb0*/  IADD3 R3, P5, R69, R4, RZ ;  /* 0x0000000445037210 */ /* 0x002fe40007fbe0ff */
[----:B------:R1:W-:Y:S04]  /*16ec0*/  STL [R1+0x2a50], R0 ;  /* 0x002a500001007387 */ /* 0x0003e80000100800 */
[----:B------:R4:W-:Y:S01]  /*16ed0*/  STL [R1+0x2a8c], R3 ;  /* 0x002a8c0301007387 */ /* 0x0009e20000100800 */
[----:B0-----:R-:W-:Y:S02]  /*16ee0*/  LEA.HI.X.SX32 R5, R233, R2, 0x1, P3 ;  /* 0x00000002e9057211 */ /* 0x001fe400018f0eff */
[----:B------:R-:W0:Y:S01]  /*16ef0*/  LDC R233, c[0x0][0x238] ;  /* 0x00008e00ffe97b82 */ /* 0x000e220000000800 */
[----:B-1----:R-:W-:-:S02]  /*16f00*/  IADD3 R0, P3, R73, R4, RZ ;  /* 0x0000000449007210 */ /* 0x002fc40007f7e0ff */
[----:B------:R1:W-:Y:S01]  /*16f10*/  STL [R1+0x2a58], R5 ;  /* 0x002a580501007387 */ /* 0x0003e20000100800 */
[----:B----4-:R-:W-:-:S03]  /*16f20*/  LEA.HI.X.SX32 R3, R235, R2, 0x1, P2 ;  /* 0x00000002eb037211 */ /* 0x010fc600010f0eff */
[----:B------:R4:W-:Y:S01]  /*16f30*/  STL [R1+0x2a94], R0 ;  /* 0x002a940001007387 */ /* 0x0009e20000100800 */
[----:B------:R-:W0:Y:S03]  /*16f40*/  LDC R235, c[0x0][0x238] ;  /* 0x00008e00ffeb7b82 */ /* 0x000e260000000800 */
[----:B------:R3:W-:Y:S01]  /*16f50*/  STL [R1+0x2a60], R3 ;  /* 0x002a600301007387 */ /* 0x0007e20000100800 */
[----:B-1----:R-:W-:Y:S02]  /*16f60*/  IADD3 R5, P2, R77, R4, RZ ;  /* 0x000000044d057210 */ /* 0x002fe40007f5e0ff */
[----:B----4-:R-:W-:-:S03]  /*16f70*/  LEA.HI.X.SX32 R0, R238, R2, 0x1, P1 ;  /* 0x00000002ee007211 */ /* 0x010fc600008f0eff */
[----:B------:R1:W-:Y:S01]  /*16f80*/  STL [R1+0x2a9c], R5 ;  /* 0x002a9c0501007387 */ /* 0x0003e20000100800 */
[----:B------:R-:W4:Y:S01]  /*16f90*/  LDC R238, c[0x0][0x238] ;  /* 0x00008e00ffee7b82 */ /* 0x000f220000000800 */
[----:B---3--:R-:W-:Y:S02]  /*16fa0*/  IADD3 R3, P1, R81, R4, RZ ;  /* 0x0000000451037210 */ /* 0x008fe40007f3e0ff */
[----:B------:R3:W-:Y:S04]  /*16fb0*/  STL [R1+0x2a68], R0 ;  /* 0x002a680001007387 */ /* 0x0007e80000100800 */
[----:B------:R2:W-:Y:S01]  /*16fc0*/  STL [R1+0x2aa4], R3 ;  /* 0x002aa40301007387 */ /* 0x0005e20000100800 */
[----:B-1----:R-:W-:Y:S02]  /*16fd0*/  LEA.HI.X.SX32 R5, R240, R2, 0x1, P0 ;  /* 0x00000002f0057211 */ /* 0x002fe400000f0eff */
[----:B------:R-:W1:Y:S01]  /*16fe0*/  LDC R240, c[0x0][0x238] ;  /* 0x00008e00fff07b82 */ /* 0x000e620000000800 */
[----:B---3--:R-:W-:-:S02]  /*16ff0*/  IADD3 R0, P0, R85, R4, RZ ;  /* 0x0000000455007210 */ /* 0x008fc40007f1e0ff */
[----:B------:R3:W-:Y:S01]  /*17000*/  STL [R1+0x2a70], R5 ;  /* 0x002a700501007387 */ /* 0x0007e20000100800 */
[----:B--2---:R-:W-:-:S03]  /*17010*/  LEA.HI.X.SX32 R3, R242, R2, 0x1, P4 ;  /* 0x00000002f2037211 */ /* 0x004fc600020f0eff */
[----:B------:R2:W-:Y:S01]  /*17020*/  STL [R1+0x2aac], R0 ;  /* 0x002aac0001007387 */ /* 0x0005e20000100800 */
[----:B------:R-:W1:Y:S03]  /*17030*/  LDC R242, c[0x0][0x238] ;  /* 0x00008e00fff27b82 */ /* 0x000e660000000800 */
[----:B------:R0:W-:Y:S01]  /*17040*/  STL [R1+0x2a78], R3 ;  /* 0x002a780301007387 */ /* 0x0001e20000100800 */
[----:B---3--:R-:W-:Y:S02]  /*17050*/  IADD3 R5, P4, R89, R4, RZ ;  /* 0x0000000459057210 */ /* 0x008fe40007f9e0ff */
[----:B--2---:R-:W-:-:S03]  /*17060*/  LEA.HI.X.SX32 R0, R245, R2, 0x1, P6 ;  /* 0x00000002f5007211 */ /* 0x004fc600030f0eff */
[----:B------:R2:W-:Y:S01]  /*17070*/  STL [R1+0x2ab4], R5 ;  /* 0x002ab40501007387 */ /* 0x0005e20000100800 */
[----:B------:R-:W3:Y:S01]  /*17080*/  LDC R245, c[0x0][0x238] ;  /* 0x00008e00fff57b82 */ /* 0x000ee20000000800 */
[----:B0-----:R-:W-:Y:S02]  /*17090*/  IADD3 R3, P6, R93, R4, RZ ;  /* 0x000000045d037210 */ /* 0x001fe40007fde0ff */
[----:B------:R0:W-:Y:S04]  /*170a0*/  STL [R1+0x2a80], R0 ;  /* 0x002a800001007387 */ /* 0x0001e80000100800 */
[----:B------:R4:W-:Y:S01]  /*170b0*/  STL [R1+0x2abc], R3 ;  /* 0x002abc0301007387 */ /* 0x0009e20000100800 */
[----:B--2---:R-:W-:Y:S02]  /*170c0*/  LEA.HI.X.SX32 R5, R69, R2, 0x1, P5 ;  /* 0x0000000245057211 */ /* 0x004fe400028f0eff */
[----:B0-----:R-:W-:-:S03]  /*170d0*/  IADD3 R0, P5, R97, R4, RZ ;  /* 0x0000000461007210 */ /* 0x001fc60007fbe0ff */
[----:B------:R0:W-:Y:S01]  /*170e0*/  STL [R1+0x2a88], R5 ;  /* 0x002a880501007387 */ /* 0x0001e20000100800 */
[----:B----4-:R-:W-:-:S03]  /*170f0*/  LEA.HI.X.SX32 R3, R73, R2, 0x1, P3 ;  /* 0x0000000249037211 */ /* 0x010fc600018f0eff */
[----:B------:R2:W-:Y:S04]  /*17100*/  STL [R1+0x2ac4], R0 ;  /* 0x002ac40001007387 */ /* 0x0005e80000100800 */
[----:B------:R4:W-:Y:S01]  /*17110*/  STL [R1+0x2a90], R3 ;  /* 0x002a900301007387 */ /* 0x0009e20000100800 */
[----:B0-----:R-:W-:Y:S02]  /*17120*/  IADD3 R5, P3, R101, R4, RZ ;  /* 0x0000000465057210 */ /* 0x001fe40007f7e0ff */
[----:B--2---:R-:W-:-:S03]  /*17130*/  LEA.HI.X.SX32 R0, R77, R2, 0x1, P2 ;  /* 0x000000024d007211 */ /* 0x004fc600010f0eff */
[----:B------:R0:W-:Y:S01]  /*17140*/  STL [R1+0x2acc], R5 ;  /* 0x002acc0501007387 */ /* 0x0001e20000100800 */
[----:B----4-:R-:W-:-:S03]  /*17150*/  IADD3 R3, P2, R105, R4, RZ ;  /* 0x0000000469037210 */ /* 0x010fc60007f5e0ff */
[----:B------:R2:W-:Y:S04]  /*17160*/  STL [R1+0x2a98], R0 ;  /* 0x002a980001007387 */ /* 0x0005e80000100800 */
[----:B------:R4:W-:Y:S01]  /*17170*/  STL [R1+0x2ad4], R3 ;  /* 0x002ad40301007387 */ /* 0x0009e20000100800 */
[----:B0-----:R-:W-:Y:S02]  /*17180*/  LEA.HI.X.SX32 R5, R81, R2, 0x1, P1 ;  /* 0x0000000251057211 */ /* 0x001fe400008f0eff */
[----:B--2---:R-:W-:-:S03]  /*17190*/  IADD3 R0, P1, R109, R4, RZ ;  /* 0x000000046d007210 */ /* 0x004fc60007f3e0ff */
        /* <DEDUP_REMOVED lines=59> */
[----:B------:R-:W0:Y:S01]  /*17550*/  LDC R142, c[0x0][0x238] ;  /* 0x00008e00ff8e7b82 */ /* 0x000e220000000800 */
[----:B--2---:R-:W-:Y:S02]  /*17560*/  IADD3 R0, P0, R156, R4, RZ ;  /* 0x000000049c007210 */ /* 0x004fe40007f1e0ff */
[----:B------:R2:W-:Y:S01]  /*17570*/  STL [R1+0x2b18], R5 ;  /* 0x002b180501007387 */ /* 0x0005e20000100800 */
[----:B----4-:R-:W-:-:S03]  /*17580*/  LEA.HI.X.SX32 R3, R144, R2, 0x1, P4 ;  /* 0x0000000290037211 */ /* 0x010fc600020f0eff */
[----:B------:R4:W-:Y:S04]  /*17590*/  STL [R1+0x2b54], R0 ;  /* 0x002b540001007387 */ /* 0x0009e80000100800 */
[----:B------:R1:W-:Y:S01]  /*175a0*/  STL [R1+0x2b20], R3 ;  /* 0x002b200301007387 */ /* 0x0003e20000100800 */
[----:B--2---:R-:W-:Y:S02]  /*175b0*/  IADD3 R5, P4, R158, R4, RZ ;  /* 0x000000049e057210 */ /* 0x004fe40007f9e0ff */
[----:B----4-:R-:W-:-:S03]  /*175c0*/  LEA.HI.X.SX32 R0, R146, R2, 0x1, P6 ;  /* 0x0000000292007211 */ /* 0x010fc600030f0eff */
[----:B------:R2:W-:Y:S01]  /*175d0*/  STL [R1+0x2b5c], R5 ;  /* 0x002b5c0501007387 */ /* 0x0005e20000100800 */
[----:B-1----:R-:W-:-:S03]  /*175e0*/  IADD3 R3, P6, R160, R4, RZ ;  /* 0x00000004a0037210 */ /* 0x002fc60007fde0ff */
[----:B------:R1:W-:Y:S04]  /*175f0*/  STL [R1+0x2b28], R0 ;  /* 0x002b280001007387 */ /* 0x0003e80000100800 */
[----:B------:R4:W-:Y:S01]  /*17600*/  STL [R1+0x2b64], R3 ;  /* 0x002b640301007387 */ /* 0x0009e20000100800 */
[----:B--2---:R-:W-:Y:S02]  /*17610*/  LEA.HI.X.SX32 R5, R148, R2, 0x1, P5 ;  /* 0x0000000294057211 */ /* 0x004fe400028f0eff */
[----:B-1----:R-:W-:-:S03]  /*17620*/  IADD3 R0, P5, R162, R4, RZ ;  /* 0x00000004a2007210 */ /* 0x002fc60007fbe0ff */
        /* <DEDUP_REMOVED lines=29> */
[----:B------:R0:W-:Y:S04]  /*17800*/  STL [R1+0x2b9c], R0 ;  /* 0x002b9c0001007387 */ /* 0x0001e80000100800 */
        /* <DEDUP_REMOVED lines=20> */
[----:B------:R-:W0:Y:S01]  /*17950*/  LDC R178, c[0x0][0x238] ;  /* 0x00008e00ffb27b82 */ /* 0x000e220000000800 */
[----:B---3--:R-:W-:Y:S02]  /*17960*/  IADD3 R0, P4, R192, R4, RZ ;  /* 0x00000004c0007210 */ /* 0x008fe40007f9e0ff */
        /* <DEDUP_REMOVED lines=8> */
[----:B------:R-:W4:Y:S01]  /*179f0*/  LDC R182, c[0x0][0x238] ;  /* 0x00008e00ffb67b82 */ /* 0x000f220000000800 */
[----:B--2---:R-:W-:Y:S02]  /*17a00*/  IADD3 R3, P5, R196, R4, RZ ;  /* 0x00000004c4037210 */ /* 0x004fe40007fbe0ff */
[----:B------:R2:W-:Y:S04]  /*17a10*/  STL [R1+0x2ba0], R0 ;  /* 0x002ba00001007387 */ /* 0x0005e80000100800 */
[----:B------:R1:W-:Y:S01]  /*17a20*/  STL [R1+0x2bdc], R3 ;  /* 0x002bdc0301007387 */ /* 0x0003e20000100800 */
[----:B---3--:R-:W-:Y:S02]  /*17a30*/  LEA.HI.X.SX32 R5, R184, R2, 0x1, P3 ;  /* 0x00000002b8057211 */ /* 0x008fe400018f0eff */
[----:B------:R-:W3:Y:S01]  /*17a40*/  LDC R184, c[0x0][0x238] ;  /* 0x00008e00ffb87b82 */ /* 0x000ee20000000800 */
[----:B--2---:R-:W-:-:S02]  /*17a50*/  IADD3 R0, P3, R198, R4, RZ ;  /* 0x00000004c6007210 */ /* 0x004fc40007f7e0ff */
[----:B------:R2:W-:Y:S01]  /*17a60*/  STL [R1+0x2ba8], R5 ;  /* 0x002ba80501007387 */ /* 0x0005e20000100800 */
[----:B-1----:R-:W-:-:S03]  /*17a70*/  LEA.HI.X.SX32 R3, R186, R2, 0x1, P2 ;  /* 0x00000002ba037211 */ /* 0x002fc600010f0eff */
[----:B------:R1:W-:Y:S04]  /*17a80*/  STL [R1+0x2be4], R0 ;  /* 0x002be40001007387 */ /* 0x0003e80000100800 */
[----:B------:R0:W-:Y:S01]  /*17a90*/  STL [R1+0x2bb0], R3 ;  /* 0x002bb00301007387 */ /* 0x0001e20000100800 */
[----:B--2---:R-:W-:Y:S02]  /*17aa0*/  IADD3 R5, P2, R200, R4, RZ ;  /* 0x00000004c8057210 */ /* 0x004fe40007f5e0ff */
[----:B-1----:R-:W-:-:S03]  /*17ab0*/  LEA.HI.X.SX32 R0, R188, R2, 0x1, P1 ;  /* 0x00000002bc007211 */ /* 0x002fc600008f0eff */
[----:B------:R1:W-:Y:S01]  /*17ac0*/  STL [R1+0x2bec], R5 ;  /* 0x002bec0501007387 */ /* 0x0003e20000100800 */
[----:B0-----:R-:W-:-:S03]  /*17ad0*/  IADD3 R3, P1, R202, R4, RZ ;  /* 0x00000004ca037210 */ /* 0x001fc60007f3e0ff */
[----:B------:R0:W-:Y:S04]  /*17ae0*/  STL [R1+0x2bb8], R0 ;  /* 0x002bb80001007387 */ /* 0x0001e80000100800 */
[----:B------:R2:W-:Y:S01]  /*17af0*/  STL [R1+0x2bf4], R3 ;  /* 0x002bf40301007387 */ /* 0x0005e20000100800 */
[----:B-1----:R-:W-:Y:S02]  /*17b00*/  LEA.HI.X.SX32 R5, R190, R2, 0x1, P0 ;  /* 0x00000002be057211 */ /* 0x002fe400000f0eff */
[----:B0-----:R-:W-:-:S03]  /*17b10*/  IADD3 R0, P0, R204, R4, RZ ;  /* 0x00000004cc007210 */ /* 0x001fc60007f1e0ff */
[----:B------:R0:W-:Y:S01]  /*17b20*/  STL [R1+0x2bc0], R5 ;  /* 0x002bc00501007387 */ /* 0x0001e20000100800 */
[----:B--2---:R-:W-:-:S03]  /*17b30*/  LEA.HI.X.SX32 R3, R192, R2, 0x1, P4 ;  /* 0x00000002c0037211 */ /* 0x004fc600020f0eff */
[----:B------:R1:W-:Y:S04]  /*17b40*/  STL [R1+0x2bfc], R0 ;  /* 0x002bfc0001007387 */ /* 0x0003e80000100800 */
[----:B------:R2:W-:Y:S01]  /*17b50*/  STL [R1+0x2bc8], R3 ;  /* 0x002bc80301007387 */ /* 0x0005e20000100800 */
[----:B0-----:R-:W-:Y:S02]  /*17b60*/  IADD3 R5, P4, R206, R4, RZ ;  /* 0x00000004ce057210 */ /* 0x001fe40007f9e0ff */
[----:B-1----:R-:W-:-:S03]  /*17b70*/  LEA.HI.X.SX32 R0, R194, R2, 0x1, P6 ;  /* 0x00000002c2007211 */ /* 0x002fc600030f0eff */
[----:B------:R0:W-:Y:S01]  /*17b80*/  STL [R1+0x2c04], R5 ;  /* 0x002c040501007387 */ /* 0x0001e20000100800 */
[----:B--2---:R-:W-:-:S03]  /*17b90*/  IADD3 R3, P6, R208, R4, RZ ;  /* 0x00000004d0037210 */ /* 0x004fc60007fde0ff */
[----:B------:R1:W-:Y:S04]  /*17ba0*/  STL [R1+0x2bd0], R0 ;  /* 0x002bd00001007387 */ /* 0x0003e80000100800 */
[----:B------:R2:W-:Y:S01]  /*17bb0*/  STL [R1+0x2c0c], R3 ;  /* 0x002c0c0301007387 */ /* 0x0005e20000100800 */
[----:B0-----:R-:W-:Y:S02]  /*17bc0*/  LEA.HI.X.SX32 R5, R196, R2, 0x1, P5 ;  /* 0x00000002c4057211 */ /* 0x001fe400028f0eff */
[----:B------:R-:W0:Y:S01]  /*17bd0*/  LDC R196, c[0x0][0x238] ;  /* 0x00008e00ffc47b82 */ /* 0x000e220000000800 */
[----:B-1----:R-:W-:Y:S02]  /*17be0*/  IADD3 R0, P5, R210, R4, RZ ;  /* 0x00000004d2007210 */ /* 0x002fe40007fbe0ff */
[----:B------:R1:W-:Y:S01]  /*17bf0*/  STL [R1+0x2bd8], R5 ;  /* 0x002bd80501007387 */ /* 0x0003e20000100800 */
[----:B--2---:R-:W-:-:S03]  /*17c00*/  LEA.HI.X.SX32 R3, R198, R2, 0x1, P3 ;  /* 0x00000002c6037211 */ /* 0x004fc600018f0eff */
[----:B------:R2:W-:Y:S01]  /*17c10*/  STL [R1+0x2c14], R0 ;  /* 0x002c140001007387 */ /* 0x0005e20000100800 */
[----:B------:R-:W0:Y:S03]  /*17c20*/  LDC R198, c[0x0][0x238] ;  /* 0x00008e00ffc67b82 */ /* 0x000e260000000800 */
[----:B------:R4:W-:Y:S01]  /*17c30*/  STL [R1+0x2be0], R3 ;  /* 0x002be00301007387 */ /* 0x0009e20000100800 */
[----:B-1----:R-:W-:Y:S02]  /*17c40*/  IADD3 R5, P3, R212, R4, RZ ;  /* 0x00000004d4057210 */ /* 0x002fe40007f7e0ff */
[----:B--2---:R-:W-:-:S03]  /*17c50*/  LEA.HI.X.SX32 R0, R200, R2, 0x1, P2 ;  /* 0x00000002c8007211 */ /* 0x004fc600010f0eff */
[----:B------:R1:W-:Y:S01]  /*17c60*/  STL [R1+0x2c1c], R5 ;  /* 0x002c1c0501007387 */ /* 0x0003e20000100800 */
[----:B------:R-:W2:Y:S01]  /*17c70*/  LDC R200, c[0x0][0x238] ;  /* 0x00008e00ffc87b82 */ /* 0x000ea20000000800 */
[----:B----4-:R-:W-:Y:S02]  /*17c80*/  IADD3 R3, P2, R214, R4, RZ ;  /* 0x00000004d6037210 */ /* 0x010fe40007f5e0ff */
[----:B------:R4:W-:Y:S04]  /*17c90*/  STL [R1+0x2be8], R0 ;  /* 0x002be80001007387 */ /* 0x0009e80000100800 */
[----:B------:R3:W-:Y:S01]  /*17ca0*/  STL [R1+0x2c24], R3 ;  /* 0x002c240301007387 */ /* 0x0007e20000100800 */
[----:B-1----:R-:W-:Y:S02]  /*17cb0*/  LEA.HI.X.SX32 R5, R202, R2, 0x1, P1 ;  /* 0x00000002ca057211 */ /* 0x002fe400008f0eff */
[----:B------:R-:W1:Y:S01]  /*17cc0*/  LDC R202, c[0x0][0x238] ;  /* 0x00008e00ffca7b82 */ /* 0x000e620000000800 */
[----:B----4-:R-:W-:-:S02]  /*17cd0*/  IADD3 R0, P1, R216, R4, RZ ;  /* 0x00000004d8007210 */ /* 0x010fc40007f3e0ff */
[----:B------:R4:W-:Y:S01]  /*17ce0*/  STL [R1+0x2bf0], R5 ;  /* 0x002bf00501007387 */ /* 0x0009e20000100800 */
[----:B---3--:R-:W-:-:S03]  /*17cf0*/  LEA.HI.X.SX32 R3, R204, R2, 0x1, P0 ;  /* 0x00000002cc037211 */ /* 0x008fc600000f0eff */
[----:B------:R3:W-:Y:S04]  /*17d00*/  STL [R1+0x2c2c], R0 ;  /* 0x002c2c0001007387 */ /* 0x0007e80000100800 */
[----:B------:R0:W-:Y:S01]  /*17d10*/  STL [R1+0x2bf8], R3 ;  /* 0x002bf80301007387 */ /* 0x0001e20000100800 */
[----:B----4-:R-:W-:Y:S02]  /*17d20*/  IADD3 R5, P0, R218, R4, RZ ;  /* 0x00000004da057210 */ /* 0x010fe40007f1e0ff */
[----:B---3--:R-:W-:-:S03]  /*17d30*/  LEA.HI.X.SX32 R0, R206, R2, 0x1, P4 ;  /* 0x00000002ce007211 */ /* 0x008fc600020f0eff */
[----:B------:R3:W-:Y:S01]  /*17d40*/  STL [R1+0x2c34], R5 ;  /* 0x002c340501007387 */ /* 0x0007e20000100800 */
[----:B0-----:R-:W-:-:S03]  /*17d50*/  IADD3 R3, P4, R220, R4, RZ ;  /* 0x00000004dc037210 */ /* 0x001fc60007f9e0ff */
[----:B------:R0:W-:Y:S04]  /*17d60*/  STL [R1+0x2c00], R0 ;  /* 0x002c000001007387 */ /* 0x0001e80000100800 */
[----:B------:R4:W-:Y:S01]  /*17d70*/  STL [R1+0x2c3c], R3 ;  /* 0x002c3c0301007387 */ /* 0x0009e20000100800 */
[----:B---3--:R-:W-:Y:S02]  /*17d80*/  LEA.HI.X.SX32 R5, R208, R2, 0x1, P6 ;  /* 0x00000002d0057211 */ /* 0x008fe400030f0eff */
[----:B0-----:R-:W-:-:S03]  /*17d90*/  IADD3 R0, P6, R120, R4, RZ ;  /* 0x0000000478007210 */ /* 0x001fc60007fde0ff */
        /* <DEDUP_REMOVED lines=53> */
[----:B------:R-:W-:Y:S01]  /*180f0*/  STL [R1+0x2c68], R5 ;  /* 0x002c680501007387 */ /* 0x000fe20000100800 */
[----:B--2---:R-:W-:-:S03]  /*18100*/  LEA.HI.X.SX32 R3, R248, R2, 0x1, P4 ;  /* 0x00000002f8037211 */ /* 0x004fc600020f0eff */
[----:B------:R1:W-:Y:S01]  /*18110*/  STL [R1+0x283c], R0 ;  /* 0x00283c0001007387 */ /* 0x0003e20000100800 */
[-C--:B------:R-:W-:Y:S01]  /*18120*/  LEA.HI.X.SX32 R4, R132, R2.reuse, 0x1, P6 ;  /* 0x0000000284047211 */ /* 0x080fe200030f0eff */
[----:B------:R-:W2:Y:S02]  /*18130*/  LDC R248, c[0x0][0x238] ;  /* 0x00008e00fff87b82 */ /* 0x000ea40000000800 */
[----:B------:R4:W-:Y:S01]  /*18140*/  STL [R1+0x2840], R3 ;  /* 0x0028400301007387 */ /* 0x0009e20000100800 */
[----:B-1----:R-:W-:-:S03]  /*18150*/  LEA.HI.X.SX32 R0, R232, R2, 0x1, P5 ;  /* 0x00000002e8007211 */ /* 0x002fc600028f0eff */
[----:B------:R-:W-:Y:S02]  /*18160*/  STL [R1+0x1844], R4 ;  /* 0x0018440401007387 */ /* 0x000fe40000100800 */
[----:B------:R-:W1:Y:S01]  /*18170*/  LDC R232, c[0x0][0x238] ;  /* 0x00008e00ffe87b82 */ /* 0x000e620000000800 */
[-C--:B----4-:R-:W-:Y:S01]  /*18180*/  LEA.HI.X.SX32 R3, R237, R2.reuse, 0x1, P3 ;  /* 0x00000002ed037211 */ /* 0x090fe200018f0eff */
[----:B------:R4:W-:Y:S04]  /*18190*/  STL [R1+0x1848], R0 ;  /* 0x0018480001007387 */ /* 0x0009e80000100800 */
[----:B------:R3:W-:Y:S02]  /*181a0*/  STL [R1+0x184c], R3 ;  /* 0x00184c0301007387 */ /* 0x0007e40000100800 */
[----:B------:R-:W2:Y:S01]  /*181b0*/  LDC R237, c[0x0][0x238] ;  /* 0x00008e00ffed7b82 */ /* 0x000ea20000000800 */
[----:B----4-:R-:W-:-:S07]  /*181c0*/  LEA.HI.X.SX32 R0, R241, R2, 0x1, P2 ;  /* 0x00000002f1007211 */ /* 0x010fce00010f0eff */
[----:B------:R-:W4:Y:S01]  /*181d0*/  LDC R241, c[0x0][0x238] ;  /* 0x00008e00fff17b82 */ /* 0x000f220000000800 */
[-C--:B---3--:R-:W-:Y:S02]  /*181e0*/  LEA.HI.X.SX32 R3, R246, R2.reuse, 0x1, P1 ;  /* 0x00000002f6037211 */ /* 0x088fe400008f0eff */
[----:B------:R-:W-:Y:S01]  /*181f0*/  LEA.HI.X.SX32 R2, R138, R2, 0x1, P0 ;  /* 0x000000028a027211 */ /* 0x000fe200000f0eff */
[----:B------:R3:W-:Y:S04]  /*18200*/  STL [R1+0x1850], R0 ;  /* 0x0018500001007387 */ /* 0x0007e80000100800 */
[----:B------:R-:W-:Y:S01]  /*18210*/  STL [R1+0x2838], R3 ;  /* 0x0028380301007387 */ /* 0x000fe20000100800 */
[----:B------:R-:W4:Y:S03]  /*18220*/  LDC R246, c[0x0][0x238] ;  /* 0x00008e00fff67b82 */ /* 0x000f260000000800 */
[----:B------:R0:W-:Y:S01]  /*18230*/  STL [R1+0x1854], R2 ;  /* 0x0018540201007387 */ /* 0x0001e20000100800 */
[----:B---3--:R-:W-:-:S05]  /*18240*/  IMAD.SHL.U32 R0, R134, 0x10, RZ ;  /* 0x0000001086007824 */ /* 0x008fca00078e00ff */
[----:B------:R3:W-:Y:S01]  /*18250*/  STL [R1+0x2cac], R0 ;  /* 0x002cac0001007387 */ /* 0x0007e20000100800 */
[----:B0-----:R-:W-:-:S03]  /*18260*/  IMAD.IADD R2, R244, 0x1, R236 ;  /* 0x00000001f4027824 */ /* 0x001fc600078e02ec */
[----:B------:R-:W-:Y:S04]  /*18270*/  STL [R1+0x13f4], RZ ;  /* 0x0013f4ff01007387 */ /* 0x000fe80000100800 */
[----:B------:R0:W-:Y:S04]  /*18280*/  STL [R1+0x2ca4], R2 ;  /* 0x002ca40201007387 */ /* 0x0001e80000100800 */
[----:B------:R-:W-:Y:S04]  /*18290*/  STL [R1+0xc00], RZ ;  /* 0x000c00ff01007387 */ /* 0x000fe80000100800 */
        /* <DEDUP_REMOVED lines=767> */
[----:B------:R-:W-:Y:S04]  /*1b290*/  STL [R1], RZ ;  /* 0x000000ff01007387 */ /* 0x000fe80000100800 */
        /* <DEDUP_REMOVED lines=99> */
[----:B------:R-:W-:Y:S01]  /*1b8d0*/  STL [R1+0x190], RZ ;  /* 0x000190ff01007387 */ /* 0x000fe20000100800 */
[----:B------:R-:W-:-:S02]  /*1b8e0*/  LOP3.LUT R9, R244, 0x10, RZ, 0x3c, !PT ;  /* 0x00000010f4097812 */ /* 0x000fc400078e3cff */
[C---:B------:R-:W-:Y:S02]  /*1b8f0*/  LOP3.LUT R8, R244.reuse, 0x20, RZ, 0x3c, !PT ;  /* 0x00000020f4087812 */ /* 0x040fe400078e3cff */
[C---:B------:R-:W-:Y:S02]  /*1b900*/  LOP3.LUT R7, R244.reuse, 0x30, RZ, 0x3c, !PT ;  /* 0x00000030f4077812 */ /* 0x040fe400078e3cff */
[C---:B------:R-:W-:Y:S02]  /*1b910*/  LOP3.LUT R6, R244.reuse, 0x40, RZ, 0x3c, !PT ;  /* 0x00000040f4067812 */ /* 0x040fe400078e3cff */
[C---:B------:R-:W-:Y:S02]  /*1b920*/  LOP3.LUT R5, R244.reuse, 0x50, RZ, 0x3c, !PT ;  /* 0x00000050f4057812 */ /* 0x040fe400078e3cff */
[C---:B------:R-:W-:Y:S02]  /*1b930*/  LOP3.LUT R4, R244.reuse, 0x60, RZ, 0x3c, !PT ;  /* 0x00000060f4047812 */ /* 0x040fe400078e3cff */
[----:B------:R-:W-:Y:S01]  /*1b940*/  LOP3.LUT R3, R244, 0x70, RZ, 0x3c, !PT ;  /* 0x00000070f4037812 */ /* 0x000fe200078e3cff */
[----:B------:R-:W1:Y:S01]  /*1b950*/  LDC R137, c[0x0][0x230] ;  /* 0x00008c00ff897b82 */ /* 0x000e620000000800 */
[----:B---3--:R-:W-:Y:S01]  /*1b960*/  LOP3.LUT R0, R0, 0x70, RZ, 0xc0, !PT ;  /* 0x0000007000007812 */ /* 0x008fe200078ec0ff */
[----:B------:R-:W-:Y:S01]  /*1b970*/  IMAD R24, R24, 0x1d, RZ ;  /* 0x0000001d18187824 */ /* 0x000fe200078e02ff */
[----:B------:R-:W-:Y:S01]  /*1b980*/  UIADD3.64 UR14, UR4, 0x1fe, URZ ;  /* 0x000001fe040e7897 */ /* 0x000fe2000fffe03f */
[----:B------:R-:W-:Y:S01]  /*1b990*/  IMAD R12, R12, 0x22, RZ ;  /* 0x000000220c0c7824 */ /* 0x000fe200078e02ff */
[----:B------:R-:W-:Y:S01]  /*1b9a0*/  UIADD3.64 UR10, UR4, 0x200, URZ ;  /* 0x00000200040a7897 */ /* 0x000fe2000fffe03f */
[----:B------:R-:W-:Y:S01]  /*1b9b0*/  IMAD R0, R244, 0x80, R0 ;  /* 0x00000080f4007824 */ /* 0x000fe200078e0200 */
[----:B------:R-:W-:Y:S01]  /*1b9c0*/  SHF.R.S32.HI R179, RZ, 0x1f, R24 ;  /* 0x0000001fffb37819 */ /* 0x000fe20000011418 */
[----:B------:R-:W3:Y:S01]  /*1b9d0*/  LDC R134, c[0x0][0x23c] ;  /* 0x00008f00ff867b82 */ /* 0x000ee20000000800 */
[C---:B------:R-:W-:Y:S01]  /*1b9e0*/  IMAD R64, R11.reuse, 0x7f, RZ ;  /* 0x0000007f0b407824 */ /* 0x040fe200078e02ff */
[----:B------:R-:W-:Y:S01]  /*1b9f0*/  SHF.R.S32.HI R164, RZ, 0x1f, R12 ;  /* 0x0000001fffa47819 */ /* 0x000fe2000001140c */
[C---:B------:R-:W-:Y:S01]  /*1ba00*/  IMAD R66, R11.reuse, 0x7e, RZ ;  /* 0x0000007e0b427824 */ /* 0x040fe200078e02ff */
[----:B------:R-:W-:Y:S01]  /*1ba10*/  LOP3.LUT R12, R0, 0x20, RZ, 0x3c, !PT ;  /* 0x00000020000c7812 */ /* 0x000fe200078e3cff */
[C---:B------:R-:W-:Y:S01]  /*1ba20*/  IMAD R68, R11.reuse, 0x7d, RZ ;  /* 0x0000007d0b447824 */ /* 0x040fe200078e02ff */
[----:B------:R-:W-:Y:S01]  /*1ba30*/  UIADD3.64 UR14, UR4, 0x202, URZ ;  /* 0x00000202040e7897 */ /* 0x000fe2000fffe03f */
        /* <DEDUP_REMOVED lines=8> */
[----:B------:R-:W-:Y:S01]  /*1bac0*/  IMAD R79, R11, 0x78, RZ ;  /* 0x000000780b4f7824 */ /* 0x000fe200078e02ff */
[----:B------:R-:W-:Y:S01]  /*1bad0*/  UIADD3.64 UR10, UR4, 0x404, URZ ;  /* 0x00000404040a7897 */ /* 0x000fe2000fffe03f */
[----:B-1----:R-:W-:Y:S01]  /*1bae0*/  VIADD R137, R137, 0x7f ;  /* 0x0000007f89897836 */ /* 0x002fe20000000000 */
[----:B------:R-:W-:Y:S01]  /*1baf0*/  UIADD3.64 UR14, UR4, 0x5fe, URZ ;  /* 0x000005fe040e7897 */ /* 0x000fe2000fffe03f */
[C---:B------:R-:W-:Y:S01]  /*1bb00*/  IMAD R81, R11.reuse, 0x77, RZ ;  /* 0x000000770b517824 */ /* 0x040fe200078e02ff */
[----:B------:R-:W-:Y:S01]  /*1bb10*/  UIADD3.64 UR10, UR4, 0x600, URZ ;  /* 0x00000600040a7897 */ /* 0x000fe2000fffe03f */
[C---:B------:R-:W-:Y:S01]  /*1bb20*/  IMAD R84, R11.reuse, 0x76, RZ ;  /* 0x000000760b547824 */ /* 0x040fe200078e02ff */
[----:B------:R-:W-:Y:S01]  /*1bb30*/  UIADD3.64 UR14, UR4, 0x602, URZ ;  /* 0x00000602040e7897 */ /* 0x000fe2000fffe03f */
[C---:B------:R-:W-:Y:S01]  /*1bb40*/  IMAD R86, R11.reuse, 0x75, RZ ;  /* 0x000000750b567824 */ /* 0x040fe200078e02ff */
[----:B------:R-:W-:Y:S01]  /*1bb50*/  UIADD3.64 UR10, UR4, 0x604, URZ ;  /* 0x00000604040a7897 */ /* 0x000fe2000fffe03f */
[----:B---3--:R-:W-:Y:S01]  /*1bb60*/  IMAD.SHL.U32 R13, R134, 0x80, RZ ;  /* 0x00000080860d7824 */ /* 0x008fe200078e00ff */
[----:B------:R-:W-:Y:S01]  /*1bb70*/  SHF.R.S32.HI R134, RZ, 0x1f, R137 ;  /* 0x0000001fff867819 */ /* 0x000fe20000011489 */
[C---:B------:R-:W-:Y:S01]  /*1bb80*/  IMAD R88, R11.reuse, 0x74, RZ ;  /* 0x000000740b587824 */ /* 0x040fe200078e02ff */
[----:B------:R-:W-:Y:S01]  /*1bb90*/  UIADD3.64 UR14, UR4, 0x7fe, URZ ;  /* 0x000007fe040e7897 */ /* 0x000fe2000fffe03f */
[C---:B------:R-:W-:Y:S01]  /*1bba0*/  IMAD R90, R11.reuse, 0x73, RZ ;  /* 0x000000730b5a7824 */ /* 0x040fe200078e02ff */
[----:B------:R-:W-:Y:S01]  /*1bbb0*/  LEA.HI R134, R134, R137, RZ, 0x7 ;  /* 0x0000008986867211 */ /* 0x000fe200078f38ff */
        /* <DEDUP_REMOVED lines=21> */
[----:B------:R-:W-:Y:S01]  /*1bd10*/  UMOV UR19, 0x40000040 ;  /* 0x4000004000137882 */ /* 0x000fe20000000000 */
        /* <DEDUP_REMOVED lines=9> */
[----:B------:R-:W-:Y:S01]  /*1bdb0*/  SHF.R.S32.HI R52, RZ, 0x1f, R122 ;  /* 0x0000001fff347819 */ /* 0x000fe2000001147a */
        /* <DEDUP_REMOVED lines=10> */
[C---:B0-----:R-:W-:Y:S01]  /*1be60*/  IMAD.SHL.U32 R2, R11.reuse, 0x80, RZ ;  /* 0x000000800b027824 */ /* 0x041fe200078e00ff */
[----:B------:R-:W-:Y:S01]  /*1be70*/  SHF.R.S32.HI R58, RZ, 0x1f, R136 ;  /* 0x0000001fff3a7819 */ /* 0x000fe20000011488 */
[----:B------:R-:W-:Y:S01]  /*1be80*/  IMAD R140, R11, 0x5d, RZ ;  /* 0x0000005d0b8c7824 */ /* 0x000fe200078e02ff */
[----:B------:R-:W-:Y:S01]  /*1be90*/  SHF.R.S32.HI R11, RZ, 0x7, R134 ;  /* 0x00000007ff0b7819 */ /* 0x000fe20000011486 */
[----:B------:R-:W-:Y:S01]  /*1bea0*/  IMAD.IADD R24, R236, 0x1, R0 ;  /* 0x00000001ec187824 */ /* 0x000fe200078e0200 */
[----:B------:R-:W-:Y:S01]  /*1beb0*/  LOP3.LUT R11, R0, 0x10, RZ, 0x3c, !PT ;  /* 0x00000010000b7812 */ /* 0x000fe200078e3cff */
[----:B------:R-:W-:Y:S01]  /*1bec0*/  IMAD R20, R20, 0x21, RZ ;  /* 0x0000002114147824 */ /* 0x000fe200078e02ff */
[----:B------:R-:W-:Y:S01]  /*1bed0*/  SHF.R.S32.HI R59, RZ, 0x1f, R138 ;  /* 0x0000001fff3b7819 */ /* 0x000fe2000001148a */
[----:B------:R-:W-:Y:S01]  /*1bee0*/  IMAD.SHL.U32 R21, R21, 0x20, RZ ;  /* 0x0000002015157824 */ /* 0x000fe200078e00ff */
[----:B------:R0:W-:Y:S01]  /*1bef0*/  STL [R1+0x14a4], R24 ;  /* 0x0014a41801007387 */ /* 0x0001e20000100800 */
[----:B------:R-:W-:Y:S01]  /*1bf00*/  IMAD R22, R22, 0x1f, RZ ;  /* 0x0000001f16167824 */ /* 0x000fe200078e02ff */
[----:B------:R-:W-:Y:S01]  /*1bf10*/  SHF.R.S32.HI R166, RZ, 0x1f, R20 ;  /* 0x0000001fffa67819 */ /* 0x000fe20000011414 */
[----:B------:R-:W-:Y:S01]  /*1bf20*/  IMAD R23, R23, 0x1e, RZ ;  /* 0x0000001e17177824 */ /* 0x000fe200078e02ff */
[----:B------:R-:W-:Y:S01]  /*1bf30*/  SHF.R.S32.HI R174, RZ, 0x1f, R21 ;  /* 0x0000001fffae7819 */ /* 0x000fe20000011415 */
[----:B------:R-:W-:Y:S01]  /*1bf40*/  IMAD R183, R26, 0x1b, RZ ;  /* 0x0000001b1ab77824 */ /* 0x000fe200078e02ff */
[C---:B------:R-:W-:Y:S01]  /*1bf50*/  LOP3.LUT R20, R0.reuse, 0x30, RZ, 0x3c, !PT ;  /* 0x0000003000147812 */ /* 0x040fe200078e3cff */
[----:B------:R-:W-:Y:S01]  /*1bf60*/  IMAD R185, R27, 0x1a, RZ ;  /* 0x0000001a1bb97824 */ /* 0x000fe200078e02ff */
[----:B------:R-:W-:Y:S01]  /*1bf70*/  LOP3.LUT R21, R0, 0x40, RZ, 0x3c, !PT ;  /* 0x0000004000157812 */ /* 0x000fe200078e3cff */
[----:B------:R-:W-:Y:S01]  /*1bf80*/  IMAD R186, R28, 0x19, RZ ;  /* 0x000000191cba7824 */ /* 0x000fe200078e02ff */
[----:B------:R-:W-:Y:S01]  /*1bf90*/  SHF.R.S32.HI R176, RZ, 0x1f, R22 ;  /* 0x0000001fffb07819 */ /* 0x000fe20000011416 */
[C---:B0-----:R-:W-:Y:S01]  /*1bfa0*/  IMAD.IADD R24, R236.reuse, 0x1, R11 ;  /* 0x00000001ec187824 */ /* 0x041fe200078e020b */
[----:B------:R-:W-:Y:S01]  /*1bfb0*/  SHF.R.S32.HI R177, RZ, 0x1f, R23 ;  /* 0x0000001fffb17819 */ /* 0x000fe20000011417 */
[----:B------:R-:W-:Y:S01]  /*1bfc0*/  IMAD.IADD R11, R236, 0x1, R12 ;  /* 0x00000001ec0b7824 */ /* 0x000fe200078e020c */
[----:B------:R-:W-:Y:S01]  /*1bfd0*/  LOP3.LUT R22, R0, 0x50, RZ, 0x3c, !PT ;  /* 0x0000005000167812 */ /* 0x000fe200078e3cff */
[----:B------:R-:W-:Y:S01]  /*1bfe0*/  IMAD.IADD R12, R236, 0x1, R20 ;  /* 0x00000001ec0c7824 */ /* 0x000fe200078e0214 */
[----:B------:R-:W-:Y:S01]  /*1bff0*/  STL [R1+0x14a0], R24 ;  /* 0x0014a01801007387 */ /* 0x000fe20000100800 */
[C---:B------:R-:W-:Y:S01]  /*1c000*/  LOP3.LUT R23, R0.reuse, 0x60, RZ, 0x3c, !PT ;  /* 0x0000006000177812 */ /* 0x040fe200078e3cff */
[----:B------:R-:W-:Y:S01]  /*1c010*/  IMAD R188, R29, 0x18, RZ ;  /* 0x000000181dbc7824 */ /* 0x000fe200078e02ff */
[----:B------:R-:W-:Y:S01]  /*1c020*/  LOP3.LUT R0, R0, 0x70, RZ, 0x3c, !PT ;  /* 0x0000007000007812 */ /* 0x000fe200078e3cff */
[----:B------:R0:W-:Y:S01]  /*1c030*/  STL [R1+0x149c], R11 ;  /* 0x00149c0b01007387 */ /* 0x0001e20000100800 */
[----:B------:R-:W-:Y:S01]  /*1c040*/  SHF.R.S32.HI R26, RZ, 0x1f, R64 ;  /* 0x0000001fff1a7819 */ /* 0x000fe20000011440 */
[----:B------:R-:W-:Y:S01]  /*1c050*/  IMAD R190, R30, 0x17, RZ ;  /* 0x000000171ebe7824 */ /* 0x000fe200078e02ff */
[----:B------:R-:W-:Y:S01]  /*1c060*/  SHF.R.S32.HI R27, RZ, 0x1f, R66 ;  /* 0x0000001fff1b7819 */ /* 0x000fe20000011442 */
[----:B------:R1:W-:Y:S01]  /*1c070*/  STL [R1+0x1498], R12 ;  /* 0x0014980c01007387 */ /* 0x0003e20000100800 */
[----:B------:R-:W-:Y:S01]  /*1c080*/  IMAD.IADD R0, R236, 0x1, R0 ;  /* 0x00000001ec007824 */ /* 0x000fe200078e0200 */
[----:B------:R-:W-:Y:S01]  /*1c090*/  SHF.R.S32.HI R28, RZ, 0x1f, R68 ;  /* 0x0000001fff1c7819 */ /* 0x000fe20000011444 */
[----:B------:R-:W-:Y:S01]  /*1c0a0*/  IMAD R192, R31, 0x16, RZ ;  /* 0x000000161fc07824 */ /* 0x000fe200078e02ff */
[----:B------:R-:W-:Y:S01]  /*1c0b0*/  SHF.R.S32.HI R29, RZ, 0x1f, R70 ;  /* 0x0000001fff1d7819 */ /* 0x000fe20000011446 */
[----:B------:R-:W-:Y:S01]  /*1c0c0*/  IMAD R194, R32, 0x15, RZ ;  /* 0x0000001520c27824 */ /* 0x000fe200078e02ff */
[----:B------:R-:W-:Y:S01]  /*1c0d0*/  SHF.R.S32.HI R30, RZ, 0x1f, R72 ;  /* 0x0000001fff1e7819 */ /* 0x000fe20000011448 */
[C---:B0-----:R-:W-:Y:S01]  /*1c0e0*/  IMAD.IADD R11, R236.reuse, 0x1, R21 ;  /* 0x00000001ec0b7824 */ /* 0x041fe200078e0215 */
[----:B------:R-:W-:Y:S01]  /*1c0f0*/  SHF.R.S32.HI R31, RZ, 0x1f, R75 ;  /* 0x0000001fff1f7819 */ /* 0x000fe2000001144b */
[----:B------:R-:W-:Y:S01]  /*1c100*/  IMAD R195, R33, 0x14, RZ ;  /* 0x0000001421c37824 */ /* 0x000fe200078e02ff */
[----:B------:R-:W-:Y:S01]  /*1c110*/  SHF.R.S32.HI R32, RZ, 0x1f, R77 ;  /* 0x0000001fff207819 */ /* 0x000fe2000001144d */
[----:B-1----:R-:W-:Y:S01]  /*1c120*/  IMAD.IADD R12, R236, 0x1, R22 ;  /* 0x00000001ec0c7824 */ /* 0x002fe200078e0216 */
[----:B------:R0:W-:Y:S01]  /*1c130*/  STL [R1+0x1494], R11 ;  /* 0x0014940b01007387 */ /* 0x0001e20000100800 */
[----:B------:R-:W-:Y:S01]  /*1c140*/  SHF.R.S32.HI R33, RZ, 0x1f, R79 ;  /* 0x0000001fff217819 */ /* 0x000fe2000001144f */
[----:B------:R-:W-:Y:S01]  /*1c150*/  IMAD R197, R34, 0x13, RZ ;  /* 0x0000001322c57824 */ /* 0x000fe200078e02ff */
[----:B------:R-:W-:Y:S01]  /*1c160*/  SHF.R.S32.HI R34, RZ, 0x1f, R81 ;  /* 0x0000001fff227819 */ /* 0x000fe20000011451 */
[----:B------:R1:W-:Y:S01]  /*1c170*/  STL [R1+0x1490], R12 ;  /* 0x0014900c01007387 */ /* 0x0003e20000100800 */
[----:B------:R-:W-:Y:S01]  /*1c180*/  IMAD R199, R35, 0x12, RZ ;  /* 0x0000001223c77824 */ /* 0x000fe200078e02ff */
[----:B------:R-:W-:Y:S01]  /*1c190*/  SHF.R.S32.HI R35, RZ, 0x1f, R84 ;  /* 0x0000001fff237819 */ /* 0x000fe20000011454 */
[----:B------:R-:W-:Y:S01]  /*1c1a0*/  IMAD R201, R36, 0x11, RZ ;  /* 0x0000001124c97824 */ /* 0x000fe200078e02ff */
[----:B------:R-:W-:Y:S01]  /*1c1b0*/  SHF.R.S32.HI R36, RZ, 0x1f, R86 ;  /* 0x0000001fff247819 */ /* 0x000fe20000011456 */
[----:B------:R-:W-:Y:S01]  /*1c1c0*/  IMAD.SHL.U32 R203, R37, 0x10, RZ ;  /* 0x0000001025cb7824 */ /* 0x000fe200078e00ff */
[----:B------:R-:W-:Y:S01]  /*1c1d0*/  SHF.R.S32.HI R37, RZ, 0x1f, R88 ;  /* 0x0000001fff257819 */ /* 0x000fe20000011458 */
[----:B0-----:R-:W-:Y:S01]  /*1c1e0*/  IMAD.IADD R11, R236, 0x1, R23 ;  /* 0x00000001ec0b7824 */ /* 0x001fe200078e0217 */
[----:B------:R-:W-:Y:S01]  /*1c1f0*/  SHF.R.S32.HI R60, RZ, 0x1f, R140 ;  /* 0x0000001fff3c7819 */ /* 0x000fe2000001148c */
[----:B------:R-:W-:Y:S01]  /*1c200*/  IMAD R204, R38, 0xf, RZ ;  /* 0x0000000f26cc7824 */ /* 0x000fe200078e02ff */
[----:B-1----:R-:W-:Y:S01]  /*1c210*/  IADD3 R12, P2, R64, R171, RZ ;  /* 0x000000ab400c7210 */ /* 0x002fe20007f5e0ff */
[----:B------:R-:W-:Y:S01]  /*1c220*/  IMAD R206, R39, 0xe, RZ ;  /* 0x0000000e27ce7824 */ /* 0x000fe200078e02ff */
[----:B------:R0:W-:Y:S01]  /*1c230*/  STL [R1+0x148c], R11 ;  /* 0x00148c0b01007387 */ /* 0x0001e20000100800 */
[----:B------:R-:W-:Y:S01]  /*1c240*/  SHF.R.S32.HI R38, RZ, 0x1f, R90 ;  /* 0x0000001fff267819 */ /* 0x000fe2000001145a */
[----:B------:R-:W-:Y:S01]  /*1c250*/  IMAD R208, R40, 0xd, RZ ;  /* 0x0000000d28d07824 */ /* 0x000fe200078e02ff */
[----:B------:R-:W-:Y:S01]  /*1c260*/  SHF.R.S32.HI R39, RZ, 0x1f, R93 ;  /* 0x0000001fff277819 */ /* 0x000fe2000001145d */
[----:B------:R1:W-:Y:S01]  /*1c270*/  STL [R1+0x1488], R0 ;  /* 0x0014880001007387 */ /* 0x0003e20000100800 */
[----:B------:R-:W-:Y:S01]  /*1c280*/  SHF.R.S32.HI R40, RZ, 0x1f, R95 ;  /* 0x0000001fff287819 */ /* 0x000fe2000001145f */
[----:B------:R-:W-:Y:S01]  /*1c290*/  IMAD R210, R41, 0xc, RZ ;  /* 0x0000000c29d27824 */ /* 0x000fe200078e02ff */
[----:B------:R-:W-:Y:S01]  /*1c2a0*/  SHF.R.S32.HI R41, RZ, 0x1f, R97 ;  /* 0x0000001fff297819 */ /* 0x000fe20000011461 */
[----:B------:R-:W-:Y:S01]  /*1c2b0*/  IMAD R212, R42, 0xb, RZ ;  /* 0x0000000b2ad47824 */ /* 0x000fe200078e02ff */
[----:B------:R-:W-:Y:S01]  /*1c2c0*/  SHF.R.S32.HI R42, RZ, 0x1f, R100 ;  /* 0x0000001fff2a7819 */ /* 0x000fe20000011464 */
[----:B------:R-:W-:Y:S01]  /*1c2d0*/  IMAD R213, R43, 0xa, RZ ;  /* 0x0000000a2bd57824 */ /* 0x000fe200078e02ff */
[----:B0-----:R-:W-:Y:S01]  /*1c2e0*/  IADD3 R11, P3, R64, R173, RZ ;  /* 0x000000ad400b7210 */ /* 0x001fe20007f7e0ff */
[----:B------:R-:W-:Y:S01]  /*1c2f0*/  IMAD R215, R44, 0x9, RZ ;  /* 0x000000092cd77824 */ /* 0x000fe200078e02ff */
[----:B------:R-:W-:Y:S01]  /*1c300*/  SHF.R.S32.HI R43, RZ, 0x1f, R102 ;  /* 0x0000001fff2b7819 */ /* 0x000fe20000011466 */
[----:B------:R-:W-:Y:S01]  /*1c310*/  IMAD.SHL.U32 R217, R45, 0x8, RZ ;  /* 0x000000082dd97824 */ /* 0x000fe200078e00ff */
[----:B-1----:R-:W-:Y:S01]  /*1c320*/  IADD3 R0, P1, R64, R169, RZ ;  /* 0x000000a940007210 */ /* 0x002fe20007f3e0ff */
        /* <DEDUP_REMOVED lines=8> */
[----:B------:R3:W-:Y:S01]  /*1c3b0*/  STL [R1+0x186c], R0 ;  /* 0x00186c0001007387 */ /* 0x0007e20000100800 */
[----:B------:R-:W-:Y:S01]  /*1c3c0*/  IMAD R222, R48, 0x5, RZ ;  /* 0x0000000530de7824 */ /* 0x000fe200078e02ff */
[----:B0-----:R-:W-:Y:S01]  /*1c3d0*/  IADD3 R11, P0, R64, R19, RZ ;  /* 0x00000013400b7210 */ /* 0x001fe20007f1e0ff */
[----:B------:R-:W-:Y:S01]  /*1c3e0*/  IMAD.SHL.U32 R224, R49, 0x4, RZ ;  /* 0x0000000431e07824 */ /* 0x000fe200078e00ff */
[----:B------:R-:W-:Y:S01]  /*1c3f0*/  SHF.R.S32.HI R48, RZ, 0x1f, R113 ;  /* 0x0000001fff307819 */ /* 0x000fe20000011471 */
[----:B------:R-:W-:Y:S01]  /*1c400*/  IMAD R225, R50, 0x3, RZ ;  /* 0x0000000332e17824 */ /* 0x000fe200078e02ff */
[C---:B-1----:R-:W-:Y:S01]  /*1c410*/  IADD3 R12, P4, R66.reuse, R173, RZ ;  /* 0x000000ad420c7210 */ /* 0x042fe20007f9e0ff */
[----:B------:R0:W-:Y:S01]  /*1c420*/  STL [R1+0x1874], R11 ;  /* 0x0018740b01007387 */ /* 0x0001e20000100800 */
[----:B------:R-:W-:Y:S01]  /*1c430*/  SHF.R.S32.HI R49, RZ, 0x1f, R115 ;  /* 0x0000001fff317819 */ /* 0x000fe20000011473 */
[----:B------:R-:W-:Y:S01]  /*1c440*/  IMAD.SHL.U32 R227, R51, 0x2, RZ ;  /* 0x0000000233e37824 */ /* 0x000fe200078e00ff */
[----:B---3--:R-:W-:Y:S01]  /*1c450*/  IADD3 R0, P6, R66, R171, RZ ;  /* 0x000000ab42007210 */ /* 0x008fe20007fde0ff */
[----:B------:R1:W-:Y:S01]  /*1c460*/  STL [R1+0x187c], R12 ;  /* 0x00187c0c01007387 */ /* 0x0003e20000100800 */
[----:B------:R-:W-:Y:S01]  /*1c470*/  SHF.R.S32.HI R50, RZ, 0x1f, R118 ;  /* 0x0000001fff327819 */ /* 0x000fe20000011476 */
[----:B------:R-:W-:Y:S01]  /*1c480*/  IMAD R142, R142, 0x5c, RZ ;  /* 0x0000005c8e8e7824 */ /* 0x000fe200078e02ff */
[----:B------:R-:W-:Y:S01]  /*1c490*/  SHF.R.S32.HI R51, RZ, 0x1f, R120 ;  /* 0x0000001fff337819 */ /* 0x000fe20000011478 */
[----:B------:R3:W-:Y:S01]  /*1c4a0*/  STL [R1+0x1884], R0 ;  /* 0x0018840001007387 */ /* 0x0007e20000100800 */
[----:B------:R-:W-:Y:S01]  /*1c4b0*/  IMAD R145, R145, 0x5b, RZ ;  /* 0x0000005b91917824 */ /* 0x000fe200078e02ff */
[----:B0-----:R-:W-:Y:S01]  /*1c4c0*/  IADD3 R11, P5, R66, R169, RZ ;  /* 0x000000a9420b7210 */ /* 0x001fe20007fbe0ff */
[----:B------:R-:W-:Y:S01]  /*1c4d0*/  IMAD R147, R147, 0x5a, RZ ;  /* 0x0000005a93937824 */ /* 0x000fe200078e02ff */
[----:B------:R-:W-:Y:S01]  /*1c4e0*/  SHF.R.S32.HI R61, RZ, 0x1f, R142 ;  /* 0x0000001fff3d7819 */ /* 0x000fe2000001148e */
[----:B------:R-:W-:Y:S01]  /*1c4f0*/  IMAD R149, R149, 0x59, RZ ;  /* 0x0000005995957824 */ /* 0x000fe200078e02ff */
[----:B------:R-:W-:Y:S01]  /*1c500*/  SHF.R.S32.HI R62, RZ, 0x1f, R145 ;  /* 0x0000001fff3e7819 */ /* 0x000fe20000011491 */
[----:B-1----:R-:W-:Y:S01]  /*1c510*/  IMAD.X R12, R26, 0x1, R172, P3 ;  /* 0x000000011a0c7824 */ /* 0x002fe200018e06ac */
[----:B------:R0:W-:Y:S01]  /*1c520*/  STL [R1+0x188c], R11 ;  /* 0x00188c0b01007387 */ /* 0x0001e20000100800 */
[----:B------:R-:W-:Y:S01]  /*1c530*/  SHF.R.S32.HI R63, RZ, 0x1f, R147 ;  /* 0x0000001fff3f7819 */ /* 0x000fe20000011493 */
[----:B------:R-:W-:Y:S01]  /*1c540*/  IMAD R151, R151, 0x58, RZ ;  /* 0x0000005897977824 */ /* 0x000fe200078e02ff */
[----:B---3--:R-:W-:Y:S01]  /*1c550*/  IADD3 R0, P3, R66, R19, RZ ;  /* 0x0000001342007210 */ /* 0x008fe20007f7e0ff */
[----:B------:R1:W-:Y:S01]  /*1c560*/  STL [R1+0x1858], R12 ;  /* 0x0018580c01007387 */ /* 0x0003e20000100800 */
[----:B------:R-:W-:Y:S01]  /*1c570*/  SHF.R.S32.HI R65, RZ, 0x1f, R149 ;  /* 0x0000001fff417819 */ /* 0x000fe20000011495 */
[----:B------:R-:W-:Y:S01]  /*1c580*/  IMAD R153, R153, 0x57, RZ ;  /* 0x0000005799997824 */ /* 0x000fe200078e02ff */
[----:B------:R-:W-:Y:S01]  /*1c590*/  SHF.R.S32.HI R67, RZ, 0x1f, R151 ;  /* 0x0000001fff437819 */ /* 0x000fe20000011497 */
[----:B------:R3:W-:Y:S01]  /*1c5a0*/  STL [R1+0x1894], R0 ;  /* 0x0018940001007387 */ /* 0x0007e20000100800 */
[----:B------:R-:W-:Y:S01]  /*1c5b0*/  IMAD R156, R156, 0x56, RZ ;  /* 0x000000569c9c7824 */ /* 0x000fe200078e02ff */
[----:B------:R-:W-:Y:S01]  /*1c5c0*/  SHF.R.S32.HI R183, RZ, 0x1f, R183 ;  /* 0x0000001fffb77819 */ /* 0x000fe200000114b7 */
[----:B0-----:R-:W-:Y:S01]  /*1c5d0*/  IMAD.X R11, R26, 0x1, R170, P2 ;  /* 0x000000011a0b7824 */ /* 0x001fe200010e06aa */
[----:B------:R-:W-:Y:S01]  /*1c5e0*/  SHF.R.S32.HI R69, RZ, 0x1f, R153 ;  /* 0x0000001fff457819 */ /* 0x000fe20000011499 */
[----:B------:R-:W-:Y:S01]  /*1c5f0*/  IMAD R158, R158, 0x55, RZ ;  /* 0x000000559e9e7824 */ /* 0x000fe200078e02ff */
[----:B-1----:R-:W-:Y:S01]  /*1c600*/  IADD3 R12, P2, R68, R173, RZ ;  /* 0x000000ad440c7210 */ /* 0x002fe20007f5e0ff */
[----:B------:R-:W-:Y:S01]  /*1c610*/  IMAD R160, R160, 0x54, RZ ;  /* 0x00000054a0a07824 */ /* 0x000fe200078e02ff */
[----:B------:R0:W-:Y:S01]  /*1c620*/  STL [R1+0x1860], R11 ;  /* 0x0018600b01007387 */ /* 0x0001e20000100800 */
[----:B------:R-:W-:Y:S01]  /*1c630*/  SHF.R.S32.HI R71, RZ, 0x1f, R156 ;  /* 0x0000001fff477819 */ /* 0x000fe2000001149c */
[----:B---3--:R-:W-:Y:S01]  /*1c640*/  IMAD.X R0, R26, 0x1, R168, P1 ;  /* 0x000000011a007824 */ /* 0x008fe200008e06a8 */
[----:B------:R-:W-:Y:S01]  /*1c650*/  SHF.R.S32.HI R73, RZ, 0x1f, R158 ;  /* 0x0000001fff497819 */ /* 0x000fe2000001149e */
[----:B------:R1:W-:Y:S01]  /*1c660*/  STL [R1+0x189c], R12 ;  /* 0x00189c0c01007387 */ /* 0x0003e20000100800 */
[----:B------:R-:W-:Y:S01]  /*1c670*/  IMAD R163, R163, 0x53, RZ ;  /* 0x00000053a3a37824 */ /* 0x000fe200078e02ff */
[----:B------:R-:W-:Y:S01]  /*1c680*/  SHF.R.S32.HI R74, RZ, 0x1f, R160 ;  /* 0x0000001fff4a7819 */ /* 0x000fe200000114a0 */
[----:B------:R-:W-:Y:S01]  /*1c690*/  IMAD R165, R165, 0x52, RZ ;  /* 0x00000052a5a57824 */ /* 0x000fe200078e02ff */
        /* <DEDUP_REMOVED lines=17> */
[----:B------:R-:W-:Y:S01]  /*1c7b0*/  SHF.R.S32.HI R85, RZ, 0x1f, R180 ;  /* 0x0000001fff557819 */ /* 0x000fe200000114b4 */
[----:B0-----:R-:W-:Y:S01]  /*1c7c0*/  IMAD.X R11, R27, 0x1, R172, P4 ;  /* 0x000000011b0b7824 */ /* 0x001fe200020e06ac */
[----:B------:R-:W-:Y:S01]  /*1c7d0*/  SHF.R.S32.HI R87, RZ, 0x1f, R182 ;  /* 0x0000001fff577819 */ /* 0x000fe200000114b6 */
[----:B------:R-:W-:Y:S01]  /*1c7e0*/  IMAD R184, R184, 0x4c, RZ ;  /* 0x0000004cb8b87824 */ /* 0x000fe200078e02ff */
[----:B------:R-:W-:Y:S01]  /*1c7f0*/  SHF.R.S32.HI R185, RZ, 0x1f, R185 ;  /* 0x0000001fffb97819 */ /* 0x000fe200000114b9 */
[----:B------:R-:W-:Y:S01]  /*1c800*/  IMAD R187, R187, 0x4b, RZ ;  /* 0x0000004bbbbb7824 */ /* 0x000fe200078e02ff */
[----:B-1----:R-:W-:Y:S01]  /*1c810*/  IADD3 R12, P4, R68, R19, RZ ;  /* 0x00000013440c7210 */ /* 0x002fe20007f9e0ff */
        /* <DEDUP_REMOVED lines=15> */
[C---:B-1----:R-:W-:Y:S01]  /*1c910*/  IMAD.X R12, R27.reuse, 0x1, R168, P5 ;  /* 0x000000011b0c7824 */ /* 0x042fe200028e06a8 */
        /* <DEDUP_REMOVED lines=23> */
[----:B------:R-:W-:Y:S01]  /*1ca90*/  IMAD.SHL.U32 R211, R211, 0x40, RZ ;  /* 0x00000040d3d37824 */ /* 0x000fe200078e00ff */
        /* <DEDUP_REMOVED lines=52> */
[----:B--2---:R-:W-:Y:S01]  /*1cde0*/  IMAD R237, R237, 0x31, RZ ;  /* 0x00000031eded7824 */ /* 0x004fe200078e02ff */
        /* <DEDUP_REMOVED lines=12> */
[----:B----4-:R-:W-:Y:S01]  /*1ceb0*/  IMAD R241, R241, 0x2d, RZ ;  /* 0x0000002df1f17824 */ /* 0x010fe200078e02ff */
        /* <DEDUP_REMOVED lines=9> */
[----:B--2---:R-:W-:Y:S01]  /*1cf50*/  IADD3 R0, P2, R75, R169, RZ ;  /* 0x000000a94b007210 */ /* 0x004fe20007f5e0ff */
        /* <DEDUP_REMOVED lines=14> */
[----:B--2---:R-:W-:Y:S01]  /*1d040*/  IMAD.X R0, R30, 0x1, R170, P0 ;  /* 0x000000011e007824 */ /* 0x004fe200000e06aa */
        /* <DEDUP_REMOVED lines=15> */
[C---:B------:R-:W-:Y:S01]  /*1d140*/  IMAD.IADD R9, R236.reuse, 0x1, R9 ;  /* 0x00000001ec097824 */ /* 0x040fe200078e0209 */
[C---:B--2---:R-:W-:Y:S01]  /*1d150*/  IADD3 R0, P4, R77.reuse, R171, RZ ;  /* 0x000000ab4d007210 */ /* 0x044fe20007f9e0ff */
[----:B------:R1:W-:Y:S01]  /*1d160*/  STL [R1+0x18e8], R12 ;  /* 0x0018e80c01007387 */ /* 0x0003e20000100800 */
[----:B------:R-:W-:Y:S01]  /*1d170*/  SHF.R.S32.HI R162, RZ, 0x1f, R252 ;  /* 0x0000001fffa27819 */ /* 0x000fe200000114fc */
[----:B------:R-:W-:Y:S01]  /*1d180*/  IMAD.IADD R8, R236, 0x1, R8 ;  /* 0x00000001ec087824 */ /* 0x000fe200078e0208 */
[----:B------:R-:W-:Y:S01]  /*1d190*/  SHF.R.S32.HI R181, RZ, 0x1f, R25 ;  /* 0x0000001fffb57819 */ /* 0x000fe20000011419 */
[----:B------:R2:W-:Y:S01]  /*1d1a0*/  STL [R1+0x1924], R0 ;  /* 0x0019240001007387 */ /* 0x0005e20000100800 */
[----:B------:R-:W-:Y:S01]  /*1d1b0*/  SHF.R.S32.HI R203, RZ, 0x1f, R203 ;  /* 0x0000001fffcb7819 */ /* 0x000fe200000114cb */
[----:B0-----:R-:W-:Y:S01]  /*1d1c0*/  IMAD.X R11, R30, 0x1, R18, P6 ;  /* 0x000000011e0b7824 */ /* 0x001fe200030e0612 */
[----:B------:R-:W-:Y:S01]  /*1d1d0*/  SHF.R.S32.HI R204, RZ, 0x1f, R204 ;  /* 0x0000001fffcc7819 */ /* 0x000fe200000114cc */
[C---:B------:R-:W-:Y:S01]  /*1d1e0*/  IMAD.IADD R7, R236.reuse, 0x1, R7 ;  /* 0x00000001ec077824 */ /* 0x040fe200078e0207 */
[----:B------:R-:W-:Y:S01]  /*1d1f0*/  SHF.R.S32.HI R206, RZ, 0x1f, R206 ;  /* 0x0000001fffce7819 */ /* 0x000fe200000114ce */
[C---:B------:R-:W-:Y:S01]  /*1d200*/  IMAD.IADD R6, R236.reuse, 0x1, R6 ;  /* 0x00000001ec067824 */ /* 0x040fe200078e0206 */
[----:B-1----:R-:W-:Y:S01]  /*1d210*/  IADD3 R12, P6, R77, R169, RZ ;  /* 0x000000a94d0c7210 */ /* 0x002fe20007fde0ff */
[----:B------:R0:W-:Y:S01]  /*1d220*/  STL [R1+0x18f0], R11 ;  /* 0x0018f00b01007387 */ /* 0x0001e20000100800 */
[----:B------:R-:W-:Y:S01]  /*1d230*/  SHF.R.S32.HI R208, RZ, 0x1f, R208 ;  /* 0x0000001fffd07819 */ /* 0x000fe200000114d0 */
[----:B--2---:R-:W-:Y:S01]  /*1d240*/  IMAD.X R0, R31, 0x1, R172, P5 ;  /* 0x000000011f007824 */ /* 0x004fe200028e06ac */
[----:B------:R-:W-:Y:S01]  /*1d250*/  SHF.R.S32.HI R210, RZ, 0x1f, R210 ;  /* 0x0000001fffd27819 */ /* 0x000fe200000114d2 */
[----:B------:R1:W-:Y:S01]  /*1d260*/  STL [R1+0x192c], R12 ;  /* 0x00192c0c01007387 */ /* 0x0003e20000100800 */
[----:B------:R-:W-:Y:S01]  /*1d270*/  SHF.R.S32.HI R212, RZ, 0x1f, R212 ;  /* 0x0000001fffd47819 */ /* 0x000fe200000114d4 */
[C---:B------:R-:W-:Y:S01]  /*1d280*/  IMAD.IADD R5, R236.reuse, 0x1, R5 ;  /* 0x00000001ec057824 */ /* 0x040fe200078e0205 */
[----:B------:R-:W-:Y:S01]  /*1d290*/  SHF.R.S32.HI R213, RZ, 0x1f, R213 ;  /* 0x0000001fffd57819 */ /* 0x000fe200000114d5 */
[----:B------:R2:W-:Y:S01]  /*1d2a0*/  STL [R1+0x18f8], R0 ;  /* 0x0018f80001007387 */ /* 0x0005e20000100800 */
[----:B------:R-:W-:Y:S01]  /*1d2b0*/  SHF.R.S32.HI R215, RZ, 0x1f, R215 ;  /* 0x0000001fffd77819 */ /* 0x000fe200000114d7 */
[C---:B------:R-:W-:Y:S01]  /*1d2c0*/  IMAD.IADD R4, R236.reuse, 0x1, R4 ;  /* 0x00000001ec047824 */ /* 0x040fe200078e0204 */
[----:B0-----:R-:W-:Y:S01]  /*1d2d0*/  IADD3 R11, P5, R77, R19, RZ ;  /* 0x000000134d0b7210 */ /* 0x001fe20007fbe0ff */
[----:B------:R-:W-:Y:S01]  /*1d2e0*/  IMAD.IADD R3, R236, 0x1, R3 ;  /* 0x00000001ec037824 */ /* 0x000fe200078e0203 */
[----:B------:R-:W-:Y:S01]  /*1d2f0*/  SHF.R.S32.HI R217, RZ, 0x1f, R217 ;  /* 0x0000001fffd97819 */ /* 0x000fe200000114d9 */
[----:B-1----:R-:W-:Y:S01]  /*1d300*/  IMAD.X R12, R31, 0x1, R170, P3 ;  /* 0x000000011f0c7824 */ /* 0x002fe200018e06aa */
[----:B------:R-:W-:Y:S01]  /*1d310*/  SHF.R.S32.HI R219, RZ, 0x1f, R219 ;  /* 0x0000001fffdb7819 */ /* 0x000fe200000114db */
[----:B------:R0:W-:Y:S01]  /*1d320*/  STL [R1+0x1934], R11 ;  /* 0x0019340b01007387 */ /* 0x0001e20000100800 */
[----:B------:R-:W-:-:S02]  /*1d330*/  SHF.R.S32.HI R221, RZ, 0x1f, R221 ;  /* 0x0000001fffdd7819 */ /* 0x000fc400000114dd */
[----:B------:R-:W-:Y:S02]  /*1d340*/  CS2R R24, SRZ ;  /* 0x0000000000187805 */ /* 0x000fe4000001ff00 */
[----:B--2---:R-:W-:Y:S01]  /*1d350*/  IADD3 R0, P3, R79, R173, RZ ;  /* 0x000000ad4f007210 */ /* 0x004fe20007f7e0ff */
[----:B------:R1:W-:Y:S01]  /*1d360*/  STL [R1+0x1900], R12 ;  /* 0x0019000c01007387 */ /* 0x0003e20000100800 */
[----:B------:R-:W-:Y:S02]  /*1d370*/  SHF.R.S32.HI R222, RZ, 0x1f, R222 ;  /* 0x0000001fffde7819 */ /* 0x000fe400000114de */
[----:B------:R-:W-:Y:S02]  /*1d380*/  CS2R R26, SRZ ;  /* 0x00000000001a7805 */ /* 0x000fe4000001ff00 */
[----:B------:R-:W-:Y:S01]  /*1d390*/  SHF.R.S32.HI R224, RZ, 0x1f, R224 ;  /* 0x0000001fffe07819 */ /* 0x000fe200000114e0 */
[----:B------:R2:W-:Y:S01]  /*1d3a0*/  STL [R1+0x193c], R0 ;  /* 0x00193c0001007387 */ /* 0x0005e20000100800 */
[----:B------:R-:W-:Y:S01]  /*1d3b0*/  SHF.R.S32.HI R225, RZ, 0x1f, R225 ;  /* 0x0000001fffe17819 */ /* 0x000fe200000114e1 */
[----:B0-----:R-:W-:Y:S01]  /*1d3c0*/  IMAD.X R11, R31, 0x1, R168, P2 ;  /* 0x000000011f0b7824 */ /* 0x001fe200010e06a8 */
[----:B------:R-:W-:-:S02]  /*1d3d0*/  SHF.R.S32.HI R227, RZ, 0x1f, R227 ;  /* 0x0000001fffe37819 */ /* 0x000fc400000114e3 */
[----:B------:R-:W-:Y:S01]  /*1d3e0*/  CS2R R28, SRZ ;  /* 0x00000000001c7805 */ /* 0x000fe2000001ff00 */
[----:B------:R-:W-:Y:S01]  /*1d3f0*/  UIADD3.64 UR48, UR4, 0xe00, URZ ;  /* 0x00000e0004307897 */ /* 0x000fe2000fffe03f */
[----:B-1----:R-:W-:Y:S01]  /*1d400*/  IADD3 R12, P2, R79, R171, RZ ;  /* 0x000000ab4f0c7210 */ /* 0x002fe20007f5e0ff */
[----:B------:R0:W-:Y:S01]  /*1d410*/  STL [R1+0x1908], R11 ;  /* 0x0019080b01007387 */ /* 0x0001e20000100800 */
[----:B------:R-:W-:Y:S01]  /*1d420*/  UIADD3.64 UR52, UR4, 0xe02, URZ ;  /* 0x00000e0204347897 */ /* 0x000fe2000fffe03f */
[----:B--2---:R-:W-:Y:S02]  /*1d430*/  IMAD.X R0, R31, 0x1, R18, P1 ;  /* 0x000000011f007824 */ /* 0x004fe400008e0612 */
[----:B------:R1:W-:Y:S01]  /*1d440*/  STL [R1+0x1944], R12 ;  /* 0x0019440c01007387 */ /* 0x0003e20000100800 */
[----:B------:R-:W-:Y:S01]  /*1d450*/  CS2R R30, SRZ ;  /* 0x00000000001e7805 */ /* 0x000fe2000001ff00 */
[----:B------:R-:W-:Y:S02]  /*1d460*/  UIADD3.64 UR56, UR4, 0xe04, URZ ;  /* 0x00000e0404387897 */ /* 0x000fe4000fffe03f */
[----:B------:R2:W-:Y:S01]  /*1d470*/  STL [R1+0x1910], R0 ;  /* 0x0019100001007387 */ /* 0x0005e20000100800 */
[----:B------:R-:W-:Y:S01]  /*1d480*/  UIADD3.64 UR10, UR6, 0x2, URZ ;  /* 0x00000002060a7897 */ /* 0x000fe2000fffe03f */
[----:B0-----:R-:W-:Y:S01]  /*1d490*/  IADD3 R11, P1, R79, R169, RZ ;  /* 0x000000a94f0b7210 */ /* 0x001fe20007f3e0ff */
[----:B------:R-:W-:Y:S01]  /*1d4a0*/  UIADD3.64 UR14, UR6, 0x4, URZ ;  /* 0x00000004060e7897 */ /* 0x000fe2000fffe03f */
[----:B-1----:R-:W-:-:S03]  /*1d4b0*/  IMAD.X R12, R32, 0x1, R172, P0 ;  /* 0x00000001200c7824 */ /* 0x002fc600000e06ac */
[----:B------:R0:W-:Y:S01]  /*1d4c0*/  STL [R1+0x194c], R11 ;  /* 0x00194c0b01007387 */ /* 0x0001e20000100800 */
[----:B--2---:R-:W-:-:S03]  /*1d4d0*/  IADD3 R0, P0, R79, R19, RZ ;  /* 0x000000134f007210 */ /* 0x004fc60007f1e0ff */
[----:B------:R1:W-:Y:S04]  /*1d4e0*/  STL [R1+0x1918], R12 ;  /* 0x0019180c01007387 */ /* 0x0003e80000100800 */
[----:B------:R2:W-:Y:S01]  /*1d4f0*/  STL [R1+0x1954], R0 ;  /* 0x0019540001007387 */ /* 0x0005e20000100800 */
[----:B0-----:R-:W-:Y:S01]  /*1d500*/  IMAD.X R11, R32, 0x1, R170, P4 ;  /* 0x00000001200b7824 */ /* 0x001fe200020e06aa */
[----:B-1----:R-:W-:-:S04]  /*1d510*/  IADD3 R12, P4, R81, R173, RZ ;  /* 0x000000ad510c7210 */ /* 0x002fc80007f9e0ff */
[----:B------:R0:W-:Y:S01]  /*1d520*/  STL [R1+0x1920], R11 ;  /* 0x0019200b01007387 */ /* 0x0001e20000100800 */
[----:B--2---:R-:W-:-:S03]  /*1d530*/  IMAD.X R0, R32, 0x1, R168, P6 ;  /* 0x0000000120007824 */ /* 0x004fc600030e06a8 */
[----:B------:R1:W-:Y:S04]  /*1d540*/  STL [R1+0x195c], R12 ;  /* 0x00195c0c01007387 */ /* 0x0003e80000100800 */
[----:B------:R2:W-:Y:S01]  /*1d550*/  STL [R1+0x1928], R0 ;  /* 0x0019280001007387 */ /* 0x0005e20000100800 */
[----:B0-----:R-:W-:Y:S01]  /*1d560*/  IADD3 R11, P6, R81, R171, RZ ;  /* 0x000000ab510b7210 */ /* 0x001fe20007fde0ff */
[----:B-1----:R-:W-:-:S04]  /*1d570*/  IMAD.X R12, R32, 0x1, R18, P5 ;  /* 0x00000001200c7824 */ /* 0x002fc800028e0612 */
        /* <DEDUP_REMOVED lines=17> */
[----:B------:R-:W-:Y:S02]  /*1d690*/  CS2R R32, SRZ ;  /* 0x0000000000207805 */ /* 0x000fe4000001ff00 */
[----:B-1----:R-:W-:Y:S02]  /*1d6a0*/  IADD3 R12, P0, R84, R169, RZ ;  /* 0x000000a9540c7210 */ /* 0x002fe40007f1e0ff */
        /* <DEDUP_REMOVED lines=31> */
[----:B------:R-:W-:Y:S02]  /*1d8a0*/  CS2R R34, SRZ ;  /* 0x0000000000227805 */ /* 0x000fe4000001ff00 */
[----:B--2---:R-:W-:Y:S01]  /*1d8b0*/  IADD3 R0, P4, R88, R169, RZ ;  /* 0x000000a958007210 */ /* 0x004fe20007f9e0ff */
        /* <DEDUP_REMOVED lines=30> */
[----:B------:R1:W-:Y:S01]  /*1daa0*/  STL [R1+0x1a04], R12 ;  /* 0x001a040c01007387 */ /* 0x0003e20000100800 */
[----:B------:R-:W-:-:S03]  /*1dab0*/  CS2R R36, SRZ ;  /* 0x0000000000247805 */ /* 0x000fc6000001ff00 */
        /* <DEDUP_REMOVED lines=165> */
[C---:B--2---:R-:W-:Y:S01]  /*1e510*/  IADD3 R0, P0, R115.reuse, R169, RZ ;  /* 0x000000a973007210 */ /* 0x044fe20007f1e0ff */
        /* <DEDUP_REMOVED lines=1134> */
[----:B------:R-:W-:Y:S02]  /*22c00*/  IMAD.X R20, R161, 0x1, R172, P3 ;  /* 0x00000001a1147824 */ /* 0x000fe400018e06ac */
        /* <DEDUP_REMOVED lines=24> */
[----:B0-----:R-:W0:Y:S03]  /*22d90*/  LDC R11, c[0x0][0x238] ;  /* 0x00008e00ff0b7b82 */ /* 0x001e260000000800 */
[----:B------:R-:W-:Y:S01]  /*22da0*/  STL [R1+0x23b8], R20 ;  /* 0x0023b81401007387 */ /* 0x000fe20000100800 */
[----:B-1----:R-:W-:Y:S01]  /*22db0*/  IMAD.X R12, R161, 0x1, R170, P2 ;  /* 0x00000001a10c7824 */ /* 0x002fe200010e06aa */
[----:B--2---:R-:W-:-:S05]  /*22dc0*/  IADD3 R0, P3, R252, R19, RZ ;  /* 0x00000013fc007210 */ /* 0x004fca0007f7e0ff */
[----:B------:R1:W-:Y:S04]  /*22dd0*/  STL [R1+0x23f4], R0 ;  /* 0x0023f40001007387 */ /* 0x0003e80000100800 */
[----:B------:R2:W-:Y:S01]  /*22de0*/  STL [R1+0x23c0], R12 ;  /* 0x0023c00c01007387 */ /* 0x0005e20000100800 */
[----:B-1----:R-:W-:Y:S02]  /*22df0*/  IMAD.X R0, R161, 0x1, R168, P1 ;  /* 0x00000001a1007824 */ /* 0x002fe400008e06a8 */
[----:B0-----:R-:W-:-:S05]  /*22e00*/  IMAD R11, R11, 0x22, RZ ;  /* 0x000000220b0b7824 */ /* 0x001fca00078e02ff */
[C---:B------:R-:W-:Y:S02]  /*22e10*/  IADD3 R20, P2, R11.reuse, R173, RZ ;  /* 0x000000ad0b147210 */ /* 0x040fe40007f5e0ff */
[----:B--2---:R-:W-:-:S03]  /*22e20*/  IADD3 R12, P1, R11, R171, RZ ;  /* 0x000000ab0b0c7210 */ /* 0x004fc60007f3e0ff */
[----:B------:R0:W-:Y:S04]  /*22e30*/  STL [R1+0x23fc], R20 ;  /* 0x0023fc1401007387 */ /* 0x0001e80000100800 */
[----:B------:R1:W-:Y:S04]  /*22e40*/  STL [R1+0x23c8], R0 ;  /* 0x0023c80001007387 */ /* 0x0003e80000100800 */
[----:B------:R2:W-:Y:S01]  /*22e50*/  STL [R1+0x2404], R12 ;  /* 0x0024040c01007387 */ /* 0x0005e20000100800 */
[----:B0-----:R-:W-:Y:S01]  /*22e60*/  IMAD.X R20, R161, 0x1, R18, P0 ;  /* 0x00000001a1147824 */ /* 0x001fe200000e0612 */
[----:B-1----:R-:W-:-:S04]  /*22e70*/  IADD3 R0, P0, R11, R169, RZ ;  /* 0x000000a90b007210 */ /* 0x002fc80007f1e0ff */
[----:B------:R0:W-:Y:S01]  /*22e80*/  STL [R1+0x23d0], R20 ;  /* 0x0023d01401007387 */ /* 0x0001e20000100800 */
[----:B--2---:R-:W1:Y:S03]  /*22e90*/  LDC R12, c[0x0][0x238] ;  /* 0x00008e00ff0c7b82 */ /* 0x004e660000000800 */
[----:B------:R2:W-:Y:S01]  /*22ea0*/  STL [R1+0x240c], R0 ;  /* 0x00240c0001007387 */ /* 0x0005e20000100800 */
[C---:B0-----:R-:W-:Y:S01]  /*22eb0*/  IMAD.X R20, R162.reuse, 0x1, R172, P4 ;  /* 0x00000001a2147824 */ /* 0x041fe200020e06ac */
[----:B--2---:R-:W-:Y:S01]  /*22ec0*/  IADD3 R0, P4, R11, R19, RZ ;  /* 0x000000130b007210 */ /* 0x004fe20007f9e0ff */
[----:B------:R-:W-:-:S03]  /*22ed0*/  IMAD.X R11, R162, 0x1, R170, P6 ;  /* 0x00000001a20b7824 */ /* 0x000fc600030e06aa */
[----:B------:R-:W-:Y:S04]  /*22ee0*/  STL [R1+0x23d8], R20 ;  /* 0x0023d81401007387 */ /* 0x000fe80000100800 */
[----:B------:R0:W-:Y:S04]  /*22ef0*/  STL [R1+0x2414], R0 ;  /* 0x0024140001007387 */ /* 0x0001e80000100800 */
[----:B------:R2:W-:Y:S01]  /*22f00*/  STL [R1+0x23e0], R11 ;  /* 0x0023e00b01007387 */ /* 0x0005e20000100800 */
[----:B-1----:R-:W-:Y:S02]  /*22f10*/  IMAD R12, R12, 0x21, RZ ;  /* 0x000000210c0c7824 */ /* 0x002fe400078e02ff */
[----:B0-----:R-:W-:-:S03]  /*22f20*/  IMAD.X R0, R162, 0x1, R168, P5 ;  /* 0x00000001a2007824 */ /* 0x001fc600028e06a8 */
        /* <DEDUP_REMOVED lines=10> */
[----:B0-----:R-:W-:Y:S01]  /*22fd0*/  IMAD.X R20, R164, 0x1, R172, P2 ;  /* 0x00000001a4147824 */ /* 0x001fe200010e06ac */
[----:B--2---:R-:W-:Y:S01]  /*22fe0*/  IADD3 R0, P2, R12, R19, RZ ;  /* 0x000000130c007210 */ /* 0x004fe20007f5e0ff */
[----:B------:R-:W-:-:S03]  /*22ff0*/  IMAD.X R12, R164, 0x1, R170, P1 ;  /* 0x00000001a40c7824 */ /* 0x000fc600008e06aa */
[----:B------:R-:W-:Y:S04]  /*23000*/  STL [R1+0x23f8], R20 ;  /* 0x0023f81401007387 */ /* 0x000fe80000100800 */
[----:B------:R0:W-:Y:S04]  /*23010*/  STL [R1+0x2434], R0 ;  /* 0x0024340001007387 */ /* 0x0001e80000100800 */
[----:B------:R2:W-:Y:S01]  /*23020*/  STL [R1+0x2400], R12 ;  /* 0x0024000c01007387 */ /* 0x0005e20000100800 */
[----:B-1----:R-:W-:Y:S02]  /*23030*/  IMAD.SHL.U32 R11, R11, 0x20, RZ ;  /* 0x000000200b0b7824 */ /* 0x002fe400078e00ff */
        /* <DEDUP_REMOVED lines=507> */
[----:B------:R0:W-:Y:S01]  /*24ff0*/  STL [R1+0x27bc], R20 ;  /* 0x0027bc1401007387 */ /* 0x0001e20000100800 */
[----:B------:R-:W-:-:S03]  /*25000*/  IMAD.X R21, R224, 0x1, R172, P1 ;  /* 0x00000001e0157824 */ /* 0x000fc600008e06ac */
        /* <DEDUP_REMOVED lines=24> */
[----:B------:R2:W-:Y:S04]  /*25190*/  STL [R1+0x27ec], R0 ;  /* 0x0027ec0001007387 */ /* 0x0005e80000100800 */
[----:B------:R-:W-:Y:S01]  /*251a0*/  STL [R1+0x27b8], R21 ;  /* 0x0027b81501007387 */ /* 0x000fe20000100800 */
[----:B0-----:R-:W-:Y:S01]  /*251b0*/  IADD3 R20, P1, R12, R19, RZ ;  /* 0x000000130c147210 */ /* 0x001fe20007f3e0ff */
[----:B--2---:R-:W-:-:S04]  /*251c0*/  IMAD.X R0, R224, 0x1, R170, P0 ;  /* 0x00000001e0007824 */ /* 0x004fc800000e06aa */
[----:B------:R0:W-:Y:S04]  /*251d0*/  STL [R1+0x27f4], R20 ;  /* 0x0027f41401007387 */ /* 0x0001e80000100800 */
[----:B------:R2:W-:Y:S01]  /*251e0*/  STL [R1+0x27c0], R0 ;  /* 0x0027c00001007387 */ /* 0x0005e20000100800 */
[----:B0-----:R-:W-:Y:S02]  /*251f0*/  IMAD.X R20, R224, 0x1, R168, P4 ;  /* 0x00000001e0147824 */ /* 0x001fe400020e06a8 */
[----:B-1----:R-:W-:-:S05]  /*25200*/  IMAD.SHL.U32 R11, R11, 0x2, RZ ;  /* 0x000000020b0b7824 */ /* 0x002fca00078e00ff */
        /* <DEDUP_REMOVED lines=11> */
[----:B0-----:R-:W0:Y:S01]  /*252c0*/  LDC R12, c[0x0][0x238] ;  /* 0x00008e00ff0c7b82 */ /* 0x001e220000000800 */
[----:B-1----:R-:W-:-:S07]  /*252d0*/  IADD3 R20, P5, R11, R19, RZ ;  /* 0x000000130b147210 */ /* 0x002fce0007fbe0ff */
[----:B------:R-:W1:Y:S01]  /*252e0*/  LDC R11, c[0x0][0x238] ;  /* 0x00008e00ff0b7b82 */ /* 0x000e620000000800 */
[----:B--2---:R-:W-:Y:S01]  /*252f0*/  IMAD.X R0, R225, 0x1, R170, P3 ;  /* 0x00000001e1007824 */ /* 0x004fe200018e06aa */
[----:B------:R0:W-:Y:S04]  /*25300*/  STL [R1+0x2814], R20 ;  /* 0x0028141401007387 */ /* 0x0001e80000100800 */
[----:B------:R2:W-:Y:S01]  /*25310*/  STL [R1+0x27e0], R0 ;  /* 0x0027e00001007387 */ /* 0x0005e20000100800 */
[----:B0-----:R-:W-:Y:S01]  /*25320*/  IADD3 R20, P3, R173, R12, RZ ;  /* 0x0000000cad147210 */ /* 0x001fe20007f7e0ff */
[----:B--2---:R-:W-:Y:S01]  /*25330*/  IMAD.X R0, R225, 0x1, R168, P2 ;  /* 0x00000001e1007824 */ /* 0x004fe200010e06a8 */
[----:B------:R-:W0:Y:S03]  /*25340*/  LDC R12, c[0x0][0x238] ;  /* 0x00008e00ff0c7b82 */ /* 0x000e260000000800 */
[----:B------:R1:W-:Y:S04]  /*25350*/  STL [R1+0x281c], R20 ;  /* 0x00281c1401007387 */ /* 0x0003e80000100800 */
[----:B------:R2:W-:Y:S01]  /*25360*/  STL [R1+0x27e8], R0 ;  /* 0x0027e80001007387 */ /* 0x0005e20000100800 */
[----:B-1----:R-:W-:-:S02]  /*25370*/  IADD3 R20, P2, R171, R11, RZ ;  /* 0x0000000bab147210 */ /* 0x002fc40007f5e0ff */
[----:B------:R-:W1:Y:S01]  /*25380*/  LDC R11, c[0x0][0x238] ;  /* 0x00008e00ff0b7b82 */ /* 0x000e620000000800 */
[----:B--2---:R-:W-:Y:S02]  /*25390*/  IMAD.X R0, R225, 0x1, R18, P1 ;  /* 0x00000001e1007824 */ /* 0x004fe400008e0612 */
[----:B------:R0:W-:Y:S04]  /*253a0*/  STL [R1+0x2824], R20 ;  /* 0x0028241401007387 */ /* 0x0001e80000100800 */
[----:B------:R1:W-:Y:S01]  /*253b0*/  STL [R1+0x27f0], R0 ;  /* 0x0027f00001007387 */ /* 0x0003e20000100800 */
[----:B0-----:R-:W-:Y:S01]  /*253c0*/  IADD3 R20, P1, R169, R12, RZ ;  /* 0x0000000ca9147210 */ /* 0x001fe20007f3e0ff */
[----:B------:R-:W-:-:S04]  /*253d0*/  IMAD.X R12, R227, 0x1, R172, P0 ;  /* 0x00000001e30c7824 */ /* 0x000fc800000e06ac */
[----:B------:R0:W-:Y:S04]  /*253e0*/  STL [R1+0x282c], R20 ;  /* 0x00282c1401007387 */ /* 0x0001e80000100800 */
[----:B------:R2:W-:Y:S01]  /*253f0*/  STL [R1+0x27f8], R12 ;  /* 0x0027f80c01007387 */ /* 0x0005e20000100800 */
[----:B-1----:R-:W-:Y:S02]  /*25400*/  IADD3 R0, P0, R19, R11, RZ ;  /* 0x0000000b13007210 */ /* 0x002fe40007f1e0ff */
[----:B------:R-:W1:Y:S01]  /*25410*/  LDC R11, c[0x0][0x238] ;  /* 0x00008e00ff0b7b82 */ /* 0x000e620000000800 */
[C---:B0-----:R-:W-:Y:S02]  /*25420*/  IMAD.X R20, R227.reuse, 0x1, R168, P6 ;  /* 0x00000001e3147824 */ /* 0x041fe400030e06a8 */
[----:B------:R0:W-:Y:S01]  /*25430*/  STL [R1+0x2834], R0 ;  /* 0x0028340001007387 */ /* 0x0001e20000100800 */
[----:B--2---:R-:W-:-:S02]  /*25440*/  IMAD.X R12, R227, 0x1, R18, P5 ;  /* 0x00000001e30c7824 */ /* 0x004fc400028e0612 */
[----:B0-----:R-:W-:-:S05]  /*25450*/  IMAD.X R0, R227, 0x1, R170, P4 ;  /* 0x00000001e3007824 */ /* 0x001fca00020e06aa */
[----:B------:R0:W-:Y:S04]  /*25460*/  STL [R1+0x2800], R0 ;  /* 0x0028000001007387 */ /* 0x0001e80000100800 */
[----:B------:R2:W-:Y:S01]  /*25470*/  STL [R1+0x2808], R20 ;  /* 0x0028081401007387 */ /* 0x0005e20000100800 */
[----:B-1----:R-:W-:-:S03]  /*25480*/  SHF.R.S32.HI R11, RZ, 0x1f, R11 ;  /* 0x0000001fff0b7819 */ /* 0x002fc6000001140b */
[----:B------:R1:W-:Y:S02]  /*25490*/  STL [R1+0x2810], R12 ;  /* 0x0028100c01007387 */ /* 0x0003e40000100800 */
[C---:B0-----:R-:W-:Y:S02]  /*254a0*/  IMAD.X R0, R11.reuse, 0x1, R172, P3 ;  /* 0x000000010b007824 */ /* 0x041fe400018e06ac */
[----:B--2---:R-:W-:-:S03]  /*254b0*/  IMAD.X R20, R11, 0x1, R170, P2 ;  /* 0x000000010b147824 */ /* 0x004fc600010e06aa */
[----:B------:R0:W-:Y:S01]  /*254c0*/  STL [R1+0x2818], R0 ;  /* 0x0028180001007387 */ /* 0x0001e20000100800 */
[----:B-1----:R-:W-:-:S03]  /*254d0*/  IMAD.X R12, R11, 0x1, R168, P1 ;  /* 0x000000010b0c7824 */ /* 0x002fc600008e06a8 */
[----:B------:R-:W-:Y:S04]  /*254e0*/  STL [R1+0x2820], R20 ;  /* 0x0028201401007387 */ /* 0x000fe80000100800 */
[----:B------:R1:W-:Y:S01]  /*254f0*/  STL [R1+0x2828], R12 ;  /* 0x0028280c01007387 */ /* 0x0003e20000100800 */
[----:B0-----:R-:W-:-:S03]  /*25500*/  IMAD.X R0, R11, 0x1, R18, P0 ;  /* 0x000000010b007824 */ /* 0x001fc600000e0612 */
[----:B------:R-:W-:Y:S04]  /*25510*/  STL [R1+0x194], RZ ;  /* 0x000194ff01007387 */ /* 0x000fe80000100800 */
[----:B------:R0:W-:Y:S01]  /*25520*/  STL [R1+0x2830], R0 ;  /* 0x0028300001007387 */ /* 0x0001e20000100800 */
[----:B-1----:R-:W-:-:S03]  /*25530*/  SHF.R.S32.HI R12, RZ, 0x1f, R13 ;  /* 0x0000001fff0c7819 */ /* 0x002fc6000001140d */
[----:B------:R1:W-:Y:S04]  /*25540*/  STL [R1+0x198], RZ ;  /* 0x000198ff01007387 */ /* 0x0003e80000100800 */
[----:B------:R1:W-:Y:S01]  /*25550*/  STL [R1+0x19c], RZ ;  /* 0x00019cff01007387 */ /* 0x0003e20000100800 */
[----:B0-----:R-:W-:-:S03]  /*25560*/  SHF.R.S32.HI R0, RZ, 0x1f, R2 ;  /* 0x0000001fff007819 */ /* 0x001fc60000011402 */
        /* <DEDUP_REMOVED lines=23> */
[----:B------:R1:W-:Y:S02]  /*256e0*/  STL [R1+0x1fc], RZ ;  /* 0x0001fcff01007387 */ /* 0x0003e40000100800 */
.L_x_2:
[----:B-----5:R-:W-:Y:S01]  /*256f0*/  STL [R1+0x3640], R9 ;  /* 0x0036400901007387 */ /* 0x020fe20000100800 */
[----:B0-----:R-:W0:Y:S03]  /*25700*/  LDC R11, c[0x0][0x230] ;  /* 0x00008c00ff0b7b82 */ /* 0x001e260000000800 */
[----:B------:R-:W-:Y:S04]  /*25710*/  STL [R1+0x3998], R9 ;  /* 0x0039980901007387 */ /* 0x000fe80000100800 */
        /* <DEDUP_REMOVED lines=267> */
[----:B------:R2:W-:Y:S04]  /*267d0*/  STL.64 [R1+0x2f88], R150 ;  /* 0x002f889601007387 */ /* 0x0005e80000100a00 */
[----:B--2---:R-:W2:Y:S04]  /*267e0*/  LDL.LU R150, [R1+0x2834] ;  /* 0x0028340001967983 */ /* 0x004ea80000300800 */
[----:B------:R-:W0:Y:S04]  /*267f0*/  LDL.LU R151, [R1+0x13f4] ;  /* 0x0013f40001977983 */ /* 0x000e280000300800 */
[----:B------:R3:W-:Y:S04]  /*26800*/  STL.64 [R1+0x2f80], R148 ;  /* 0x002f809401007387 */ /* 0x0007e80000100a00 */
[----:B---3--:R-:W3:Y:S04]  /*26810*/  LDL.LU R148, [R1+0x281c] ;  /* 0x00281c0001947983 */ /* 0x008ee80000300800 */
[----:B------:R-:W4:Y:S04]  /*26820*/  LDL.LU R149, [R1+0x2824] ;  /* 0x0028240001957983 */ /* 0x000f280000300800 */
[----:B------:R1:W-:Y:S04]  /*26830*/  STL.64 [R1+0x2f78], R146 ;  /* 0x002f789201007387 */ /* 0x0003e80000100a00 */
[----:B-1----:R-:W3:Y:S04]  /*26840*/  LDL.LU R147, [R1+0x2814] ;  /* 0x0028140001937983 */ /* 0x002ee80000300800 */
[----:B------:R-:W-:Y:S04]  /*26850*/  STL.64 [R1+0x2f70], R144 ;  /* 0x002f709001007387 */ /* 0x000fe80000100a00 */
[----:B------:R-:W-:Y:S04]  /*26860*/  STL.64 [R1+0x2f68], R142 ;  /* 0x002f688e01007387 */ /* 0x000fe80000100a00 */
[----:B------:R-:W-:Y:S04]  /*26870*/  STL.64 [R1+0x2f60], R140 ;  /* 0x002f608c01007387 */ /* 0x000fe80000100a00 */
[----:B------:R-:W-:Y:S04]  /*26880*/  STL [R1+0x3960], R140 ;  /* 0x0039608c01007387 */ /* 0x000fe80000100800 */
[----:B------:R-:W-:Y:S04]  /*26890*/  STL [R1+0x3964], R140 ;  /* 0x0039648c01007387 */ /* 0x000fe80000100800 */
[----:B------:R-:W-:Y:S04]  /*268a0*/  STL [R1+0x3968], R140 ;  /* 0x0039688c01007387 */ /* 0x000fe80000100800 */
[----:B------:R-:W-:Y:S04]  /*268b0*/  STL [R1+0x396c], R140 ;  /* 0x00396c8c01007387 */ /* 0x000fe80000100800 */
[----:B------:R-:W-:Y:S04]  /*268c0*/  STL.64 [R1+0x2f58], R138 ;  /* 0x002f588a01007387 */ /* 0x000fe80000100a00 */
[----:B------:R-:W-:Y:S04]  /*268d0*/  STL [R1+0x3950], R139 ;  /* 0x0039508b01007387 */ /* 0x000fe80000100800 */
[----:B------:R-:W-:Y:S04]  /*268e0*/  STL [R1+0x3954], R139 ;  /* 0x0039548b01007387 */ /* 0x000fe80000100800 */
[----:B------:R-:W-:Y:S04]  /*268f0*/  STL [R1+0x3958], R139 ;  /* 0x0039588b01007387 */ /* 0x000fe80000100800 */
[----:B------:R-:W-:Y:S04]  /*26900*/  STL [R1+0x395c], R139 ;  /* 0x00395c8b01007387 */ /* 0x000fe80000100800 */
        /* <DEDUP_REMOVED lines=120> */
[----:B------:R-:W-:Y:S04]  /*27090*/  STL [R1+0x3938], R55 ;  /* 0x0039383701007387 */ /* 0x000fe80000100800 */
[----:B------:R-:W-:Y:S04]  /*270a0*/  STL.64 [R1+0x2e00], R52 ;  /* 0x002e003401007387 */ /* 0x000fe80000100a00 */
[----:B------:R-:W-:Y:S04]  /*270b0*/  STL.64 [R1+0x2df8], R50 ;  /* 0x002df83201007387 */ /* 0x000fe80000100a00 */
[----:B------:R-:W-:Y:S04]  /*270c0*/  STL.64 [R1+0x2df0], R48 ;  /* 0x002df03001007387 */ /* 0x000fe80000100a00 */
[----:B------:R1:W-:Y:S04]  /*270d0*/  STL.64 [R1+0x2de8], R46 ;  /* 0x002de82e01007387 */ /* 0x0003e80000100a00 */
[----:B-1----:R-:W4:Y:S01]  /*270e0*/  LDL R46, [R1+0x2830] ;  /* 0x00283000012e7983 */ /* 0x002f220000100800 */
[----:B0-----:R-:W-:-:S03]  /*270f0*/  IMAD R11, R151, -0x80, R11 ;  /* 0xffffff80970b7824 */ /* 0x001fc600078e020b */
[----:B------:R-:W-:Y:S02]  /*27100*/  STL.64 [R1+0x2de0], R44 ;  /* 0x002de02c01007387 */ /* 0x000fe40000100a00 */
[----:B------:R-:W-:Y:S02]  /*27110*/  ISETP.GT.AND P0, PT, R11, RZ, PT ;  /* 0x000000ff0b00720c */ /* 0x000fe40003f04270 */
[----:B------:R-:W-:Y:S01]  /*27120*/  STL.64 [R1+0x2dd8], R42 ;  /* 0x002dd82a01007387 */ /* 0x000fe20000100a00 */
[----:B------:R-:W-:-:S03]  /*27130*/  PRMT R133, RZ, 0x7610, R133 ;  /* 0x00007610ff857816 */ /* 0x000fc60000000085 */
[----:B------:R-:W-:Y:S04]  /*27140*/  STL.64 [R1+0x2dd0], R40 ;  /* 0x002dd02801007387 */ /* 0x000fe80000100a00 */
[----:B------:R-:W-:Y:S04]  /*27150*/  STL.64 [R1+0x2dc8], R38 ;  /* 0x002dc82601007387 */ /* 0x000fe80000100a00 */
[----:B------:R-:W-:Y:S01]  /*27160*/  STL.64 [R1+0x2dc0], R36 ;  /* 0x002dc02401007387 */ /* 0x000fe20000100a00 */
[----:B------:R-:W-:Y:S02]  /*27170*/  @P0 IMAD.MOV.U32 R20, RZ, RZ, R19 ;  /* 0x000000ffff140224 */ /* 0x000fe400078e0013 */
[----:B------:R-:W-:Y:S01]  /*27180*/  @P0 IMAD.MOV.U32 R21, RZ, RZ, R18 ;  /* 0x000000ffff150224 */ /* 0x000fe200078e0012 */
[----:B------:R-:W-:Y:S04]  /*27190*/  STL.64 [R1+0x2db8], R34 ;  /* 0x002db82201007387 */ /* 0x000fe80000100a00 */
[----:B------:R-:W-:Y:S04]  /*271a0*/  STL.64 [R1+0x2db0], R32 ;  /* 0x002db02001007387 */ /* 0x000fe80000100a00 */
[----:B------:R-:W-:Y:S01]  /*271b0*/  STL.64 [R1+0x2da8], R30 ;  /* 0x002da81e01007387 */ /* 0x000fe20000100a00 */
[----:B------:R-:W-:-:S03]  /*271c0*/  PRMT R61, RZ, 0x7610, R61 ;  /* 0x00007610ff3d7816 */ /* 0x000fc6000000003d */
[----:B------:R-:W-:Y:S04]  /*271d0*/  STL.64 [R1+0x2da0], R28 ;  /* 0x002da01c01007387 */ /* 0x000fe80000100a00 */
[----:B------:R-:W-:Y:S01]  /*271e0*/  STL.64 [R1+0x2d98], R26 ;  /* 0x002d981a01007387 */ /* 0x000fe20000100a00 */
[----:B------:R-:W-:-:S03]  /*271f0*/  MOV R146, UR49 ;  /* 0x0000003100927c02 */ /* 0x000fc60008000f00 */
[----:B------:R-:W-:Y:S01]  /*27200*/  STL.64 [R1+0x2d90], R24 ;  /* 0x002d901801007387 */ /* 0x000fe20000100a00 */
[----:B------:R-:W-:-:S03]  /*27210*/  MOV R145, UR48 ;  /* 0x0000003000917c02 */ /* 0x000fc60008000f00 */
[----:B------:R-:W3:Y:S01]  /*27220*/  LDL.LU R13, [R1+0x1880] ;  /* 0x00188000010d7983 */ /* 0x000ee20000300800 */
[----:B------:R-:W-:Y:S02]  /*27230*/  MOV R144, UR53 ;  /* 0x0000003500907c02 */ /* 0x000fe40008000f00 */
[----:B------:R-:W-:Y:S01]  /*27240*/  MOV R143, UR52 ;  /* 0x00000034008f7c02 */ /* 0x000fe20008000f00 */
[----:B------:R0:W3:Y:S01]  /*27250*/  @P0 LDG.E.U8 R133, desc[UR60][R20.64] ;  /* 0x0000003c14850981 */ /* 0x0000e2000c1e1100 */
[----:B------:R-:W-:Y:S02]  /*27260*/  MOV R142, UR57 ;  /* 0x00000039008e7c02 */ /* 0x000fe40008000f00 */
[----:B------:R-:W-:Y:S01]  /*27270*/  ISETP.GT.AND P1, PT, R11, 0x1, PT ;  /* 0x000000010b00780c */ /* 0x000fe20003f24270 */
[----:B------:R-:W-:Y:S01]  /*27280*/  STL [R1+0x2d1c], R236 ;  /* 0x002d1cec01007387 */ /* 0x000fe20000100800 */
[----:B------:R-:W-:-:S03]  /*27290*/  MOV R141, UR56 ;  /* 0x00000038008d7c02 */ /* 0x000fc60008000f00 */
[----:B-----5:R-:W-:Y:S01]  /*272a0*/  STL [R1+0x2d18], R17 ;  /* 0x002d181101007387 */ /* 0x020fe20000100800 */
[----:B0-----:R-:W-:Y:S02]  /*272b0*/  @P0 IMAD.MOV.U32 R20, RZ, RZ, R169 ;  /* 0x000000ffff140224 */ /* 0x001fe400078e00a9 */
[----:B------:R-:W-:Y:S01]  /*272c0*/  @P0 IMAD.MOV.U32 R21, RZ, RZ, R168 ;  /* 0x000000ffff150224 */ /* 0x000fe200078e00a8 */
[----:B------:R-:W-:Y:S01]  /*272d0*/  STL [R1+0x2d14], R16 ;  /* 0x002d141001007387 */ /* 0x000fe20000100800 */
[----:B------:R-:W-:-:S03]  /*272e0*/  PRMT R75, RZ, 0x7610, R75 ;  /* 0x00007610ff4b7816 */ /* 0x000fc6000000004b */
[----:B------:R-:W-:Y:S04]  /*272f0*/  STL [R1+0x2d10], R15 ;  /* 0x002d100f01007387 */ /* 0x000fe80000100800 */
[----:B------:R-:W-:Y:S04]  /*27300*/  STL [R1+0x2d0c], R14 ;  /* 0x002d0c0e01007387 */ /* 0x000fe80000100800 */
[----:B------:R-:W-:Y:S04]  /*27310*/  STL [R1+0x2d08], R10 ;  /* 0x002d080a01007387 */ /* 0x000fe80000100800 */
[----:B------:R0:W3:Y:S04]  /*27320*/  @P0 LDG.E.U8 R61, desc[UR60][R20.64] ;  /* 0x0000003c143d0981 */ /* 0x0000e8000c1e1100 */
[----:B------:R-:W-:Y:S04]  /*27330*/  STL [R1+0x3644], R146 ;  /* 0x0036449201007387 */ /* 0x000fe80000100800 */
[----:B------:R-:W-:Y:S01]  /*27340*/  STL [R1+0x3648], R145 ;  /* 0x0036489101007387 */ /* 0x000fe20000100800 */
[----:B0-----:R-:W-:-:S02]  /*27350*/  @P0 IMAD.MOV.U32 R20, RZ, RZ, R171 ;  /* 0x000000ffff140224 */ /* 0x001fc400078e00ab */
        /* <DEDUP_REMOVED lines=11> */
[----:B------:R0:W-:Y:S01]  /*27410*/  STL [R1+0x2d84], R18 ;  /* 0x002d841201007387 */ /* 0x0001e20000100800 */
[----:B------:R-:W-:-:S03]  /*27420*/  PRMT R57, RZ, 0x7610, R57 ;  /* 0x00007610ff397816 */ /* 0x000fc60000000039 */
[----:B------:R2:W3:Y:S04]  /*27430*/  @P0 LDG.E.U8 R91, desc[UR60][R20.64] ;  /* 0x0000003c145b0981 */ /* 0x0004e8000c1e1100 */
[----:B0-----:R-:W3:Y:S04]  /*27440*/  LDL.LU R18, [R1+0x282c] ;  /* 0x00282c0001127983 */ /* 0x001ee80000300800 */
[----:B------:R-:W-:Y:S01]  /*27450*/  STL [R1+0x3664], R169 ;  /* 0x003664a901007387 */ /* 0x000fe20000100800 */
[----:B--2---:R-:W-:-:S03]  /*27460*/  @P1 IMAD.MOV.U32 R20, RZ, RZ, R150 ;  /* 0x000000ffff141224 */ /* 0x004fc600078e0096 */
[----:B------:R-:W-:Y:S04]  /*27470*/  STL [R1+0x3660], R168 ;  /* 0x003660a801007387 */ /* 0x000fe80000100800 */
[----:B------:R-:W-:Y:S04]  /*27480*/  STL [R1+0x3668], R171 ;  /* 0x003668ab01007387 */ /* 0x000fe80000100800 */
[----:B------:R0:W-:Y:S04]  /*27490*/  STL [R1+0x2d80], R170 ;  /* 0x002d80aa01007387 */ /* 0x0001e80000100800 */
[----:B------:R-:W-:Y:S04]  /*274a0*/  STL [R1+0x366c], R173 ;  /* 0x00366cad01007387 */ /* 0x000fe80000100800 */
[----:B------:R-:W-:Y:S04]  /*274b0*/  STL [R1+0x2d7c], R172 ;  /* 0x002d7cac01007387 */ /* 0x000fe80000100800 */
[----:B------:R-:W-:Y:S01]  /*274c0*/  STL [R1+0x3670], R150 ;  /* 0x0036709601007387 */ /* 0x000fe20000100800 */
[----:B----4-:R-:W-:-:S03]  /*274d0*/  @P1 IMAD.MOV.U32 R21, RZ, RZ, R46 ;  /* 0x000000ffff151224 */ /* 0x010fc600078e002e */
[----:B------:R-:W2:Y:S04]  /*274e0*/  LDL.LU R46, [R1+0x280c] ;  /* 0x00280c00012e7983 */ /* 0x000ea80000300800 */
[----:B------:R3:W4:Y:S04]  /*274f0*/  @P1 LDG.E.U8 R57, desc[UR60][R20.64] ;  /* 0x0000003c14391981 */ /* 0x000728000c1e1100 */
[----:B------:R-:W2:Y:S01]  /*27500*/  LDL R21, [R1+0x2828] ;  /* 0x0028280001157983 */ /* 0x000ea20000100800 */
[----:B------:R-:W-:Y:S01]  /*27510*/  PRMT R62, RZ, 0x7610, R62 ;  /* 0x00007610ff3e7816 */ /* 0x000fe2000000003e */
[----:B---3--:R-:W-:-:S02]  /*27520*/  @P1 IMAD.MOV.U32 R20, RZ, RZ, R18 ;  /* 0x000000ffff141224 */ /* 0x008fc400078e0012 */
[----:B------:R-:W-:Y:S04]  /*27530*/  STL [R1+0x3674], R18 ;  /* 0x0036741201007387 */ /* 0x000fe80000100800 */
[----:B--2---:R1:W2:Y:S04]  /*27540*/  @P1 LDG.E.U8 R62, desc[UR60][R20.64] ;  /* 0x0000003c143e1981 */ /* 0x0042a8000c1e1100 */
[----:B------:R-:W3:Y:S01]  /*27550*/  LDL R21, [R1+0x2820] ;  /* 0x0028200001157983 */ /* 0x000ee20000100800 */
[----:B------:R-:W-:Y:S01]  /*27560*/  PRMT R76, RZ, 0x7610, R76 ;  /* 0x00007610ff4c7816 */ /* 0x000fe2000000004c */
[----:B-1----:R-:W-:-:S02]  /*27570*/  @P1 IMAD.MOV.U32 R20, RZ, RZ, R149 ;  /* 0x000000ffff141224 */ /* 0x002fc400078e0095 */
[----:B------:R-:W-:Y:S01]  /*27580*/  STL [R1+0x3678], R149 ;  /* 0x0036789501007387 */ /* 0x000fe20000100800 */
[----:B------:R-:W-:-:S03]  /*27590*/  PRMT R92, RZ, 0x7610, R92 ;  /* 0x00007610ff5c7816 */ /* 0x000fc6000000005c */
[----:B---3--:R1:W3:Y:S04]  /*275a0*/  @P1 LDG.E.U8 R76, desc[UR60][R20.64] ;  /* 0x0000003c144c1981 */ /* 0x0082e8000c1e1100 */
[----:B------:R-:W4:Y:S01]  /*275b0*/  LDL R21, [R1+0x2818] ;  /* 0x0028180001157983 */ /* 0x000f220000100800 */
[----:B-1----:R-:W-:-:S03]  /*275c0*/  @P1 IMAD.MOV.U32 R20, RZ, RZ, R148 ;  /* 0x000000ffff141224 */ /* 0x002fc600078e0094 */
[----:B------:R-:W-:Y:S01]  /*275d0*/  STL [R1+0x367c], R148 ;  /* 0x00367c9401007387 */ /* 0x000fe20000100800 */
[----:B------:R-:W-:-:S03]  /*275e0*/  ISETP.GT.AND P0, PT, R11, 0x2, PT ;  /* 0x000000020b00780c */ /* 0x000fc60003f04270 */
[----:B----4-:R1:W4:Y:S04]  /*275f0*/  @P1 LDG.E.U8 R92, desc[UR60][R20.64] ;  /* 0x0000003c145c1981 */ /* 0x010328000c1e1100 */
[----:B------:R-:W2:Y:S01]  /*27600*/  LDL R21, [R1+0x2810] ;  /* 0x0028100001157983 */ /* 0x000ea20000100800 */
[----:B------:R-:W-:-:S05]  /*27610*/  PRMT R131, RZ, 0x7610, R131 ;  /* 0x00007610ff837816 */ /* 0x000fca0000000083 */
[----:B-1----:R-:W-:Y:S01]  /*27620*/  @P0 IMAD.MOV.U32 R20, RZ, RZ, R147 ;  /* 0x000000ffff140224 */ /* 0x002fe200078e0093 */
[----:B------:R-:W-:Y:S01]  /*27630*/  STL [R1+0x3680], R147 ;  /* 0x0036809301007387 */ /* 0x000fe20000100800 */
[----:B------:R-:W-:-:S03]  /*27640*/  PRMT R74, RZ, 0x7610, R74 ;  /* 0x00007610ff4a7816 */ /* 0x000fc6000000004a */
[----:B--2---:R1:W2:Y:S04]  /*27650*/  @P0 LDG.E.U8 R131, desc[UR60][R20.64] ;  /* 0x0000003c14830981 */ /* 0x0042a8000c1e1100 */
[----:B------:R-:W3:Y:S01]  /*27660*/  LDL R21, [R1+0x2808] ;  /* 0x0028080001157983 */ /* 0x000ee20000100800 */
[----:B-1----:R-:W-:-:S03]  /*27670*/  @P0 IMAD.MOV.U32 R20, RZ, RZ, R46 ;  /* 0x000000ffff140224 */ /* 0x002fc600078e002e */
[----:B------:R-:W-:Y:S04]  /*27680*/  STL [R1+0x3684], R46 ;  /* 0x0036842e01007387 */ /* 0x000fe80000100800 */
[----:B---3--:R1:W3:Y:S04]  /*27690*/  @P0 LDG.E.U8 R74, desc[UR60][R20.64] ;  /* 0x0000003c144a0981 */ /* 0x0082e8000c1e1100 */
[----:B------:R-:W1:Y:S04]  /*276a0*/  LDL R20, [R1+0x2800] ;  /* 0x0028000001147983 */ /* 0x000e680000100800 */
[----:B------:R-:W1:Y:S01]  /*276b0*/  LDL R21, [R1+0x2804] ;  /* 0x0028040001157983 */ /* 0x000e620000100800 */
[----:B------:R-:W-:-:S02]  /*276c0*/  PRMT R77, RZ, 0x7610, R77 ;  /* 0x00007610ff4d7816 */ /* 0x000fc4000000004d */
[----:B-1----:R-:W-:-:S04]  /*276d0*/  @P0 LOP3.LUT R21, R21, R20, RZ, 0x3c, !PT ;  /* 0x0000001415150212 */ /* 0x002fc800078e3cff */
[----:B------:R-:W-:-:S04]  /*276e0*/  @P0 LOP3.LUT R20, R21, R20, RZ, 0x3c, !PT ;  /* 0x0000001415140212 */ /* 0x000fc800078e3cff */
[----:B------:R-:W-:-:S05]  /*276f0*/  @P0 LOP3.LUT R21, R21, R20, RZ, 0x3c, !PT ;  /* 0x0000001415150212 */ /* 0x000fca00078e3cff */
[----:B------:R1:W4:Y:S04]  /*27700*/  @P0 LDG.E.U8 R77, desc[UR60][R20.64] ;  /* 0x0000003c144d0981 */ /* 0x000328000c1e1100 */
[----:B------:R-:W1:Y:S04]  /*27710*/  LDL R20, [R1+0x27f8] ;  /* 0x0027f80001147983 */ /* 0x000e680000100800 */
[----:B------:R-:W1:Y:S01]  /*27720*/  LDL R21, [R1+0x27fc] ;  /* 0x0027fc0001157983 */ /* 0x000e620000100800 */
[----:B------:R-:W-:Y:S02]  /*27730*/  PRMT R93, RZ, 0x7610, R93 ;  /* 0x00007610ff5d7816 */ /* 0x000fe4000000005d */
[----:B-1----:R-:W-:-:S04]  /*27740*/  @P0 LOP3.LUT R21, R21, R20, RZ, 0x3c, !PT ;  /* 0x0000001415150212 */ /* 0x002fc800078e3cff */
[----:B------:R-:W-:-:S04]  /*27750*/  @P0 LOP3.LUT R20, R21, R20, RZ, 0x3c, !PT ;  /* 0x0000001415140212 */ /* 0x000fc800078e3cff */
[----:B------:R-:W-:-:S05]  /*27760*/  @P0 LOP3.LUT R21, R21, R20, RZ, 0x3c, !PT ;  /* 0x0000001415150212 */ /* 0x000fca00078e3cff */
[----:B------:R1:W4:Y:S04]  /*27770*/  @P0 LDG.E.U8 R93, desc[UR60][R20.64] ;  /* 0x0000003c145d0981 */ /* 0x000328000c1e1100 */
[----:B------:R-:W1:Y:S04]  /*27780*/  LDL R20, [R1+0x27f0] ;  /* 0x0027f00001147983 */ /* 0x000e680000100800 */
[----:B------:R-:W1:Y:S01]  /*27790*/  LDL R21, [R1+0x27f4] ;  /* 0x0027f40001157983 */ /* 0x000e620000100800 */
[----:B------:R-:W-:Y:S02]  /*277a0*/  ISETP.GT.AND P1, PT, R11, 0x3, PT ;  /* 0x000000030b00780c */ /* 0x000fe40003f24270 */
[----:B------:R-:W-:-:S11]  /*277b0*/  PRMT R56, RZ, 0x7610, R56 ;  /* 0x00007610ff387816 */ /* 0x000fd60000000038 */
[----:B-1----:R-:W-:-:S04]  /*277c0*/  @P1 LOP3.LUT R21, R21, R20, RZ, 0x3c, !PT ;  /* 0x0000001415151212 */ /* 0x002fc800078e3cff */
[----:B------:R-:W-:-:S04]  /*277d0*/  @P1 LOP3.LUT R20, R21, R20, RZ, 0x3c, !PT ;  /* 0x0000001415141212 */ /* 0x000fc800078e3cff */
[----:B------:R-:W-:-:S05]  /*277e0*/  @P1 LOP3.LUT R21, R21, R20, RZ, 0x3c, !PT ;  /* 0x0000001415151212 */ /* 0x000fca00078e3cff */
[----:B------:R1:W3:Y:S04]  /*277f0*/  @P1 LDG.E.U8 R56, desc[UR60][R20.64] ;  /* 0x0000003c14381981 */ /* 0x0002e8000c1e1100 */
        /* <DEDUP_REMOVED lines=589> */
[----:B0-----:R-:W-:Y:S02]  /*29cd0*/  PRMT R170, RZ, 0x7610, R170 ;  /* 0x00007610ffaa7816 */ /* 0x001fe400000000aa */
[----:B-1----:R-:W-:-:S04]  /*29ce0*/  @P1 LOP3.LUT R21, R21, R20, RZ, 0x3c, !PT ;  /* 0x0000001415151212 */ /* 0x002fc800078e3cff */
[----:B------:R-:W-:-:S04]  /*29cf0*/  @P1 LOP3.LUT R20, R21, R20, RZ, 0x3c, !PT ;  /* 0x0000001415141212 */ /* 0x000fc800078e3cff */
[----:B------:R-:W-:-:S05]  /*29d00*/  @P1 LOP3.LUT R21, R21, R20, RZ, 0x3c, !PT ;  /* 0x0000001415151212 */ /* 0x000fca00078e3cff */
[----:B------:R0:W4:Y:S04]  /*29d10*/  @P1 LDG.E.U8 R170, desc[UR60][R20.64] ;  /* 0x0000003c14aa1981 */ /* 0x000128000c1e1100 */
[----:B------:R-:W0:Y:S04]  /*29d20*/  LDL R20, [R1+0x2558] ;  /* 0x0025580001147983 */ /* 0x000e280000100800 */
[----:B------:R-:W0:Y:S01]  /*29d30*/  LDL R21, [R1+0x255c] ;  /* 0x00255c0001157983 */ /* 0x000e220000100800 */
[----:B------:R-:W-:Y:S02]  /*29d40*/  PRMT R30, RZ, 0x7610, R30 ;  /* 0x00007610ff1e7816 */ /* 0x000fe4000000001e */
[----:B0-----:R-:W-:-:S04]  /*29d50*/  @P1 LOP3.LUT R21, R21, R20, RZ, 0x3c, !PT ;  /* 0x0000001415151212 */ /* 0x001fc800078e3cff */
[----:B------:R-:W-:-:S04]  /*29d60*/  @P1 LOP3.LUT R20, R21, R20, RZ, 0x3c, !PT ;  /* 0x0000001415141212 */ /* 0x000fc800078e3cff */
[----:B------:R-:W-:-:S05]  /*29d70*/  @P1 LOP3.LUT R21, R21, R20, RZ, 0x3c, !PT ;  /* 0x0000001415151212 */ /* 0x000fca00078e3cff */
[----:B------:R0:W4:Y:S04]  /*29d80*/  @P1 LDG.E.U8 R30, desc[UR60][R20.64] ;  /* 0x0000003c141e1981 */ /* 0x000128000c1e1100 */
[----:B------:R-:W0:Y:S04]  /*29d90*/  LDL R20, [R1+0x2550] ;  /* 0x0025500001147983 */ /* 0x000e280000100800 */
[----:B------:R-:W0:Y:S01]  /*29da0*/  LDL R21, [R1+0x2554] ;  /* 0x0025540001157983 */ /* 0x000e220000100800 */
[----:B------:R-:W-:Y:S02]  /*29db0*/  ISETP.GT.AND P0, PT, R11, 0x18, PT ;  /* 0x000000180b00780c */ /* 0x000fe40003f04270 */
[----:B------:R-:W-:-:S11]  /*29dc0*/  PRMT R216, RZ, 0x7610, R216 ;  /* 0x00007610ffd87816 */ /* 0x000fd600000000d8 */
[----:B0-----:R-:W-:-:S04]  /*29dd0*/  @P0 LOP3.LUT R21, R21, R20, RZ, 0x3c, !PT ;  /* 0x0000001415150212 */ /* 0x001fc800078e3cff */
        /* <DEDUP_REMOVED lines=698> */
[----:B------:R-:W2:Y:S04]  /*2c980*/  @P0 LDG.E.U8 R9, desc[UR60][R20.64] ;  /* 0x0000003c14090981 */ /* 0x000ea8000c1e1100 */
[----:B--2---:R0:W-:Y:S04]  /*2c990*/  STL [R1+0x1484], R9 ;  /* 0x0014840901007387 */ /* 0x0041e80000100800 */
[----:B0-----:R-:W2:Y:S04]  /*2c9a0*/  LDL.LU R9, [R1+0x3d84] ;  /* 0x003d840001097983 */ /* 0x001ea80000300800 */
[----:B------:R-:W3:Y:S04]  /*2c9b0*/  LDL R20, [R1+0x2248] ;  /* 0x0022480001147983 */ /* 0x000ee80000100800 */
[----:B------:R-:W3:Y:S01]  /*2c9c0*/  LDL R21, [R1+0x224c] ;  /* 0x00224c0001157983 */ /* 0x000ee20000100800 */
[----:B------:R-:W-:-:S02]  /*2c9d0*/  PRMT R8, RZ, 0x7610, R8 ;  /* 0x00007610ff087816 */ /* 0x000fc40000000008 */
[----:B---3--:R-:W-:-:S04]  /*2c9e0*/  @P0 LOP3.LUT R21, R21, R20, RZ, 0x3c, !PT ;  /* 0x0000001415150212 */ /* 0x008fc800078e3cff */
[----:B------:R-:W-:-:S04]  /*2c9f0*/  @P0 LOP3.LUT R20, R21, R20, RZ, 0x3c, !PT ;  /* 0x0000001415140212 */ /* 0x000fc800078e3cff */
[----:B------:R-:W-:-:S05]  /*2ca00*/  @P0 LOP3.LUT R21, R21, R20, RZ, 0x3c, !PT ;  /* 0x0000001415150212 */ /* 0x000fca00078e3cff */
[----:B------:R-:W3:Y:S04]  /*2ca10*/  @P0 LDG.E.U8 R8, desc[UR60][R20.64] ;  /* 0x0000003c14080981 */ /* 0x000ee8000c1e1100 */
[----:B---3--:R0:W-:Y:S04]  /*2ca20*/  STL [R1+0x147c], R8 ;  /* 0x00147c0801007387 */ /* 0x0081e80000100800 */
[----:B0-----:R-:W3:Y:S04]  /*2ca30*/  LDL.LU R8, [R1+0x3d80] ;  /* 0x003d800001087983 */ /* 0x001ee80000300800 */
[----:B------:R-:W4:Y:S04]  /*2ca40*/  LDL R20, [R1+0x2240] ;  /* 0x0022400001147983 */ /* 0x000f280000100800 */
[----:B------:R-:W4:Y:S01]  /*2ca50*/  LDL R21, [R1+0x2244] ;  /* 0x0022440001157983 */ /* 0x000f220000100800 */
[----:B--2---:R-:W-:-:S02]  /*2ca60*/  PRMT R9, RZ, 0x7610, R9 ;  /* 0x00007610ff097816 */ /* 0x004fc40000000009 */
[----:B----4-:R-:W-:-:S04]  /*2ca70*/  @P0 LOP3.LUT R21, R21, R20, RZ, 0x3c, !PT ;  /* 0x0000001415150212 */ /* 0x010fc800078e3cff */
[----:B------:R-:W-:-:S04]  /*2ca80*/  @P0 LOP3.LUT R20, R21, R20, RZ, 0x3c, !PT ;  /* 0x0000001415140212 */ /* 0x000fc800078e3cff */
[----:B------:R-:W-:-:S05]  /*2ca90*/  @P0 LOP3.LUT R21, R21, R20, RZ, 0x3c, !PT ;  /* 0x0000001415150212 */ /* 0x000fca00078e3cff */
[----:B------:R-:W2:Y:S04]  /*2caa0*/  @P0 LDG.E.U8 R9, desc[UR60][R20.64] ;  /* 0x0000003c14090981 */ /* 0x000ea8000c1e1100 */
[----:B--2---:R0:W-:Y:S04]  /*2cab0*/  STL [R1+0x1480], R9 ;  /* 0x0014800901007387 */ /* 0x0041e80000100800 */
[----:B0-----:R-:W2:Y:S04]  /*2cac0*/  LDL.LU R9, [R1+0x3d7c] ;  /* 0x003d7c0001097983 */ /* 0x001ea80000300800 */
[----:B------:R-:W4:Y:S04]  /*2cad0*/  LDL R20, [R1+0x2238] ;  /* 0x0022380001147983 */ /* 0x000f280000100800 */
[----:B------:R-:W4:Y:S01]  /*2cae0*/  LDL R21, [R1+0x223c] ;  /* 0x00223c0001157983 */ /* 0x000f220000100800 */
[----:B---3--:R-:W-:-:S02]  /*2caf0*/  PRMT R8, RZ, 0x7610, R8 ;  /* 0x00007610ff087816 */ /* 0x008fc40000000008 */
[----:B----4-:R-:W-:-:S04]  /*2cb00*/  @P0 LOP3.LUT R21, R21, R20, RZ, 0x3c, !PT ;  /* 0x0000001415150212 */ /* 0x010fc800078e3cff */
[----:B------:R-:W-:-:S04]  /*2cb10*/  @P0 LOP3.LUT R20, R21, R20, RZ, 0x3c, !PT ;  /* 0x0000001415140212 */ /* 0x000fc800078e3cff */
[----:B------:R-:W-:-:S05]  /*2cb20*/  @P0 LOP3.LUT R21, R21, R20, RZ, 0x3c, !PT ;  /* 0x0000001415150212 */ /* 0x000fca00078e3cff */
[----:B------:R-:W3:Y:S01]  /*2cb30*/  @P0 LDG.E.U8 R8, desc[UR60][R20.64] ;  /* 0x0000003c14080981 */ /* 0x000ee2000c1e1100 */
[----:B------:R-:W-:-:S03]  /*2cb40*/  ISETP.GT.AND P1, PT, R11, 0x31, PT ;  /* 0x000000310b00780c */ /* 0x000fc60003f24270 */
        /* <DEDUP_REMOVED lines=919> */
[----:B------:R-:W-:-:S02]  /*304c0*/  PRMT R149, RZ, 0x7610, R149 ;  /* 0x00007610ff957816 */ /* 0x000fc40000000095 */
[----:B----4-:R-:W-:-:S04]  /*304d0*/  @P1 LOP3.LUT R21, R21, R20, RZ, 0x3c, !PT ;  /* 0x0000001415151212 */ /* 0x010fc800078e3cff */
[----:B------:R-:W-:-:S04]  /*304e0*/  @P1 LOP3.LUT R20, R21, R20, RZ, 0x3c, !PT ;  /* 0x0000001415141212 */ /* 0x000fc800078e3cff */
[----:B------:R-:W-:-:S05]  /*304f0*/  @P1 LOP3.LUT R21, R21, R20, RZ, 0x3c, !PT ;  /* 0x0000001415151212 */ /* 0x000fca00078e3cff */
[----:B------:R0:W4:Y:S04]  /*30500*/  @P1 LDG.E.U8 R149, desc[UR60][R20.64] ;  /* 0x0000003c14951981 */ /* 0x000128000c1e1100 */
[----:B------:R-:W0:Y:S04]  /*30510*/  LDL R20, [R1+0x1f10] ;  /* 0x001f100001147983 */ /* 0x000e280000100800 */
[----:B------:R-:W0:Y:S01]  /*30520*/  LDL R21, [R1+0x1f14] ;  /* 0x001f140001157983 */ /* 0x000e220000100800 */
[----:B------:R-:W-:Y:S02]  /*30530*/  ISETP.GT.AND P0, PT, R11, 0x4a, PT ;  /* 0x0000004a0b00780c */ /* 0x000fe40003f04270 */
[----:B--2---:R-:W-:-:S11]  /*30540*/  PRMT R9, RZ, 0x7610, R9 ;  /* 0x00007610ff097816 */ /* 0x004fd60000000009 */
[----:B0-----:R-:W-:-:S04]  /*30550*/  @P0 LOP3.LUT R21, R21, R20, RZ, 0x3c, !PT ;  /* 0x0000001415150212 */ /* 0x001fc800078e3cff */
        /* <DEDUP_REMOVED lines=154> */
[----:B------:R-:W4:Y:S02]  /*30f00*/  LDL R21, [R1+0x1e8c] ;  /* 0x001e8c0001157983 */ /* 0x000f240000100800 */
[----:B----4-:R-:W-:-:S02]  /*30f10*/  @P0 LOP3.LUT R21, R21, R20, RZ, 0x3c, !PT ;  /* 0x0000001415150212 */ /* 0x010fc400078e3cff */
[----:B--2---:R-:W-:Y:S02]  /*30f20*/  PRMT R9, RZ, 0x7610, R9 ;  /* 0x00007610ff097816 */ /* 0x004fe40000000009 */
        /* <DEDUP_REMOVED lines=20> */
[----:B------:R-:W2:Y:S01]  /*31070*/  @P0 LDG.E.U8 R9, desc[UR60][R20.64] ;  /* 0x0000003c14090981 */ /* 0x000ea2000c1e1100 */
[----:B------:R-:W-:-:S03]  /*31080*/  ISETP.GT.AND P1, PT, R11, 0x4f, PT ;  /* 0x0000004f0b00780c */ /* 0x000fc60003f24270 */
        /* <DEDUP_REMOVED lines=564> */
[----:B------:R-:W3:Y:S04]  /*333d0*/  LDL R20, [R1+0x1c88] ;  /* 0x001c880001147983 */ /* 0x000ee80000100800 */
[----:B------:R-:W3:Y:S02]  /*333e0*/  LDL R21, [R1+0x1c8c] ;  /* 0x001c8c0001157983 */ /* 0x000ee40000100800 */
[----:B---3--:R-:W-:-:S02]  /*333f0*/  @P0 LOP3.LUT R21, R21, R20, RZ, 0x3c, !PT ;  /* 0x0000001415150212 */ /* 0x008fc400078e3cff */
[----:B--2---:R-:W-:Y:S02]  /*33400*/  PRMT R9, RZ, 0x7610, R9 ;  /* 0x00007610ff097816 */ /* 0x004fe40000000009 */
        /* <DEDUP_REMOVED lines=20> */
[----:B------:R-:W2:Y:S01]  /*33550*/  @P0 LDG.E.U8 R9, desc[UR60][R20.64] ;  /* 0x0000003c14090981 */ /* 0x000ea2000c1e1100 */
[----:B------:R-:W-:-:S03]  /*33560*/  ISETP.GT.AND P1, PT, R11, 0x5f, PT ;  /* 0x0000005f0b00780c */ /* 0x000fc60003f24270 */
        /* <DEDUP_REMOVED lines=109> */
[----:B------:R0:W3:Y:S04]  /*33c40*/  @P1 LDG.E.U8 R150, desc[UR60][R20.64] ;  /* 0x0000003c14961981 */ /* 0x0000e8000c1e1100 */
        /* <DEDUP_REMOVED lines=416> */
[----:B------:R-:W-:Y:S02]  /*35650*/  PRMT R148, RZ, 0x7610, R148 ;  /* 0x00007610ff947816 */ /* 0x000fe40000000094 */
[----:B0-----:R-:W-:-:S04]  /*35660*/  @P1 LOP3.LUT R21, R21, R20, RZ, 0x3c, !PT ;  /* 0x0000001415151212 */ /* 0x001fc800078e3cff */
        /* <DEDUP_REMOVED lines=134> */
[----:B--2---:R-:W-:Y:S02]  /*35ed0*/  PRMT R9, RZ, 0x7610, R9 ;  /* 0x00007610ff097816 */ /* 0x004fe40000000009 */
        /* <DEDUP_REMOVED lines=78> */
[----:B------:R0:W2:Y:S04]  /*363c0*/  @P1 LDG.E.U8 R9, desc[UR60][R20.64] ;  /* 0x0000003c14091981 */ /* 0x0000a8000c1e1100 */
[----:B------:R-:W0:Y:S04]  /*363d0*/  LDL R20, [R1+0x19d0] ;  /* 0x0019d00001147983 */ /* 0x000e280000100800 */
[----:B------:R-:W0:Y:S01]  /*363e0*/  LDL R21, [R1+0x19d4] ;  /* 0x0019d40001157983 */ /* 0x000e220000100800 */
[----:B------:R-:W-:Y:S02]  /*363f0*/  ISETP.GT.AND P0, PT, R11, 0x74, PT ;  /* 0x000000740b00780c */ /* 0x000fe40003f04270 */
[----:B------:R-:W-:-:S11]  /*36400*/  PRMT R7, RZ, 0x7610, R7 ;  /* 0x00007610ff077816 */ /* 0x000fd60000000007 */
[----:B0-----:R-:W-:-:S04]  /*36410*/  @P0 LOP3.LUT R21, R21, R20, RZ, 0x3c, !PT ;  /* 0x0000001415150212 */ /* 0x001fc800078e3cff */
[----:B------:R-:W-:-:S04]  /*36420*/  @P0 LOP3.LUT R20, R21, R20, RZ, 0x3c, !PT ;  /* 0x0000001415140212 */ /* 0x000fc800078e3cff */
[----:B------:R-:W-:-:S05]  /*36430*/  @P0 LOP3.LUT R21, R21, R20, RZ, 0x3c, !PT ;  /* 0x0000001415150212 */ /* 0x000fca00078e3cff */
[----:B------:R-:W4:Y:S04]  /*36440*/  @P0 LDG.E.U8 R7, desc[UR60][R20.64] ;  /* 0x0000003c14070981 */ /* 0x000f28000c1e1100 */
[----:B----4-:R0:W-:Y:S04]  /*36450*/  STL [R1+0x1040], R7 ;  /* 0x0010400701007387 */ /* 0x0101e80000100800 */
[----:B0-----:R-:W4:Y:S04]  /*36460*/  LDL.LU R7, [R1+0x3994] ;  /* 0x0039940001077983 */ /* 0x001f280000300800 */
[----:B------:R-:W3:Y:S04]  /*36470*/  LDL R20, [R1+0x19c8] ;  /* 0x0019c80001147983 */ /* 0x000ee80000100800 */
[----:B------:R-:W3:Y:S02]  /*36480*/  LDL R21, [R1+0x19cc] ;  /* 0x0019cc0001157983 */ /* 0x000ee40000100800 */
[----:B---3--:R-:W-:-:S02]  /*36490*/  @P0 LOP3.LUT R21, R21, R20, RZ, 0x3c, !PT ;  /* 0x0000001415150212 */ /* 0x008fc400078e3cff */
[----:B----4-:R-:W-:Y:S02]  /*364a0*/  PRMT R7, RZ, 0x7610, R7 ;  /* 0x00007610ff077816 */ /* 0x010fe40000000007 */
[----:B------:R-:W-:-:S04]  /*364b0*/  @P0 LOP3.LUT R20, R21, R20, RZ, 0x3c, !PT ;  /* 0x0000001415140212 */ /* 0x000fc800078e3cff */
[----:B------:R-:W-:-:S05]  /*364c0*/  @P0 LOP3.LUT R21, R21, R20, RZ, 0x3c, !PT ;  /* 0x0000001415150212 */ /* 0x000fca00078e3cff */
[----:B------:R-:W3:Y:S04]  /*364d0*/  @P0 LDG.E.U8 R7, desc[UR60][R20.64] ;  /* 0x0000003c14070981 */ /* 0x000ee8000c1e1100 */
[----:B---3--:R0:W-:Y:S04]  /*364e0*/  STL [R1+0x1038], R7 ;  /* 0x0010380701007387 */ /* 0x0081e80000100800 */
[----:B0-----:R-:W3:Y:S04]  /*364f0*/  LDL.LU R7, [R1+0x3990] ;  /* 0x0039900001077983 */ /* 0x001ee80000300800 */
[----:B------:R-:W4:Y:S04]  /*36500*/  LDL R20, [R1+0x19c0] ;  /* 0x0019c00001147983 */ /* 0x000f280000100800 */
[----:B------:R-:W4:Y:S02]  /*36510*/  LDL R21, [R1+0x19c4] ;  /* 0x0019c40001157983 */ /* 0x000f240000100800 */
[----:B----4-:R-:W-:-:S02]  /*36520*/  @P0 LOP3.LUT R21, R21, R20, RZ, 0x3c, !PT ;  /* 0x0000001415150212 */ /* 0x010fc400078e3cff */
[----:B---3--:R-:W-:Y:S02]  /*36530*/  PRMT R7, RZ, 0x7610, R7 ;  /* 0x00007610ff077816 */ /* 0x008fe40000000007 */
        /* <DEDUP_REMOVED lines=11> */
[----:B------:R-:W3:Y:S01]  /*365f0*/  @P0 LDG.E.U8 R7, desc[UR60][R20.64] ;  /* 0x0000003c14070981 */ /* 0x000ee2000c1e1100 */
[----:B------:R-:W-:-:S03]  /*36600*/  ISETP.GT.AND P1, PT, R11, 0x75, PT ;  /* 0x000000750b00780c */ /* 0x000fc60003f24270 */
        /* <DEDUP_REMOVED lines=35> */
[----:B---3--:R-:W-:-:S11]  /*36840*/  PRMT R7, RZ, 0x7610, R7 ;  /* 0x00007610ff077816 */ /* 0x008fd60000000007 */
[----:B0-----:R-:W-:-:S04]  /*36850*/  @P0 LOP3.LUT R21, R21, R20, RZ, 0x3c, !PT ;  /* 0x0000001415150212 */ /* 0x001fc800078e3cff */
[----:B------:R-:W-:-:S04]  /*36860*/  @P0 LOP3.LUT R20, R21, R20, RZ, 0x3c, !PT ;  /* 0x0000001415140212 */ /* 0x000fc800078e3cff */
[----:B------:R-:W-:-:S05]  /*36870*/  @P0 LOP3.LUT R21, R21, R20, RZ, 0x3c, !PT ;  /* 0x0000001415150212 */ /* 0x000fca00078e3cff */
[----:B------:R-:W3:Y:S04]  /*36880*/  @P0 LDG.E.U8 R7, desc[UR60][R20.64] ;  /* 0x0000003c14070981 */ /* 0x000ee8000c1e1100 */
[----:B---3--:R0:W-:Y:S04]  /*36890*/  STL [R1+0x1020], R7 ;  /* 0x0010200701007387 */ /* 0x0081e80000100800 */
[----:B0-----:R-:W3:Y:S04]  /*368a0*/  LDL.LU R7, [R1+0x3980] ;  /* 0x0039800001077983 */ /* 0x001ee80000300800 */
[----:B------:R-:W2:Y:S04]  /*368b0*/  LDL R20, [R1+0x1988] ;  /* 0x0019880001147983 */ /* 0x000ea80000100800 */
[----:B------:R-:W2:Y:S02]  /*368c0*/  LDL R21, [R1+0x198c] ;  /* 0x00198c0001157983 */ /* 0x000ea40000100800 */
[----:B--2---:R-:W-:-:S02]  /*368d0*/  @P0 LOP3.LUT R21, R21, R20, RZ, 0x3c, !PT ;  /* 0x0000001415150212 */ /* 0x004fc400078e3cff */
[----:B---3--:R-:W-:Y:S02]  /*368e0*/  PRMT R7, RZ, 0x7610, R7 ;  /* 0x00007610ff077816 */ /* 0x008fe40000000007 */
        /* <DEDUP_REMOVED lines=30> */
[----:B------:R0:W2:Y:S04]  /*36ad0*/  @P1 LDG.E.U8 R7, desc[UR60][R20.64] ;  /* 0x0000003c14071981 */ /* 0x0000a8000c1e1100 */
        /* <DEDUP_REMOVED lines=13> */
[----:B------:R-:W4:Y:S04]  /*36bb0*/  @P1 LDG.E.U8 R4, desc[UR60][R20.64] ;  /* 0x0000003c14041981 */ /* 0x000f28000c1e1100 */
[----:B----4-:R0:W-:Y:S04]  /*36bc0*/  STL [R1+0x100c], R4 ;  /* 0x00100c0401007387 */ /* 0x0101e80000100800 */
[----:B0-----:R-:W4:Y:S04]  /*36bd0*/  LDL.LU R4, [R1+0x3970] ;  /* 0x0039700001047983 */ /* 0x001f280000300800 */
[----:B------:R-:W2:Y:S04]  /*36be0*/  LDL R20, [R1+0x1958] ;  /* 0x0019580001147983 */ /* 0x000ea80000100800 */
[----:B------:R-:W2:Y:S02]  /*36bf0*/  LDL R21, [R1+0x195c] ;  /* 0x00195c0001157983 */ /* 0x000ea40000100800 */
[----:B--2---:R-:W-:-:S02]  /*36c00*/  @P1 LOP3.LUT R21, R21, R20, RZ, 0x3c, !PT ;  /* 0x0000001415151212 */ /* 0x004fc400078e3cff */
[----:B----4-:R-:W-:Y:S02]  /*36c10*/  PRMT R4, RZ, 0x7610, R4 ;  /* 0x00007610ff047816 */ /* 0x010fe40000000004 */
        /* <DEDUP_REMOVED lines=149> */
[----:B------:R-:W3:Y:S04]  /*37570*/  @P0 LDG.E.U8 R132, desc[UR60][R20.64] ;  /* 0x0000003c14840981 */ /* 0x000ee8000c1e1100 */
[----:B----4-:R0:W-:Y:S04]  /*37580*/  STL [R1+0xfbc], R107 ;  /* 0x000fbc6b01007387 */ /* 0x0101e80000100800 */
[----:B0-----:R-:W4:Y:S04]  /*37590*/  LDL R107, [R1+0x18a4] ;  /* 0x0018a400016b7983 */ /* 0x001f280000100800 */
        /* <DEDUP_REMOVED lines=35> */
[----:B------:R-:W2:Y:S01]  /*377d0*/  LDL R21, [R1+0x18a0] ;  /* 0x0018a00001157983 */ /* 0x000ea20000100800 */
[----:B------:R-:W-:Y:S01]  /*377e0*/  PRMT R128, RZ, 0x7610, R128 ;  /* 0x00007610ff807816 */ /* 0x000fe20000000080 */
[----:B----4-:R-:W-:Y:S01]  /*377f0*/  @P1 IMAD.MOV.U32 R20, RZ, RZ, R107 ;  /* 0x000000ffff141224 */ /* 0x010fe200078e006b */
[----:B------:R-:W-:Y:S02]  /*37800*/  PRMT R126, RZ, 0x7610, R126 ;  /* 0x00007610ff7e7816 */ /* 0x000fe4000000007e */
[----:B------:R-:W-:Y:S02]  /*37810*/  ISETP.GT.AND P0, PT, R11, 0x7e, PT ;  /* 0x0000007e0b00780c */ /* 0x000fe40003f04270 */
[----:B------:R-:W-:Y:S01]  /*37820*/  PRMT R54, RZ, 0x7610, R54 ;  /* 0x00007610ff367816 */ /* 0x000fe20000000036 */
[----:B------:R-:W4:Y:S04]  /*37830*/  LDL R107, [R1+0x187c] ;  /* 0x00187c00016b7983 */ /* 0x000f280000100800 */
[----:B--2---:R0:W2:Y:S04]  /*37840*/  @P1 LDG.E.U8 R128, desc[UR60][R20.64] ;  /* 0x0000003c14801981 */ /* 0x0040a8000c1e1100 */
[----:B------:R-:W0:Y:S04]  /*37850*/  LDL R20, [R1+0x1898] ;  /* 0x0018980001147983 */ /* 0x000e280000100800 */
[----:B------:R-:W0:Y:S02]  /*37860*/  LDL R21, [R1+0x189c] ;  /* 0x00189c0001157983 */ /* 0x000e240000100800 */
[----:B0-----:R-:W-:-:S04]  /*37870*/  @P1 LOP3.LUT R21, R21, R20, RZ, 0x3c, !PT ;  /* 0x0000001415151212 */ /* 0x001fc800078e3cff */
[----:B------:R-:W-:-:S04]  /*37880*/  @P1 LOP3.LUT R20, R21, R20, RZ, 0x3c, !PT ;  /* 0x0000001415141212 */ /* 0x000fc800078e3cff */
[----:B------:R-:W-:-:S05]  /*37890*/  @P1 LOP3.LUT R21, R21, R20, RZ, 0x3c, !PT ;  /* 0x0000001415151212 */ /* 0x000fca00078e3cff */
[----:B------:R0:W2:Y:S04]  /*378a0*/  @P1 LDG.E.U8 R126, desc[UR60][R20.64] ;  /* 0x0000003c147e1981 */ /* 0x0000a8000c1e1100 */
[----:B------:R-:W0:Y:S04]  /*378b0*/  LDL R20, [R1+0x1890] ;  /* 0x0018900001147983 */ /* 0x000e280000100800 */
[----:B------:R-:W0:Y:S02]  /*378c0*/  LDL R21, [R1+0x1894] ;  /* 0x0018940001157983 */ /* 0x000e240000100800 */
[----:B0-----:R-:W-:-:S04]  /*378d0*/  @P0 LOP3.LUT R21, R21, R20, RZ, 0x3c, !PT ;  /* 0x0000001415150212 */ /* 0x001fc800078e3cff */
        /* <DEDUP_REMOVED lines=14> */
[----:B------:R-:W4:Y:S01]  /*379c0*/  LDL R21, [R1+0x1884] ;  /* 0x0018840001157983 */ /* 0x000f220000100800 */
[----:B------:R-:W-:Y:S01]  /*379d0*/  PRMT R55, RZ, 0x7610, R55 ;  /* 0x00007610ff377816 */ /* 0x000fe20000000037 */
[----:B----4-:R-:W-:-:S02]  /*379e0*/  @P0 IMAD.MOV.U32 R20, RZ, RZ, R21 ;  /* 0x000000ffff140224 */ /* 0x010fc400078e0015 */
[----:B------:R-:W-:-:S05]  /*379f0*/  @P0 IMAD.MOV.U32 R21, RZ, RZ, R13 ;  /* 0x000000ffff150224 */ /* 0x000fca00078e000d */
[----:B------:R0:W4:Y:S04]  /*37a00*/  @P0 LDG.E.U8 R55, desc[UR60][R20.64] ;  /* 0x0000003c14370981 */ /* 0x000128000c1e1100 */
[----:B------:R-:W-:Y:S01]  /*37a10*/  STL [R1+0x2d74], R13 ;  /* 0x002d740d01007387 */ /* 0x000fe20000100800 */
[----:B0-----:R-:W-:Y:S02]  /*37a20*/  LOP3.LUT R20, R57, 0xffff, RZ, 0xc0, !PT ;  /* 0x0000ffff39147812 */ /* 0x001fe400078ec0ff */
[----:B------:R-:W-:-:S04]  /*37a30*/  LOP3.LUT R21, R133, 0xffff, RZ, 0xc0, !PT ;  /* 0x0000ffff85157812 */ /* 0x000fc800078ec0ff */
[----:B------:R-:W-:Y:S01]  /*37a40*/  PRMT R57, R21, 0x3340, R20 ;  /* 0x0000334015397816 */ /* 0x000fe20000000014 */
[----:B----4-:R0:W-:Y:S04]  /*37a50*/  STL [R1+0xf94], R55 ;  /* 0x000f943701007387 */ /* 0x0101e80000100800 */
[----:B0-----:R-:W4:Y:S04]  /*37a60*/  LDL.LU R55, [R1+0x3938] ;  /* 0x0039380001377983 */ /* 0x001f280000300800 */
[----:B------:R-:W2:Y:S04]  /*37a70*/  LDL.LU R133, [R1+0x3934] ;  /* 0x0039340001857983 */ /* 0x000ea80000300800 */
[----:B------:R-:W3:Y:S01]  /*37a80*/  LDL R20, [R1+0x1878] ;  /* 0x0018780001147983 */ /* 0x000ee20000100800 */
[----:B------:R-:W-:Y:S01]  /*37a90*/  PRMT R13, RZ, 0x7610, R13 ;  /* 0x00007610ff0d7816 */ /* 0x000fe2000000000d */
[----:B---3--:R-:W-:-:S02]  /*37aa0*/  @P0 IMAD.MOV.U32 R21, RZ, RZ, R20 ;  /* 0x000000ffff150224 */ /* 0x008fc400078e0014 */
[----:B------:R-:W-:Y:S02]  /*37ab0*/  @P0 IMAD.MOV.U32 R20, RZ, RZ, R107 ;  /* 0x000000ffff140224 */ /* 0x000fe400078e006b */
[----:B------:R-:W3:Y:S04]  /*37ac0*/  LDL R107, [R1+0x1860] ;  /* 0x00186000016b7983 */ /* 0x000ee80000100800 */
[----:B------:R0:W4:Y:S02]  /*37ad0*/  @P0 LDG.E.U8 R13, desc[UR60][R20.64] ;  /* 0x0000003c140d0981 */ /* 0x000124000c1e1100 */
[----:B0-----:R-:W-:Y:S02]  /*37ae0*/  LOP3.LUT R21, R131, 0xffff, RZ, 0xc0, !PT ;  /* 0x0000ffff83157812 */ /* 0x001fe400078ec0ff */
[----:B------:R-:W-:-:S04]  /*37af0*/  LOP3.LUT R20, R56, 0xffff, RZ, 0xc0, !PT ;  /* 0x0000ffff38147812 */ /* 0x000fc800078ec0ff */
[----:B------:R-:W-:Y:S01]  /*37b00*/  PRMT R56, R21, 0x3340, R20 ;  /* 0x0000334015387816 */ /* 0x000fe20000000014 */
[----:B----4-:R0:W-:Y:S04]  /*37b10*/  STL [R1+0xf88], R13 ;  /* 0x000f880d01007387 */ /* 0x0101e80000100800 */
[----:B0-----:R-:W4:Y:S04]  /*37b20*/  LDL R13, [R1+0x1864] ;  /* 0x00186400010d7983 */ /* 0x001f280000100800 */
[----:B------:R-:W3:Y:S04]  /*37b30*/  LDL.LU R131, [R1+0x3930] ;  /* 0x0039300001837983 */ /* 0x000ee80000300800 */
[----:B------:R-:W4:Y:S04]  /*37b40*/  LDL R21, [R1+0x1870] ;  /* 0x0018700001157983 */ /* 0x000f280000100800 */
[----:B------:R-:W4:Y:S01]  /*37b50*/  LDL R20, [R1+0x1874] ;  /* 0x0018740001147983 */ /* 0x000f220000100800 */
[----:B------:R-:W-:-:S02]  /*37b60*/  ISETP.GT.AND P0, PT, R11, 0x7f, PT ;  /* 0x0000007f0b00780c */ /* 0x000fc40003f04270 */
[----:B--2---:R-:W-:-:S11]  /*37b70*/  PRMT R133, RZ, 0x7610, R133 ;  /* 0x00007610ff857816 */ /* 0x004fd60000000085 */
[----:B----4-:R0:W2:Y:S02]  /*37b80*/  @P0 LDG.E.U8 R133, desc[UR60][R20.64] ;  /* 0x0000003c14850981 */ /* 0x0100a4000c1e1100 */
[----:B0-----:R-:W-:Y:S02]  /*37b90*/  LOP3.LUT R21, R129, 0xffff, RZ, 0xc0, !PT ;  /* 0x0000ffff81157812 */ /* 0x001fe400078ec0ff */
[----:B------:R-:W-:Y:S01]  /*37ba0*/  LOP3.LUT R20, R59, 0xffff, RZ, 0xc0, !PT ;  /* 0x0000ffff3b147812 */ /* 0x000fe200078ec0ff */
[----:B------:R-:W4:Y:S03]  /*37bb0*/  LDL.LU R129, [R1+0x392c] ;  /* 0x00392c0001817983 */ /* 0x000f260000300800 */
[----:B------:R-:W-:Y:S02]  /*37bc0*/  PRMT R59, R21, 0x3340, R20 ;  /* 0x00003340153b7816 */ /* 0x000fe40000000014 */
[----:B------:R-:W2:Y:S04]  /*37bd0*/  LDL R21, [R1+0x1868] ;  /* 0x0018680001157983 */ /* 0x000ea80000100800 */
[----:B------:R-:W2:Y:S01]  /*37be0*/  LDL R20, [R1+0x186c] ;  /* 0x00186c0001147983 */ /* 0x000ea20000100800 */
[----:B---3--:R-:W-:-:S02]  /*37bf0*/  PRMT R131, RZ, 0x7610, R131 ;  /* 0x00007610ff837816 */ /* 0x008fc40000000083 */
[----:B------:R-:W-:Y:S02]  /*37c00*/  LOP3.LUT R23, R23, 0xffff, RZ, 0xc0, !PT ;  /* 0x0000ffff17177812 */ /* 0x000fe400078ec0ff */
[----:B------:R-:W-:Y:S02]  /*37c10*/  LOP3.LUT R22, R22, 0xffff, RZ, 0xc0, !PT ;  /* 0x0000ffff16167812 */ /* 0x000fe400078ec0ff */
[----:B----4-:R-:W-:Y:S01]  /*37c20*/  PRMT R129, RZ, 0x7610, R129 ;  /* 0x00007610ff817816 */ /* 0x010fe20000000081 */
[----:B--2---:R0:W2:Y:S02]  /*37c30*/  @P0 LDG.E.U8 R131, desc[UR60][R20.64] ;  /* 0x0000003c14830981 */ /* 0x0040a4000c1e1100 */
[----:B0-----:R-:W-:Y:S02]  /*37c40*/  LOP3.LUT R21, R127, 0xffff, RZ, 0xc0, !PT ;  /* 0x0000ffff7f157812 */ /* 0x001fe400078ec0ff */
[----:B------:R-:W-:Y:S01]  /*37c50*/  LOP3.LUT R20, R58, 0xffff, RZ, 0xc0, !PT ;  /* 0x0000ffff3a147812 */ /* 0x000fe200078ec0ff */
[----:B------:R-:W3:Y:S03]  /*37c60*/  LDL.LU R127, [R1+0x3928] ;  /* 0x00392800017f7983 */ /* 0x000ee60000300800 */
[----:B------:R-:W-:Y:S01]  /*37c70*/  PRMT R58, R21, 0x3340, R20 ;  /* 0x00003340153a7816 */ /* 0x000fe20000000014 */
[----:B------:R-:W-:-:S02]  /*37c80*/  @P0 IMAD.MOV.U32 R20, RZ, RZ, R13 ;  /* 0x000000ffff140224 */ /* 0x000fc400078e000d */
[----:B------:R-:W-:Y:S01]  /*37c90*/  @P0 IMAD.MOV.U32 R21, RZ, RZ, R107 ;  /* 0x000000ffff150224 */ /* 0x000fe200078e006b */
[----:B------:R-:W4:Y:S04]  /*37ca0*/  LDL.LU R13, [R1+0x185c] ;  /* 0x00185c00010d7983 */ /* 0x000f280000300800 */
[----:B------:R-:W2:Y:S04]  /*37cb0*/  LDL R107, [R1+0x14a4] ;  /* 0x0014a400016b7983 */ /* 0x000ea80000100800 */
[----:B------:R0:W2:Y:S02]  /*37cc0*/  @P0 LDG.E.U8 R129, desc[UR60][R20.64] ;  /* 0x0000003c14810981 */ /* 0x0000a4000c1e1100 */
[----:B0-----:R-:W-:-:S02]  /*37cd0*/  LOP3.LUT R21, R60, 0xffff, RZ, 0xc0, !PT ;  /* 0x0000ffff3c157812 */ /* 0x001fc400078ec0ff */
[----:B------:R-:W-:Y:S02]  /*37ce0*/  PRMT R60, R23, 0x3340, R22 ;  /* 0x00003340173c7816 */ /* 0x000fe40000000016 */
[----:B------:R-:W-:Y:S02]  /*37cf0*/  LOP3.LUT R23, R239, 0xffff, RZ, 0xc0, !PT ;  /* 0x0000ffffef177812 */ /* 0x000fe400078ec0ff */
[----:B------:R-:W2:Y:S01]  /*37d00*/  LDL R239, [R1+0x1858] ;  /* 0x0018580001ef7983 */ /* 0x000ea20000100800 */
[----:B------:R-:W-:Y:S02]  /*37d10*/  LOP3.LUT R20, R249, 0xffff, RZ, 0xc0, !PT ;  /* 0x0000fffff9147812 */ /* 0x000fe400078ec0ff */
[----:B------:R-:W-:Y:S02]  /*37d20*/  LOP3.LUT R22, R229, 0xffff, RZ, 0xc0, !PT ;  /* 0x0000ffffe5167812 */ /* 0x000fe400078ec0ff */
[----:B------:R-:W-:Y:S02]  /*37d30*/  PRMT R249, R21, 0x3340, R20 ;  /* 0x0000334015f97816 */ /* 0x000fe40000000014 */
[----:B------:R-:W-:-:S02]  /*37d40*/  LOP3.LUT R21, R153, 0xffff, RZ, 0xc0, !PT ;  /* 0x0000ffff99157812 */ /* 0x000fc400078ec0ff */
[----:B------:R-:W-:Y:S02]  /*37d50*/  LOP3.LUT R20, R152, 0xffff, RZ, 0xc0, !PT ;  /* 0x0000ffff98147812 */ /* 0x000fe400078ec0ff */
[----:B------:R-:W-:Y:S02]  /*37d60*/  PRMT R152, R23, 0x3340, R22 ;  /* 0x0000334017987816 */ /* 0x000fe40000000016 */
[----:B------:R-:W-:-:S04]  /*37d70*/  PRMT R23, R21, 0x3340, R20 ;  /* 0x0000334015177816 */ /* 0x000fc80000000014 */
[----:B------:R-:W-:Y:S02]  /*37d80*/  PRMT R23, R152, 0x5410, R23 ;  /* 0x0000541098177816 */ /* 0x000fe40000000017 */
[----:B------:R-:W-:Y:S02]  /*37d90*/  PRMT R20, R57, 0x5410, R56 ;  /* 0x0000541039147816 */ /* 0x000fe40000000038 */
[----:B------:R-:W-:Y:S02]  /*37da0*/  PRMT R21, R59, 0x5410, R58 ;  /* 0x000054103b157816 */ /* 0x000fe4000000003a */
[----:B------:R-:W-:Y:S01]  /*37db0*/  PRMT R22, R60, 0x5410, R249 ;  /* 0x000054103c167816 */ /* 0x000fe200000000f9 */
[----:B------:R-:W2:Y:S04]  /*37dc0*/  LDL.LU R56, [R1+0x3924] ;  /* 0x0039240001387983 */ /* 0x000ea80000300800 */
[----:B------:R-:W2:Y:S04]  /*37dd0*/  LDL.LU R57, [R1+0x3920] ;  /* 0x0039200001397983 */ /* 0x000ea80000300800 */
[----:B------:R-:W2:Y:S04]  /*37de0*/  LDL.LU R58, [R1+0x391c] ;  /* 0x00391c00013a7983 */ /* 0x000ea80000300800 */
[----:B------:R-:W2:Y:S04]  /*37df0*/  LDL.LU R59, [R1+0x3918] ;  /* 0x00391800013b7983 */ /* 0x000ea80000300800 */
[----:B------:R-:W2:Y:S01]  /*37e00*/  LDL.LU R60, [R1+0x3914] ;  /* 0x00391400013c7983 */ /* 0x000ea20000300800 */
[----:B---3--:R-:W-:Y:S01]  /*37e10*/  PRMT R127, RZ, 0x7610, R127 ;  /* 0x00007610ff7f7816 */ /* 0x008fe2000000007f */
[----:B----4-:R-:W-:-:S02]  /*37e20*/  @P0 IMAD.MOV.U32 R152, RZ, RZ, R13 ;  /* 0x000000ffff980224 */ /* 0x010fc400078e000d */
[----:B--2---:R-:W-:-:S05]  /*37e30*/  @P0 IMAD.MOV.U32 R153, RZ, RZ, R239 ;  /* 0x000000ffff990224 */ /* 0x004fca00078e00ef */
[----:B------:R0:W2:Y:S01]  /*37e40*/  @P0 LDG.E.U8 R127, desc[UR60][R152.64] ;  /* 0x0000003c987f0981 */ /* 0x0000a2000c1e1100 */
[----:B------:R-:W-:Y:S06]  /*37e50*/  BAR.SYNC.DEFER_BLOCKING 0x0 ;  /* 0x0000000000007b1d */ /* 0x000fec0000010000 */
[----:B------:R1:W-:Y:S02]  /*37e60*/  STS.128 [R107], R20 ;  /* 0x000000146b007388 */ /* 0x0003e40000000c00 */
[----:B-1----:R-:W-:Y:S02]  /*37e70*/  LOP3.LUT R23, R61, 0xffff, RZ, 0xc0, !PT ;  /* 0x0000ffff3d177812 */ /* 0x002fe400078ec0ff */
[----:B------:R-:W-:-:S02]  /*37e80*/  LOP3.LUT R22, R62, 0xffff, RZ, 0xc0, !PT ;  /* 0x0000ffff3e167812 */ /* 0x000fc400078ec0ff */
[----:B------:R-:W-:Y:S02]  /*37e90*/  LOP3.LUT R21, R74, 0xffff, RZ, 0xc0, !PT ;  /* 0x0000ffff4a157812 */ /* 0x000fe400078ec0ff */
[----:B------:R-:W-:Y:S02]  /*37ea0*/  LOP3.LUT R20, R73, 0xffff, RZ, 0xc0, !PT ;  /* 0x0000ffff49147812 */ /* 0x000fe400078ec0ff */
[----:B------:R-:W-:Y:S02]  /*37eb0*/  PRMT R74, R23, 0x3340, R22 ;  /* 0x00003340174a7816 */ /* 0x000fe40000000016 */
[----:B------:R-:W-:Y:S02]  /*37ec0*/  LOP3.LUT R23, R63, 0xffff, RZ, 0xc0, !PT ;  /* 0x0000ffff3f177812 */ /* 0x000fe400078ec0ff */
[----:B------:R-:W-:Y:S02]  /*37ed0*/  PRMT R73, R21, 0x3340, R20 ;  /* 0x0000334015497816 */ /* 0x000fe40000000014 */
        /* <DEDUP_REMOVED lines=11> */
[----:B0-----:R-:W-:Y:S02]  /*37f90*/  PRMT R153, R21, 0x3340, R20 ;  /* 0x0000334015997816 */ /* 0x001fe40000000014 */
[----:B------:R-:W-:-:S02]  /*37fa0*/  LOP3.LUT R22, R72, 0xffff, RZ, 0xc0, !PT ;  /* 0x0000ffff48167812 */ /* 0x000fc400078ec0ff */
[----:B------:R-:W-:Y:S02]  /*37fb0*/  LOP3.LUT R21, R247, 0xffff, RZ, 0xc0, !PT ;  /* 0x0000fffff7157812 */ /* 0x000fe400078ec0ff */
[----:B------:R-:W-:Y:S02]  /*37fc0*/  LOP3.LUT R20, R237, 0xffff, RZ, 0xc0, !PT ;  /* 0x0000ffffed147812 */ /* 0x000fe400078ec0ff */
[----:B------:R-:W-:Y:S02]  /*37fd0*/  PRMT R152, R23, 0x3340, R22 ;  /* 0x0000334017987816 */ /* 0x000fe40000000016 */
[----:B------:R-:W-:Y:S02]  /*37fe0*/  PRMT R23, R21, 0x3340, R20 ;  /* 0x0000334015177816 */ /* 0x000fe40000000014 */
[----:B------:R-:W-:Y:S02]  /*37ff0*/  PRMT R20, R74, 0x5410, R73 ;  /* 0x000054104a147816 */ /* 0x000fe40000000049 */
[----:B------:R-:W-:-:S02]  /*38000*/  PRMT R21, R249, 0x5410, R239 ;  /* 0x00005410f9157816 */ /* 0x000fc400000000ef */
[----:B------:R-:W-:Y:S02]  /*38010*/  PRMT R22, R229, 0x5410, R153 ;  /* 0x00005410e5167816 */ /* 0x000fe40000000099 */
[----:B------:R-:W-:-:S05]  /*38020*/  PRMT R23, R152, 0x5410, R23 ;  /* 0x0000541098177816 */ /* 0x000fca0000000017 */
[----:B------:R0:W-:Y:S04]  /*38030*/  STS.128 [R107+0x4000], R20 ;  /* 0x004000146b007388 */ /* 0x0001e80000000c00 */
[----:B------:R-:W-:Y:S04]  /*38040*/  STL [R1+0x2d78], R13 ;  /* 0x002d780d01007387 */ /* 0x000fe80000100800 */
[----:B------:R-:W3:Y:S04]  /*38050*/  LDL.LU R61, [R1+0x3910] ;  /* 0x00391000013d7983 */ /* 0x000ee80000300800 */
[----:B------:R-:W4:Y:S04]  /*38060*/  LDL.LU R62, [R1+0x390c] ;  /* 0x00390c00013e7983 */ /* 0x000f280000300800 */
[----:B------:R-:W2:Y:S04]  /*38070*/  LDL.LU R63, [R1+0x3908] ;  /* 0x00390800013f7983 */ /* 0x000ea80000300800 */
        /* <DEDUP_REMOVED lines=10> */
[----:B------:R-:W4:Y:S01]  /*38120*/  LDL.LU R74, [R1+0x38dc] ;  /* 0x0038dc00014a7983 */ /* 0x000f220000300800 */
[----:B0-----:R-:W-:-:S02]  /*38130*/  LOP3.LUT R23, R75, 0xffff, RZ, 0xc0, !PT ;  /* 0x0000ffff4b177812 */ /* 0x001fc400078ec0ff */
[----:B------:R-:W-:Y:S02]  /*38140*/  LOP3.LUT R22, R76, 0xffff, RZ, 0xc0, !PT ;  /* 0x0000ffff4c167812 */ /* 0x000fe400078ec0ff */
[----:B------:R-:W-:Y:S02]  /*38150*/  LOP3.LUT R21, R77, 0xffff, RZ, 0xc0, !PT ;  /* 0x0000ffff4d157812 */ /* 0x000fe400078ec0ff */
[----:B------:R-:W-:Y:S01]  /*38160*/  LOP3.LUT R20, R78, 0xffff, RZ, 0xc0, !PT ;  /* 0x0000ffff4e147812 */ /* 0x000fe200078ec0ff */
[----:B------:R-:W2:Y:S01]  /*38170*/  LDL.LU R75, [R1+0x38d8] ;  /* 0x0038d800014b7983 */ /* 0x000ea20000300800 */
[----:B------:R-:W-:Y:S02]  /*38180*/  PRMT R249, R23, 0x3340, R22 ;  /* 0x0000334017f97816 */ /* 0x000fe40000000016 */
[----:B------:R-:W-:Y:S02]  /*38190*/  LOP3.LUT R23, R79, 0xffff, RZ, 0xc0, !PT ;  /* 0x0000ffff4f177812 */ /* 0x000fe400078ec0ff */
[----:B------:R-:W-:-:S02]  /*381a0*/  PRMT R247, R21, 0x3340, R20 ;  /* 0x0000334015f77816 */ /* 0x000fc40000000014 */
[----:B------:R-:W-:Y:S02]  /*381b0*/  LOP3.LUT R22, R80, 0xffff, RZ, 0xc0, !PT ;  /* 0x0000ffff50167812 */ /* 0x000fe400078ec0ff */
[----:B------:R-:W-:Y:S02]  /*381c0*/  LOP3.LUT R21, R81, 0xffff, RZ, 0xc0, !PT ;  /* 0x0000ffff51157812 */ /* 0x000fe400078ec0ff */
[----:B------:R-:W-:Y:S01]  /*381d0*/  LOP3.LUT R20, R82, 0xffff, RZ, 0xc0, !PT ;  /* 0x0000ffff52147812 */ /* 0x000fe200078ec0ff */
[----:B------:R-:W3:Y:S01]  /*381e0*/  LDL.LU R76, [R1+0x38d4] ;  /* 0x0038d400014c7983 */ /* 0x000ee20000300800 */
[----:B------:R-:W-:Y:S02]  /*381f0*/  PRMT R239, R23, 0x3340, R22 ;  /* 0x0000334017ef7816 */ /* 0x000fe40000000016 */
[----:B------:R-:W-:Y:S02]  /*38200*/  LOP3.LUT R23, R83, 0xffff, RZ, 0xc0, !PT ;  /* 0x0000ffff53177812 */ /* 0x000fe400078ec0ff */
[----:B------:R-:W-:-:S02]  /*38210*/  PRMT R237, R21, 0x3340, R20 ;  /* 0x0000334015ed7816 */ /* 0x000fc40000000014 */
[----:B------:R-:W-:Y:S02]  /*38220*/  LOP3.LUT R22, R84, 0xffff, RZ, 0xc0, !PT ;  /* 0x0000ffff54167812 */ /* 0x000fe400078ec0ff */
[----:B------:R-:W-:Y:S02]  /*38230*/  LOP3.LUT R21, R85, 0xffff, RZ, 0xc0, !PT ;  /* 0x0000ffff55157812 */ /* 0x000fe400078ec0ff */
[----:B------:R-:W-:Y:S01]  /*38240*/  LOP3.LUT R20, R86, 0xffff, RZ, 0xc0, !PT ;  /* 0x0000ffff56147812 */ /* 0x000fe200078ec0ff */
[----:B------:R-:W4:Y:S01]  /*38250*/  LDL.LU R77, [R1+0x38d0] ;  /* 0x0038d000014d7983 */ /* 0x000f220000300800 */
[----:B------:R-:W-:Y:S02]  /*38260*/  PRMT R229, R23, 0x3340, R22 ;  /* 0x0000334017e57816 */ /* 0x000fe40000000016 */
[----:B------:R-:W-:Y:S02]  /*38270*/  LOP3.LUT R23, R87, 0xffff, RZ, 0xc0, !PT ;  /* 0x0000ffff57177812 */ /* 0x000fe400078ec0ff */
[----:B------:R-:W-:-:S02]  /*38280*/  PRMT R153, R21, 0x3340, R20 ;  /* 0x0000334015997816 */ /* 0x000fc40000000014 */
[----:B------:R-:W-:Y:S02]  /*38290*/  LOP3.LUT R22, R88, 0xffff, RZ, 0xc0, !PT ;  /* 0x0000ffff58167812 */ /* 0x000fe400078ec0ff */
[----:B------:R-:W-:Y:S02]  /*382a0*/  LOP3.LUT R21, R89, 0xffff, RZ, 0xc0, !PT ;  /* 0x0000ffff59157812 */ /* 0x000fe400078ec0ff */
[----:B------:R-:W-:Y:S01]  /*382b0*/  LOP3.LUT R20, R90, 0xffff, RZ, 0xc0, !PT ;  /* 0x0000ffff5a147812 */ /* 0x000fe200078ec0ff */
[----:B------:R-:W2:Y:S01]  /*382c0*/  LDL.LU R78, [R1+0x38cc] ;  /* 0x0038cc00014e7983 */ /* 0x000ea20000300800 */
[----:B------:R-:W-:-:S03]  /*382d0*/  PRMT R152, R23, 0x3340, R22 ;  /* 0x0000334017987816 */ /* 0x000fc60000000016 */
[----:B------:R-:W3:Y:S01]  /*382e0*/  LDL.LU R79, [R1+0x38c8] ;  /* 0x0038c800014f7983 */ /* 0x000ee20000300800 */
[----:B------:R-:W-:Y:S02]  /*382f0*/  PRMT R23, R21, 0x3340, R20 ;  /* 0x0000334015177816 */ /* 0x000fe40000000014 */
[----:B------:R-:W-:Y:S02]  /*38300*/  PRMT R20, R249, 0x5410, R247 ;  /* 0x00005410f9147816 */ /* 0x000fe400000000f7 */
[----:B------:R-:W-:Y:S02]  /*38310*/  PRMT R21, R239, 0x5410, R237 ;  /* 0x00005410ef157816 */ /* 0x000fe400000000ed */
[----:B------:R-:W-:Y:S02]  /*38320*/  PRMT R22, R229, 0x5410, R153 ;  /* 0x00005410e5167816 */ /* 0x000fe40000000099 */
[----:B------:R-:W-:Y:S01]  /*38330*/  PRMT R23, R152, 0x5410, R23 ;  /* 0x0000541098177816 */ /* 0x000fe20000000017 */
[----:B------:R-:W4:Y:S04]  /*38340*/  LDL.LU R80, [R1+0x38c4] ;  /* 0x0038c40001507983 */ /* 0x000f280000300800 */
[----:B------:R-:W2:Y:S04]  /*38350*/  LDL.LU R81, [R1+0x38c0] ;  /* 0x0038c00001517983 */ /* 0x000ea80000300800 */
[----:B------:R-:W3:Y:S04]  /*38360*/  LDL.LU R82, [R1+0x38bc] ;  /* 0x0038bc0001527983 */ /* 0x000ee80000300800 */
[----:B------:R-:W4:Y:S04]  /*38370*/  LDL.LU R83, [R1+0x38b8] ;  /* 0x0038b80001537983 */ /* 0x000f280000300800 */
[----:B------:R0:W-:Y:S04]  /*38380*/  STS.128 [R107+0x8000], R20 ;  /* 0x008000146b007388 */ /* 0x0001e80000000c00 */
[----:B------:R-:W2:Y:S04]  /*38390*/  LDL.LU R84, [R1+0x38b4] ;  /* 0x0038b40001547983 */ /* 0x000ea80000300800 */
[----:B------:R-:W3:Y:S04]  /*383a0*/  LDL.LU R85, [R1+0x38b0] ;  /* 0x0038b00001557983 */ /* 0x000ee80000300800 */
[----:B------:R-:W4:Y:S04]  /*383b0*/  LDL.LU R86, [R1+0x38ac] ;  /* 0x0038ac0001567983 */ /* 0x000f280000300800 */
[----:B------:R-:W2:Y:S04]  /*383c0*/  LDL.LU R87, [R1+0x38a8] ;  /* 0x0038a80001577983 */ /* 0x000ea80000300800 */
[----:B------:R-:W3:Y:S04]  /*383d0*/  LDL.LU R88, [R1+0x38a4] ;  /* 0x0038a40001587983 */ /* 0x000ee80000300800 */
[----:B------:R-:W4:Y:S04]  /*383e0*/  LDL.LU R89, [R1+0x38a0] ;  /* 0x0038a00001597983 */ /* 0x000f280000300800 */
[----:B------:R-:W2:Y:S01]  /*383f0*/  LDL.LU R90, [R1+0x389c] ;  /* 0x00389c00015a7983 */ /* 0x000ea20000300800 */
[----:B0-----:R-:W-:-:S02]  /*38400*/  LOP3.LUT R23, R91, 0xffff, RZ, 0xc0, !PT ;  /* 0x0000ffff5b177812 */ /* 0x001fc400078ec0ff */
        /* <DEDUP_REMOVED lines=24> */
[----:B------:R-:W3:Y:S04]  /*38590*/  LDL.LU R94, [R1+0x388c] ;  /* 0x00388c00015e7983 */ /* 0x000ee80000300800 */
[----:B------:R-:W4:Y:S01]  /*385a0*/  LDL.LU R95, [R1+0x3888] ;  /* 0x00388800015f7983 */ /* 0x000f220000300800 */
[----:B------:R-:W-:-:S03]  /*385b0*/  PRMT R152, R23, 0x3340, R22 ;  /* 0x0000334017987816 */ /* 0x000fc60000000016 */
[----:B------:R-:W2:Y:S01]  /*385c0*/  LDL.LU R96, [R1+0x3884] ;  /* 0x0038840001607983 */ /* 0x000ea20000300800 */
[----:B------:R-:W-:-:S03]  /*385d0*/  PRMT R23, R21, 0x3340, R20 ;  /* 0x0000334015177816 */ /* 0x000fc60000000014 */
[----:B------:R-:W3:Y:S04]  /*385e0*/  LDL.LU R97, [R1+0x3880] ;  /* 0x0038800001617983 */ /* 0x000ee80000300800 */
[----:B------:R-:W4:Y:S04]  /*385f0*/  LDL.LU R98, [R1+0x387c] ;  /* 0x00387c0001627983 */ /* 0x000f280000300800 */
[----:B------:R-:W2:Y:S04]  /*38600*/  LDL.LU R99, [R1+0x3878] ;  /* 0x0038780001637983 */ /* 0x000ea80000300800 */
[----:B------:R-:W3:Y:S01]  /*38610*/  LDL.LU R100, [R1+0x3874] ;  /* 0x0038740001647983 */ /* 0x000ee20000300800 */
[----:B------:R-:W-:-:S02]  /*38620*/  PRMT R20, R249, 0x5410, R247 ;  /* 0x00005410f9147816 */ /* 0x000fc400000000f7 */
[----:B------:R-:W-:Y:S02]  /*38630*/  PRMT R21, R239, 0x5410, R237 ;  /* 0x00005410ef157816 */ /* 0x000fe400000000ed */
[----:B------:R-:W-:Y:S02]  /*38640*/  PRMT R22, R229, 0x5410, R153 ;  /* 0x00005410e5167816 */ /* 0x000fe40000000099 */
[----:B------:R-:W-:Y:S01]  /*38650*/  PRMT R23, R152, 0x5410, R23 ;  /* 0x0000541098177816 */ /* 0x000fe20000000017 */
[----:B------:R-:W4:Y:S04]  /*38660*/  LDL.LU R101, [R1+0x3870] ;  /* 0x0038700001657983 */ /* 0x000f280000300800 */
[----:B------:R-:W2:Y:S04]  /*38670*/  LDL.LU R102, [R1+0x386c] ;  /* 0x00386c0001667983 */ /* 0x000ea80000300800 */
[----:B------:R-:W3:Y:S04]  /*38680*/  LDL.LU R103, [R1+0x3868] ;  /* 0x0038680001677983 */ /* 0x000ee80000300800 */
[----:B------:R-:W4:Y:S04]  /*38690*/  LDL.LU R104, [R1+0x3864] ;  /* 0x0038640001687983 */ /* 0x000f280000300800 */
[----:B------:R-:W2:Y:S04]  /*386a0*/  LDL.LU R105, [R1+0x3860] ;  /* 0x0038600001697983 */ /* 0x000ea80000300800 */
[----:B------:R0:W-:Y:S04]  /*386b0*/  STS.128 [R107+0xc000], R20 ;  /* 0x00c000146b007388 */ /* 0x0001e80000000c00 */
[----:B------:R-:W3:Y:S01]  /*386c0*/  LDL.LU R106, [R1+0x385c] ;  /* 0x00385c00016a7983 */ /* 0x000ee20000300800 */
[----:B0-----:R-:W-:-:S02]  /*386d0*/  LOP3.LUT R23, R108, 0xffff, RZ, 0xc0, !PT ;  /* 0x0000ffff6c177812 */ /* 0x001fc400078ec0ff */
[----:B------:R-:W-:Y:S01]  /*386e0*/  LOP3.LUT R22, R109, 0xffff, RZ, 0xc0, !PT ;  /* 0x0000ffff6d167812 */ /* 0x000fe200078ec0ff */
[----:B------:R-:W4:Y:S04]  /*386f0*/  LDL.LU R107, [R1+0x3858] ;  /* 0x00385800016b7983 */ /* 0x000f280000300800 */
[----:B------:R-:W2:Y:S04]  /*38700*/  LDL.LU R108, [R1+0x3854] ;  /* 0x00385400016c7983 */ /* 0x000ea80000300800 */
[----:B------:R-:W3:Y:S01]  /*38710*/  LDL.LU R109, [R1+0x3850] ;  /* 0x00385000016d7983 */ /* 0x000ee20000300800 */
[----:B------:R-:W-:-:S02]  /*38720*/  LOP3.LUT R21, R110, 0xffff, RZ, 0xc0, !PT ;  /* 0x0000ffff6e157812 */ /* 0x000fc400078ec0ff */
[----:B------:R-:W-:Y:S01]  /*38730*/  LOP3.LUT R20, R111, 0xffff, RZ, 0xc0, !PT ;  /* 0x0000ffff6f147812 */ /* 0x000fe200078ec0ff */
[----:B------:R-:W4:Y:S01]  /*38740*/  LDL.LU R110, [R1+0x384c] ;  /* 0x00384c00016e7983 */ /* 0x000f220000300800 */
[----:B------:R-:W-:-:S03]  /*38750*/  PRMT R239, R23, 0x3340, R22 ;  /* 0x0000334017ef7816 */ /* 0x000fc60000000016 */
[----:B------:R-:W2:Y:S01]  /*38760*/  LDL.LU R111, [R1+0x3848] ;  /* 0x00384800016f7983 */ /* 0x000ea20000300800 */
[----:B------:R-:W-:-:S03]  /*38770*/  LOP3.LUT R23, R26, 0xffff, RZ, 0xc0, !PT ;  /* 0x0000ffff1a177812 */ /* 0x000fc600078ec0ff */
[----:B------:R-:W3:Y:S01]  /*38780*/  LDL R26, [R1+0x14a0] ;  /* 0x0014a000011a7983 */ /* 0x000ee20000100800 */
[----:B------:R-:W-:Y:S02]  /*38790*/  PRMT R237, R21, 0x3340, R20 ;  /* 0x0000334015ed7816 */ /* 0x000fe40000000014 */
[----:B------:R-:W-:Y:S02]  /*387a0*/  LOP3.LUT R22, R243, 0xffff, RZ, 0xc0, !PT ;  /* 0x0000fffff3167812 */ /* 0x000fe400078ec0ff */
[----:B------:R-:W-:Y:S02]  /*387b0*/  LOP3.LUT R21, R233, 0xffff, RZ, 0xc0, !PT ;  /* 0x0000ffffe9157812 */ /* 0x000fe400078ec0ff */
[----:B------:R-:W-:Y:S02]  /*387c0*/  LOP3.LUT R20, R224, 0xffff, RZ, 0xc0, !PT ;  /* 0x0000ffffe0147812 */ /* 0x000fe400078ec0ff */
[----:B------:R-:W-:Y:S02]  /*387d0*/  PRMT R229, R23, 0x3340, R22 ;  /* 0x0000334017e57816 */ /* 0x000fe40000000016 */
[----:B------:R-:W-:-:S02]  /*387e0*/  LOP3.LUT R23, R216, 0xffff, RZ, 0xc0, !PT ;  /* 0x0000ffffd8177812 */ /* 0x000fc400078ec0ff */
        /* <DEDUP_REMOVED lines=11> */
[----:B------:R-:W-:-:S02]  /*388a0*/  PRMT R23, R21, 0x3340, R20 ;  /* 0x0000334015177816 */ /* 0x000fc40000000014 */
[----:B------:R-:W-:Y:S02]  /*388b0*/  PRMT R20, R239, 0x5410, R237 ;  /* 0x00005410ef147816 */ /* 0x000fe400000000ed */
[----:B------:R-:W-:Y:S02]  /*388c0*/  PRMT R21, R229, 0x5410, R224 ;  /* 0x00005410e5157816 */ /* 0x000fe400000000e0 */
[----:B------:R-:W-:Y:S02]  /*388d0*/  PRMT R22, R196, 0x5410, R153 ;  /* 0x00005410c4167816 */ /* 0x000fe40000000099 */
[----:B------:R-:W-:-:S05]  /*388e0*/  PRMT R23, R152, 0x5410, R23 ;  /* 0x0000541098177816 */ /* 0x000fca0000000017 */
[----:B---3--:R0:W-:Y:S02]  /*388f0*/  STS.128 [R26], R20 ;  /* 0x000000141a007388 */ /* 0x0081e40000000c00 */
[----:B0-----:R-:W-:Y:S02]  /*38900*/  LOP3.LUT R23, R112, 0xffff, RZ, 0xc0, !PT ;  /* 0x0000ffff70177812 */ /* 0x001fe400078ec0ff */
[----:B------:R-:W-:Y:S02]  /*38910*/  LOP3.LUT R22, R113, 0xffff, RZ, 0xc0, !PT ;  /* 0x0000ffff71167812 */ /* 0x000fe400078ec0ff */
[----:B------:R-:W-:Y:S02]  /*38920*/  LOP3.LUT R21, R114, 0xffff, RZ, 0xc0, !PT ;  /* 0x0000ffff72157812 */ /* 0x000fe400078ec0ff */
[----:B------:R-:W-:Y:S01]  /*38930*/  LOP3.LUT R20, R115, 0xffff, RZ, 0xc0, !PT ;  /* 0x0000ffff73147812 */ /* 0x000fe200078ec0ff */
[----:B------:R-:W3:Y:S01]  /*38940*/  LDL.LU R112, [R1+0x3844] ;  /* 0x0038440001707983 */ /* 0x000ee20000300800 */
[----:B------:R-:W-:-:S02]  /*38950*/  PRMT R196, R23, 0x3340, R22 ;  /* 0x0000334017c47816 */ /* 0x000fc40000000016 */
[----:B------:R-:W-:Y:S02]  /*38960*/  LOP3.LUT R23, R116, 0xffff, RZ, 0xc0, !PT ;  /* 0x0000ffff74177812 */ /* 0x000fe400078ec0ff */
[----:B------:R-:W-:Y:S02]  /*38970*/  PRMT R190, R21, 0x3340, R20 ;  /* 0x0000334015be7816 */ /* 0x000fe40000000014 */
[----:B------:R-:W-:Y:S02]  /*38980*/  LOP3.LUT R22, R117, 0xffff, RZ, 0xc0, !PT ;  /* 0x0000ffff75167812 */ /* 0x000fe400078ec0ff */
[----:B------:R-:W-:Y:S02]  /*38990*/  LOP3.LUT R21, R118, 0xffff, RZ, 0xc0, !PT ;  /* 0x0000ffff76157812 */ /* 0x000fe400078ec0ff */
[----:B------:R-:W-:Y:S01]  /*389a0*/  LOP3.LUT R20, R248, 0xffff, RZ, 0xc0, !PT ;  /* 0x0000fffff8147812 */ /* 0x000fe200078ec0ff */
[----:B------:R-:W4:Y:S01]  /*389b0*/  LDL.LU R113, [R1+0x3840] ;  /* 0x0038400001717983 */ /* 0x000f220000300800 */
[----:B------:R-:W-:-:S02]  /*389c0*/  PRMT R184, R23, 0x3340, R22 ;  /* 0x0000334017b87816 */ /* 0x000fc40000000016 */
[----:B------:R-:W-:Y:S02]  /*389d0*/  LOP3.LUT R23, R238, 0xffff, RZ, 0xc0, !PT ;  /* 0x0000ffffee177812 */ /* 0x000fe400078ec0ff */
[----:B------:R-:W-:Y:S02]  /*389e0*/  PRMT R179, R21, 0x3340, R20 ;  /* 0x0000334015b37816 */ /* 0x000fe40000000014 */
[----:B------:R-:W-:Y:S02]  /*389f0*/  LOP3.LUT R22, R228, 0xffff, RZ, 0xc0, !PT ;  /* 0x0000ffffe4167812 */ /* 0x000fe400078ec0ff */
[----:B------:R-:W-:Y:S02]  /*38a00*/  LOP3.LUT R21, R220, 0xffff, RZ, 0xc0, !PT ;  /* 0x0000ffffdc157812 */ /* 0x000fe400078ec0ff */
[----:B------:R-:W-:Y:S01]  /*38a10*/  LOP3.LUT R20, R213, 0xffff, RZ, 0xc0, !PT ;  /* 0x0000ffffd5147812 */ /* 0x000fe200078ec0ff */
[----:B------:R-:W2:Y:S01]  /*38a20*/  LDL.LU R114, [R1+0x383c] ;  /* 0x00383c0001727983 */ /* 0x000ea20000300800 */
[----:B------:R-:W-:-:S02]  /*38a30*/  PRMT R174, R23, 0x3340, R22 ;  /* 0x0000334017ae7816 */ /* 0x000fc40000000016 */
[----:B------:R-:W-:Y:S02]  /*38a40*/  LOP3.LUT R23, R206, 0xffff, RZ, 0xc0, !PT ;  /* 0x0000ffffce177812 */ /* 0x000fe400078ec0ff */
[----:B------:R-:W-:Y:S02]  /*38a50*/  PRMT R153, R21, 0x3340, R20 ;  /* 0x0000334015997816 */ /* 0x000fe40000000014 */
[----:B------:R-:W-:Y:S02]  /*38a60*/  LOP3.LUT R22, R199, 0xffff, RZ, 0xc0, !PT ;  /* 0x0000ffffc7167812 */ /* 0x000fe400078ec0ff */
[----:B------:R-:W-:Y:S02]  /*38a70*/  LOP3.LUT R21, R193, 0xffff, RZ, 0xc0, !PT ;  /* 0x0000ffffc1157812 */ /* 0x000fe400078ec0ff */
[----:B------:R-:W-:Y:S01]  /*38a80*/  LOP3.LUT R20, R187, 0xffff, RZ, 0xc0, !PT ;  /* 0x0000ffffbb147812 */ /* 0x000fe200078ec0ff */
[----:B------:R-:W3:Y:S01]  /*38a90*/  LDL.LU R115, [R1+0x3838] ;  /* 0x0038380001737983 */ /* 0x000ee20000300800 */
[----:B------:R-:W-:-:S03]  /*38aa0*/  PRMT R152, R23, 0x3340, R22 ;  /* 0x0000334017987816 */ /* 0x000fc60000000016 */
[----:B------:R-:W4:Y:S01]  /*38ab0*/  LDL.LU R116, [R1+0x3834] ;  /* 0x0038340001747983 */ /* 0x000f220000300800 */
[----:B------:R-:W-:Y:S02]  /*38ac0*/  PRMT R23, R21, 0x3340, R20 ;  /* 0x0000334015177816 */ /* 0x000fe40000000014 */
[----:B------:R-:W-:Y:S02]  /*38ad0*/  PRMT R20, R196, 0x5410, R190 ;  /* 0x00005410c4147816 */ /* 0x000fe400000000be */
[----:B------:R-:W-:Y:S02]  /*38ae0*/  PRMT R21, R184, 0x5410, R179 ;  /* 0x00005410b8157816 */ /* 0x000fe400000000b3 */
[----:B------:R-:W-:Y:S02]  /*38af0*/  PRMT R22, R174, 0x5410, R153 ;  /* 0x00005410ae167816 */ /* 0x000fe40000000099 */
[----:B------:R-:W-:Y:S01]  /*38b00*/  PRMT R23, R152, 0x5410, R23 ;  /* 0x0000541098177816 */ /* 0x000fe20000000017 */
[----:B------:R-:W2:Y:S04]  /*38b10*/  LDL.LU R117, [R1+0x3830] ;  /* 0x0038300001757983 */ /* 0x000ea80000300800 */
[----:B------:R-:W3:Y:S04]  /*38b20*/  LDL.LU R118, [R1+0x382c] ;  /* 0x00382c0001767983 */ /* 0x000ee80000300800 */
[----:B------:R0:W-:Y:S02]  /*38b30*/  STS.128 [R26+0x4000], R20 ;  /* 0x004000141a007388 */ /* 0x0001e40000000c00 */
[----:B0-----:R-:W-:-:S02]  /*38b40*/  LOP3.LUT R23, R119, 0xffff, RZ, 0xc0, !PT ;  /* 0x0000ffff77177812 */ /* 0x001fc400078ec0ff */
        /* <DEDUP_REMOVED lines=25> */
[----:B------:R-:W-:-:S03]  /*38ce0*/  PRMT R152, R23, 0x3340, R22 ;  /* 0x0000334017987816 */ /* 0x000fc60000000016 */
[----:B------:R-:W2:Y:S01]  /*38cf0*/  LDL.LU R123, [R1+0x3818] ;  /* 0x00381800017b7983 */ /* 0x000ea20000300800 */
[----:B------:R-:W-:Y:S02]  /*38d00*/  PRMT R23, R21, 0x3340, R20 ;  /* 0x0000334015177816 */ /* 0x000fe40000000014 */
[----:B------:R-:W-:Y:S02]  /*38d10*/  PRMT R20, R190, 0x5410, R187 ;  /* 0x00005410be147816 */ /* 0x000fe400000000bb */
[----:B------:R-:W-:Y:S02]  /*38d20*/  PRMT R21, R184, 0x5410, R179 ;  /* 0x00005410b8157816 */ /* 0x000fe400000000b3 */
[----:B------:R-:W-:Y:S02]  /*38d30*/  PRMT R22, R174, 0x5410, R153 ;  /* 0x00005410ae167816 */ /* 0x000fe40000000099 */
[----:B------:R-:W-:Y:S01]  /*38d40*/  PRMT R23, R152, 0x5410, R23 ;  /* 0x0000541098177816 */ /* 0x000fe20000000017 */
[----:B------:R-:W3:Y:S04]  /*38d50*/  LDL.LU R124, [R1+0x3814] ;  /* 0x00381400017c7983 */ /* 0x000ee80000300800 */
[----:B------:R0:W-:Y:S02]  /*38d60*/  STS.128 [R26+0x8000], R20 ;  /* 0x008000141a007388 */ /* 0x0001e40000000c00 */
[----:B0-----:R-:W-:-:S02]  /*38d70*/  LOP3.LUT R21, R40, 0xffff, RZ, 0xc0, !PT ;  /* 0x0000ffff28157812 */ /* 0x001fc400078ec0ff */
[----:B------:R-:W-:-:S04]  /*38d80*/  LOP3.LUT R20, R39, 0xffff, RZ, 0xc0, !PT ;  /* 0x0000ffff27147812 */ /* 0x000fc800078ec0ff */
[----:B------:R-:W-:Y:S02]  /*38d90*/  PRMT R187, R21, 0x3340, R20 ;  /* 0x0000334015bb7816 */ /* 0x000fe40000000014 */
[----:B------:R-:W-:Y:S02]  /*38da0*/  LOP3.LUT R21, R32, 0xffff, RZ, 0xc0, !PT ;  /* 0x0000ffff20157812 */ /* 0x000fe400078ec0ff */
[----:B------:R-:W-:Y:S02]  /*38db0*/  LOP3.LUT R20, R30, 0xffff, RZ, 0xc0, !PT ;  /* 0x0000ffff1e147812 */ /* 0x000fe400078ec0ff */
[----:B------:R-:W-:Y:S02]  /*38dc0*/  LOP3.LUT R23, R44, 0xffff, RZ, 0xc0, !PT ;  /* 0x0000ffff2c177812 */ /* 0x000fe400078ec0ff */
[----:B------:R-:W-:Y:S01]  /*38dd0*/  LOP3.LUT R22, R41, 0xffff, RZ, 0xc0, !PT ;  /* 0x0000ffff29167812 */ /* 0x000fe200078ec0ff */
[----:B------:R-:W4:Y:S01]  /*38de0*/  LDL R30, [R1+0x2840] ;  /* 0x00284000011e7983 */ /* 0x000f220000100800 */
[----:B------:R-:W-:-:S02]  /*38df0*/  PRMT R179, R21, 0x3340, R20 ;  /* 0x0000334015b37816 */ /* 0x000fc40000000014 */
[----:B------:R-:W-:Y:S01]  /*38e00*/  LOP3.LUT R20, R0, 0xffff, RZ, 0xc0, !PT ;  /* 0x0000ffff00147812 */ /* 0x000fe200078ec0ff */
[----:B------:R-:W0:Y:S01]  /*38e10*/  S2R R244, SR_TID.X ;  /* 0x0000000000f47919 */ /* 0x000e220000002100 */
[----:B------:R-:W2:Y:S01]  /*38e20*/  LDL R0, [R1+0x149c] ;  /* 0x00149c0001007983 */ /* 0x000ea20000100800 */
[----:B------:R-:W-:Y:S02]  /*38e30*/  PRMT R190, R23, 0x3340, R22 ;  /* 0x0000334017be7816 */ /* 0x000fe40000000016 */
[----:B------:R-:W-:Y:S02]  /*38e40*/  LOP3.LUT R23, R37, 0xffff, RZ, 0xc0, !PT ;  /* 0x0000ffff25177812 */ /* 0x000fe400078ec0ff */
[----:B------:R-:W-:Y:S02]  /*38e50*/  LOP3.LUT R22, R34, 0xffff, RZ, 0xc0, !PT ;  /* 0x0000ffff22167812 */ /* 0x000fe400078ec0ff */
[----:B------:R-:W-:Y:S01]  /*38e60*/  LOP3.LUT R21, R27, 0xffff, RZ, 0xc0, !PT ;  /* 0x0000ffff1b157812 */ /* 0x000fe200078ec0ff */
[----:B------:R-:W4:Y:S04]  /*38e70*/  LDL R34, [R1+0x2be0] ;  /* 0x002be00001227983 */ /* 0x000f280000100800 */
[----:B------:R-:W4:Y:S01]  /*38e80*/  LDL R27, [R1+0x2c64] ;  /* 0x002c6400011b7983 */ /* 0x000f220000100800 */
[----:B------:R-:W-:-:S02]  /*38e90*/  PRMT R184, R23, 0x3340, R22 ;  /* 0x0000334017b87816 */ /* 0x000fc40000000016 */
[----:B------:R-:W-:Y:S01]  /*38ea0*/  LOP3.LUT R23, R29, 0xffff, RZ, 0xc0, !PT ;  /* 0x0000ffff1d177812 */ /* 0x000fe200078ec0ff */
[----:B------:R-:W4:Y:S04]  /*38eb0*/  LDL R32, [R1+0x2ba0] ;  /* 0x002ba00001207983 */ /* 0x000f280000100800 */
[----:B------:R-:W4:Y:S01]  /*38ec0*/  LDL R29, [R1+0x2c84] ;  /* 0x002c8400011d7983 */ /* 0x000f220000100800 */
[----:B------:R-:W-:Y:S02]  /*38ed0*/  LOP3.LUT R22, R28, 0xffff, RZ, 0xc0, !PT ;  /* 0x0000ffff1c167812 */ /* 0x000fe400078ec0ff */
[----:B------:R-:W-:Y:S02]  /*38ee0*/  PRMT R153, R21, 0x3340, R20 ;  /* 0x0000334015997816 */ /* 0x000fe40000000014 */
[----:B------:R-:W-:Y:S01]  /*38ef0*/  LOP3.LUT R21, R231, 0xffff, RZ, 0xc0, !PT ;  /* 0x0000ffffe7157812 */ /* 0x000fe200078ec0ff */
[----:B------:R-:W4:Y:S01]  /*38f00*/  LDL R28, [R1+0x2c60] ;  /* 0x002c6000011c7983 */ /* 0x000f220000100800 */
[----:B------:R-:W-:-:S02]  /*38f10*/  PRMT R174, R23, 0x3340, R22 ;  /* 0x0000334017ae7816 */ /* 0x000fc40000000016 */
[----:B------:R-:W-:Y:S02]  /*38f20*/  LOP3.LUT R23, R251, 0xffff, RZ, 0xc0, !PT ;  /* 0x0000fffffb177812 */ /* 0x000fe400078ec0ff */
[----:B------:R-:W-:Y:S02]  /*38f30*/  LOP3.LUT R22, R241, 0xffff, RZ, 0xc0, !PT ;  /* 0x0000fffff1167812 */ /* 0x000fe400078ec0ff */
[----:B------:R-:W-:Y:S02]  /*38f40*/  LOP3.LUT R20, R222, 0xffff, RZ, 0xc0, !PT ;  /* 0x0000ffffde147812 */ /* 0x000fe400078ec0ff */
[----:B------:R-:W-:Y:S02]  /*38f50*/  PRMT R152, R23, 0x3340, R22 ;  /* 0x0000334017987816 */ /* 0x000fe40000000016 */
[----:B------:R-:W-:Y:S02]  /*38f60*/  PRMT R23, R21, 0x3340, R20 ;  /* 0x0000334015177816 */ /* 0x000fe40000000014 */
[----:B------:R-:W-:-:S02]  /*38f70*/  PRMT R20, R190, 0x5410, R187 ;  /* 0x00005410be147816 */ /* 0x000fc400000000bb */
[----:B------:R-:W-:Y:S02]  /*38f80*/  PRMT R21, R184, 0x5410, R179 ;  /* 0x00005410b8157816 */ /* 0x000fe400000000b3 */
[----:B------:R-:W-:Y:S02]  /*38f90*/  PRMT R22, R174, 0x5410, R153 ;  /* 0x00005410ae167816 */ /* 0x000fe40000000099 */
[----:B------:R-:W-:-:S05]  /*38fa0*/  PRMT R23, R152, 0x5410, R23 ;  /* 0x0000541098177816 */ /* 0x000fca0000000017 */
[----:B------:R1:W-:Y:S02]  /*38fb0*/  STS.128 [R26+0xc000], R20 ;  /* 0x00c000141a007388 */ /* 0x0003e40000000c00 */
[----:B-1----:R-:W-:Y:S02]  /*38fc0*/  LOP3.LUT R23, R225, 0xffff, RZ, 0xc0, !PT ;  /* 0x0000ffffe1177812 */ /* 0x002fe400078ec0ff */
[----:B------:R-:W-:Y:S02]  /*38fd0*/  LOP3.LUT R22, R217, 0xffff, RZ, 0xc0, !PT ;  /* 0x0000ffffd9167812 */ /* 0x000fe400078ec0ff */
[----:B------:R-:W-:Y:S02]  /*38fe0*/  LOP3.LUT R21, R210, 0xffff, RZ, 0xc0, !PT ;  /* 0x0000ffffd2157812 */ /* 0x000fe400078ec0ff */
[----:B------:R-:W-:Y:S02]  /*38ff0*/  LOP3.LUT R20, R203, 0xffff, RZ, 0xc0, !PT ;  /* 0x0000ffffcb147812 */ /* 0x000fe400078ec0ff */
[----:B0-----:R-:W-:-:S02]  /*39000*/  LOP3.LUT R244, R244, 0x7f, RZ, 0xc0, !PT ;  /* 0x0000007ff4f47812 */ /* 0x001fc400078ec0ff */
[----:B------:R-:W-:Y:S02]  /*39010*/  PRMT R187, R23, 0x3340, R22 ;  /* 0x0000334017bb7816 */ /* 0x000fe40000000016 */
[----:B------:R-:W-:Y:S02]  /*39020*/  LOP3.LUT R23, R197, 0xffff, RZ, 0xc0, !PT ;  /* 0x0000ffffc5177812 */ /* 0x000fe400078ec0ff */
[----:B------:R-:W-:Y:S02]  /*39030*/  PRMT R184, R21, 0x3340, R20 ;  /* 0x0000334015b87816 */ /* 0x000fe40000000014 */
[----:B------:R-:W-:Y:S02]  /*39040*/  LOP3.LUT R22, R191, 0xffff, RZ, 0xc0, !PT ;  /* 0x0000ffffbf167812 */ /* 0x000fe400078ec0ff */
[----:B------:R-:W-:Y:S02]  /*39050*/  LOP3.LUT R21, R185, 0xffff, RZ, 0xc0, !PT ;  /* 0x0000ffffb9157812 */ /* 0x000fe400078ec0ff */
[----:B------:R-:W-:Y:S01]  /*39060*/  LOP3.LUT R20, R180, 0xffff, RZ, 0xc0, !PT ;  /* 0x0000ffffb4147812 */ /* 0x000fe200078ec0ff */
[----:B------:R-:W4:Y:S01]  /*39070*/  LDL R26, [R1+0x2c20] ;  /* 0x002c2000011a7983 */ /* 0x000f220000100800 */
[----:B------:R-:W-:-:S02]  /*39080*/  PRMT R179, R23, 0x3340, R22 ;  /* 0x0000334017b37816 */ /* 0x000fc40000000016 */
[----:B------:R-:W-:Y:S02]  /*39090*/  LOP3.LUT R23, R175, 0xffff, RZ, 0xc0, !PT ;  /* 0x0000ffffaf177812 */ /* 0x000fe400078ec0ff */
[----:B------:R-:W-:Y:S02]  /*390a0*/  PRMT R174, R21, 0x3340, R20 ;  /* 0x0000334015ae7816 */ /* 0x000fe40000000014 */
[----:B------:R-:W-:Y:S02]  /*390b0*/  LOP3.LUT R22, R165, 0xffff, RZ, 0xc0, !PT ;  /* 0x0000ffffa5167812 */ /* 0x000fe400078ec0ff */
[----:B------:R-:W-:Y:S02]  /*390c0*/  LOP3.LUT R21, R162, 0xffff, RZ, 0xc0, !PT ;  /* 0x0000ffffa2157812 */ /* 0x000fe400078ec0ff */
[----:B------:R-:W-:Y:S02]  /*390d0*/  LOP3.LUT R20, R160, 0xffff, RZ, 0xc0, !PT ;  /* 0x0000ffffa0147812 */ /* 0x000fe400078ec0ff */
[----:B------:R-:W-:-:S02]  /*390e0*/  PRMT R160, R23, 0x3340, R22 ;  /* 0x0000334017a07816 */ /* 0x000fc40000000016 */
[----:B------:R-:W-:Y:S02]  /*390f0*/  LOP3.LUT R23, R158, 0xffff, RZ, 0xc0, !PT ;  /* 0x0000ffff9e177812 */ /* 0x000fe400078ec0ff */
[----:B------:R-:W-:Y:S02]  /*39100*/  PRMT R153, R21, 0x3340, R20 ;  /* 0x0000334015997816 */ /* 0x000fe40000000014 */
[----:B------:R-:W-:Y:S02]  /*39110*/  LOP3.LUT R22, R156, 0xffff, RZ, 0xc0, !PT ;  /* 0x0000ffff9c167812 */ /* 0x000fe400078ec0ff */
[----:B------:R-:W-:Y:S02]  /*39120*/  LOP3.LUT R21, R155, 0xffff, RZ, 0xc0, !PT ;  /* 0x0000ffff9b157812 */ /* 0x000fe400078ec0ff */
[----:B------:R-:W-:Y:S02]  /*39130*/  LOP3.LUT R20, R154, 0xffff, RZ, 0xc0, !PT ;  /* 0x0000ffff9a147812 */ /* 0x000fe400078ec0ff */
[----:B------:R-:W-:-:S02]  /*39140*/  PRMT R152, R23, 0x3340, R22 ;  /* 0x0000334017987816 */ /* 0x000fc40000000016 */
[----:B------:R-:W-:Y:S02]  /*39150*/  PRMT R23, R21, 0x3340, R20 ;  /* 0x0000334015177816 */ /* 0x000fe40000000014 */
[----:B------:R-:W-:Y:S02]  /*39160*/  PRMT R20, R187, 0x5410, R184 ;  /* 0x00005410bb147816 */ /* 0x000fe400000000b8 */
[----:B------:R-:W-:Y:S02]  /*39170*/  PRMT R21, R179, 0x5410, R174 ;  /* 0x00005410b3157816 */ /* 0x000fe400000000ae */
[----:B------:R-:W-:Y:S02]  /*39180*/  PRMT R22, R160, 0x5410, R153 ;  /* 0x00005410a0167816 */ /* 0x000fe40000000099 */
[----:B------:R-:W-:Y:S02]  /*39190*/  PRMT R23, R152, 0x5410, R23 ;  /* 0x0000541098177816 */ /* 0x000fe40000000017 */
[----:B------:R-:W-:-:S02]  /*391a0*/  ISETP.GE.AND P0, PT, R244, R11, PT ;  /* 0x0000000bf400720c */ /* 0x000fc40003f06270 */
[----:B------:R-:W-:Y:S01]  /*391b0*/  LOP3.LUT R11, R10, 0xffff, RZ, 0xc0, !PT ;  /* 0x0000ffff0a0b7812 */ /* 0x000fe200078ec0ff */
[----:B--2---:R0:W-:Y:S02]  /*391c0*/  STS.128 [R0], R20 ;  /* 0x0000001400007388 */ /* 0x0041e40000000c00 */
[----:B0-----:R-:W-:Y:S02]  /*391d0*/  LOP3.LUT R23, R250, 0xffff, RZ, 0xc0, !PT ;  /* 0x0000fffffa177812 */ /* 0x001fe400078ec0ff */
        /* <DEDUP_REMOVED lines=26> */
[----:B------:R-:W-:-:S05]  /*39380*/  PRMT R23, R152, 0x5410, R23 ;  /* 0x0000541098177816 */ /* 0x000fca0000000017 */
[----:B------:R0:W-:Y:S02]  /*39390*/  STS.128 [R0+0x4000], R20 ;  /* 0x0040001400007388 */ /* 0x0001e40000000c00 */
[----:B0-----:R-:W-:Y:S02]  /*393a0*/  LOP3.LUT R23, R25, 0xffff, RZ, 0xc0, !PT ;  /* 0x0000ffff19177812 */ /* 0x001fe400078ec0ff */
[----:B------:R-:W-:Y:S02]  /*393b0*/  LOP3.LUT R22, R24, 0xffff, RZ, 0xc0, !PT ;  /* 0x0000ffff18167812 */ /* 0x000fe400078ec0ff */
[----:B------:R-:W-:Y:S02]  /*393c0*/  LOP3.LUT R21, R17, 0xffff, RZ, 0xc0, !PT ;  /* 0x0000ffff11157812 */ /* 0x000fe400078ec0ff */
[----:B------:R-:W-:Y:S02]  /*393d0*/  LOP3.LUT R20, R246, 0xffff, RZ, 0xc0, !PT ;  /* 0x0000fffff6147812 */ /* 0x000fe400078ec0ff */
[----:B---3--:R-:W-:-:S02]  /*393e0*/  PRMT R124, RZ, 0x7610, R124 ;  /* 0x00007610ff7c7816 */ /* 0x008fc4000000007c */
[----:B------:R-:W-:Y:S02]  /*393f0*/  PRMT R158, R23, 0x3340, R22 ;  /* 0x00003340179e7816 */ /* 0x000fe40000000016 */
[----:B------:R-:W-:Y:S02]  /*39400*/  LOP3.LUT R23, R235, 0xffff, RZ, 0xc0, !PT ;  /* 0x0000ffffeb177812 */ /* 0x000fe400078ec0ff */
[----:B------:R-:W-:Y:S02]  /*39410*/  PRMT R157, R21, 0x3340, R20 ;  /* 0x00003340159d7816 */ /* 0x000fe40000000014 */
[----:B------:R-:W-:Y:S02]  /*39420*/  LOP3.LUT R22, R227, 0xffff, RZ, 0xc0, !PT ;  /* 0x0000ffffe3167812 */ /* 0x000fe400078ec0ff */
[----:B------:R-:W-:Y:S02]  /*39430*/  LOP3.LUT R21, R219, 0xffff, RZ, 0xc0, !PT ;  /* 0x0000ffffdb157812 */ /* 0x000fe400078ec0ff */
[----:B------:R-:W-:Y:S01]  /*39440*/  LOP3.LUT R20, R212, 0xffff, RZ, 0xc0, !PT ;  /* 0x0000ffffd4147812 */ /* 0x000fe200078ec0ff */
[----:B------:R-:W2:Y:S01]  /*39450*/  LDL R25, [R1+0x2c24] ;  /* 0x002c240001197983 */ /* 0x000ea20000100800 */
[----:B------:R-:W-:-:S02]  /*39460*/  PRMT R156, R23, 0x3340, R22 ;  /* 0x00003340179c7816 */ /* 0x000fc40000000016 */
[----:B------:R-:W-:Y:S02]  /*39470*/  LOP3.LUT R23, R205, 0xffff, RZ, 0xc0, !PT ;  /* 0x0000ffffcd177812 */ /* 0x000fe400078ec0ff */
[----:B------:R-:W-:Y:S02]  /*39480*/  PRMT R155, R21, 0x3340, R20 ;  /* 0x00003340159b7816 */ /* 0x000fe40000000014 */
[----:B------:R-:W-:Y:S02]  /*39490*/  LOP3.LUT R22, R198, 0xffff, RZ, 0xc0, !PT ;  /* 0x0000ffffc6167812 */ /* 0x000fe400078ec0ff */
[----:B------:R-:W-:Y:S02]  /*394a0*/  LOP3.LUT R21, R192, 0xffff, RZ, 0xc0, !PT ;  /* 0x0000ffffc0157812 */ /* 0x000fe400078ec0ff */
[----:B------:R-:W-:Y:S01]  /*394b0*/  LOP3.LUT R20, R186, 0xffff, RZ, 0xc0, !PT ;  /* 0x0000ffffba147812 */ /* 0x000fe200078ec0ff */
[----:B------:R-:W3:Y:S01]  /*394c0*/  LDL R24, [R1+0x2be4] ;  /* 0x002be40001187983 */ /* 0x000ee20000100800 */
        /* <DEDUP_REMOVED lines=16> */
[----:B------:R-:W3:Y:S01]  /*395d0*/  LDL R12, [R1+0x2ba4] ;  /* 0x002ba400010c7983 */ /* 0x000ee20000100800 */
[----:B------:R-:W-:Y:S02]  /*395e0*/  PRMT R157, R22, 0x3340, R21 ;  /* 0x00003340169d7816 */ /* 0x000fe40000000015 */
[----:B------:R-:W-:-:S02]  /*395f0*/  PRMT R156, R20, 0x3340, R11 ;  /* 0x00003340149c7816 */ /* 0x000fc4000000000b */
[----:B------:R-:W-:Y:S02]  /*39600*/  LOP3.LUT R22, R2, 0xffff, RZ, 0xc0, !PT ;  /* 0x0000ffff02167812 */ /* 0x000fe400078ec0ff */
[----:B------:R-:W-:Y:S02]  /*39610*/  LOP3.LUT R21, R252, 0xffff, RZ, 0xc0, !PT ;  /* 0x0000fffffc157812 */ /* 0x000fe400078ec0ff */
[----:B------:R-:W-:Y:S02]  /*39620*/  LOP3.LUT R20, R242, 0xffff, RZ, 0xc0, !PT ;  /* 0x0000fffff2147812 */ /* 0x000fe400078ec0ff */
[----:B------:R-:W-:Y:S01]  /*39630*/  LOP3.LUT R11, R232, 0xffff, RZ, 0xc0, !PT ;  /* 0x0000ffffe80b7812 */ /* 0x000fe200078ec0ff */
[----:B------:R-:W3:Y:S01]  /*39640*/  LDL R2, [R1+0x2b60] ;  /* 0x002b600001027983 */ /* 0x000ee20000100800 */
        /* <DEDUP_REMOVED lines=18> */
[----:B------:R4:W-:Y:S02]  /*39770*/  STS.128 [R0+0xc000], R20 ;  /* 0x00c0001400007388 */ /* 0x0009e40000000c00 */
[----:B----4-:R-:W-:Y:S02]  /*39780*/  @!P0 IMAD.MOV.U32 R20, RZ, RZ, R29 ;  /* 0x000000ffff148224 */ /* 0x010fe400078e001d */
[----:B------:R-:W-:Y:S01]  /*39790*/  @!P0 IMAD.MOV.U32 R21, RZ, RZ, R30 ;  /* 0x000000ffff158224 */ /* 0x000fe200078e001e */
[----:B------:R-:W4:Y:S04]  /*397a0*/  LDL R0, [R1+0x2b64] ;  /* 0x002b640001007983 */ /* 0x000f280000100800 */
[----:B------:R-:W4:Y:S04]  /*397b0*/  LDL.LU R17, [R1+0x1558] ;  /* 0x0015580001117983 */ /* 0x000f280000300800 */
[----:B------:R-:W4:Y:S04]  /*397c0*/  LDL.LU R15, [R1+0x1550] ;  /* 0x00155000010f7983 */ /* 0x000f280000300800 */
[----:B------:R-:W4:Y:S04]  /*397d0*/  LDL.LU R14, [R1+0x1524] ;  /* 0x00152400010e7983 */ /* 0x000f280000300800 */
[----:B------:R0:W4:Y:S04]  /*397e0*/  @!P0 LDG.E.U8 R124, desc[UR60][R20.64] ;  /* 0x0000003c147c8981 */ /* 0x000128000c1e1100 */
[----:B------:R-:W4:Y:S04]  /*397f0*/  LDL.LU R10, [R1+0x1548] ;  /* 0x00154800010a7983 */ /* 0x000f280000300800 */
[----:B------:R-:W4:Y:S04]  /*39800*/  LDL.LU R244, [R1+0x151c] ;  /* 0x00151c0001f47983 */ /* 0x000f280000300800 */
[----:B------:R-:W4:Y:S04]  /*39810*/  LDL R30, [R1+0x2b20] ;  /* 0x002b2000011e7983 */ /* 0x000f280000100800 */
[----:B------:R-:W4:Y:S01]  /*39820*/  LDL R29, [R1+0x2b24] ;  /* 0x002b2400011d7983 */ /* 0x000f220000100800 */
[----:B------:R-:W-:Y:S01]  /*39830*/  PRMT R123, RZ, 0x7610, R123 ;  /* 0x00007610ff7b7816 */ /* 0x000fe2000000007b */
[----:B0-----:R-:W-:-:S02]  /*39840*/  @!P0 IMAD.MOV.U32 R20, RZ, RZ, R27 ;  /* 0x000000ffff148224 */ /* 0x001fc400078e001b */
[----:B------:R-:W-:-:S05]  /*39850*/  @!P0 IMAD.MOV.U32 R21, RZ, RZ, R28 ;  /* 0x000000ffff158224 */ /* 0x000fca00078e001c */
[----:B------:R0:W4:Y:S01]  /*39860*/  @!P0 LDG.E.U8 R123, desc[UR60][R20.64] ;  /* 0x0000003c147b8981 */ /* 0x000122000c1e1100 */
[----:B------:R-:W-:Y:S02]  /*39870*/  PRMT R122, RZ, 0x7610, R122 ;  /* 0x00007610ff7a7816 */ /* 0x000fe4000000007a */
[----:B------:R-:W-:Y:S01]  /*39880*/  PRMT R121, RZ, 0x7610, R121 ;  /* 0x00007610ff797816 */ /* 0x000fe20000000079 */
[----:B0-----:R-:W-:Y:S01]  /*39890*/  @!P0 IMAD.MOV.U32 R21, RZ, RZ, R26 ;  /* 0x000000ffff158224 */ /* 0x001fe200078e001a */
[----:B------:R-:W-:Y:S02]  /*398a0*/  PRMT R120, RZ, 0x7610, R120 ;  /* 0x00007610ff787816 */ /* 0x000fe40000000078 */
[----:B------:R-:W-:Y:S01]  /*398b0*/  PRMT R119, RZ, 0x7610, R119 ;  /* 0x00007610ff777816 */ /* 0x000fe20000000077 */
[----:B--2---:R-:W-:-:S05]  /*398c0*/  @!P0 IMAD.MOV.U32 R20, RZ, RZ, R25 ;  /* 0x000000ffff148224 */ /* 0x004fca00078e0019 */
[----:B------:R3:W2:Y:S02]  /*398d0*/  @!P0 LDG.E.U8 R122, desc[UR60][R20.64] ;  /* 0x0000003c147a8981 */ /* 0x0006a4000c1e1100 */
[----:B---3--:R-:W-:Y:S02]  /*398e0*/  @!P0 IMAD.MOV.U32 R20, RZ, RZ, R24 ;  /* 0x000000ffff148224 */ /* 0x008fe400078e0018 */
[----:B------:R-:W-:-:S05]  /*398f0*/  @!P0 IMAD.MOV.U32 R21, RZ, RZ, R34 ;  /* 0x000000ffff158224 */ /* 0x000fca00078e0022 */
[----:B------:R0:W3:Y:S02]  /*39900*/  @!P0 LDG.E.U8 R121, desc[UR60][R20.64] ;  /* 0x0000003c14798981 */ /* 0x0000e4000c1e1100 */
[----:B0-----:R-:W-:Y:S02]  /*39910*/  @!P0 IMAD.MOV.U32 R21, RZ, RZ, R32 ;  /* 0x000000ffff158224 */ /* 0x001fe400078e0020 */
[----:B------:R-:W-:-:S05]  /*39920*/  @!P0 IMAD.MOV.U32 R20, RZ, RZ, R12 ;  /* 0x000000ffff148224 */ /* 0x000fca00078e000c */
[----:B------:R0:W3:Y:S02]  /*39930*/  @!P0 LDG.E.U8 R120, desc[UR60][R20.64] ;  /* 0x0000003c14788981 */ /* 0x0000e4000c1e1100 */
[----:B0-----:R-:W-:Y:S02]  /*39940*/  @!P0 IMAD.MOV.U32 R21, RZ, RZ, R2 ;  /* 0x000000ffff158224 */ /* 0x001fe400078e0002 */
[----:B----4-:R-:W-:Y:S04]  /*39950*/  STL [R1+0x3688], R124 ;  /* 0x0036887c01007387 */ /* 0x010fe80000100800 */
[----:B------:R-:W4:Y:S04]  /*39960*/  LDL R28, [R1+0x2ae0] ;  /* 0x002ae000011c7983 */ /* 0x000f280000100800 */
[----:B------:R-:W4:Y:S01]  /*39970*/  LDL R27, [R1+0x2ae4] ;  /* 0x002ae400011b7983 */ /* 0x000f220000100800 */
[----:B------:R-:W-:-:S05]  /*39980*/  @!P0 IMAD.MOV.U32 R20, RZ, RZ, R0 ;  /* 0x000000ffff148224 */ /* 0x000fca00078e0000 */
[----:B------:R0:W4:Y:S01]  /*39990*/  @!P0 LDG.E.U8 R119, desc[UR60][R20.64] ;  /* 0x0000003c14778981 */ /* 0x000122000c1e1100 */
[----:B------:R-:W-:Y:S02]  /*399a0*/  PRMT R118, RZ, 0x7610, R118 ;  /* 0x00007610ff767816 */ /* 0x000fe40000000076 */
[----:B------:R-:W-:Y:S01]  /*399b0*/  PRMT R117, RZ, 0x7610, R117 ;  /* 0x00007610ff757816 */ /* 0x000fe20000000075 */
[----:B0-----:R-:W-:Y:S02]  /*399c0*/  @!P0 IMAD.MOV.U32 R20, RZ, RZ, R29 ;  /* 0x000000ffff148224 */ /* 0x001fe400078e001d */
[----:B------:R-:W-:-:S05]  /*399d0*/  @!P0 IMAD.MOV.U32 R21, RZ, RZ, R30 ;  /* 0x000000ffff158224 */ /* 0x000fca00078e001e */
[----:B------:R4:W4:Y:S04]  /*399e0*/  @!P0 LDG.E.U8 R118, desc[UR60][R20.64] ;  /* 0x0000003c14768981 */ /* 0x000928000c1e1100 */
[----:B------:R-:W-:Y:S04]  /*399f0*/  STL [R1+0x368c], R123 ;  /* 0x00368c7b01007387 */ /* 0x000fe80000100800 */
[----:B------:R-:W4:Y:S04]  /*39a00*/  LDL R26, [R1+0x2aa0] ;  /* 0x002aa000011a7983 */ /* 0x000f280000100800 */
[----:B------:R-:W4:Y:S04]  /*39a10*/  LDL R25, [R1+0x2aa4] ;  /* 0x002aa40001197983 */ /* 0x000f280000100800 */
[----:B--2---:R-:W-:Y:S04]  /*39a20*/  STL [R1+0x3690], R122 ;  /* 0x0036907a01007387 */ /* 0x004fe80000100800 */
[----:B------:R-:W2:Y:S04]  /*39a30*/  LDL R24, [R1+0x2a60] ;  /* 0x002a600001187983 */ /* 0x000ea80000100800 */
[----:B------:R-:W2:Y:S04]  /*39a40*/  LDL R23, [R1+0x2a64] ;  /* 0x002a640001177983 */ /* 0x000ea80000100800 */
[----:B---3--:R-:W-:Y:S04]  /*39a50*/  STL [R1+0x3694], R121 ;  /* 0x0036947901007387 */ /* 0x008fe80000100800 */
[----:B------:R-:W3:Y:S04]  /*39a60*/  LDL R22, [R1+0x2a20] ;  /* 0x002a200001167983 */ /* 0x000ee80000100800 */
[----:B------:R-:W3:Y:S04]  /*39a70*/  LDL R12, [R1+0x2a24] ;  /* 0x002a2400010c7983 */ /* 0x000ee80000100800 */
[----:B------:R-:W-:Y:S04]  /*39a80*/  STL [R1+0x3698], R120 ;  /* 0x0036987801007387 */ /* 0x000fe80000100800 */
[----:B------:R-:W3:Y:S04]  /*39a90*/  LDL R2, [R1+0x29e0] ;  /* 0x0029e00001027983 */ /* 0x000ee80000100800 */
[----:B------:R-:W3:Y:S01]  /*39aa0*/  LDL R0, [R1+0x29e4] ;  /* 0x0029e40001007983 */ /* 0x000ee20000100800 */
[----:B----4-:R-:W-:-:S02]  /*39ab0*/  @!P0 IMAD.MOV.U32 R21, RZ, RZ, R28 ;  /* 0x000000ffff158224 */ /* 0x010fc400078e001c */
[----:B------:R-:W-:-:S05]  /*39ac0*/  @!P0 IMAD.MOV.U32 R20, RZ, RZ, R27 ;  /* 0x000000ffff148224 */ /* 0x000fca00078e001b */
[----:B------:R0:W4:Y:S04]  /*39ad0*/  @!P0 LDG.E.U8 R117, desc[UR60][R20.64] ;  /* 0x0000003c14758981 */ /* 0x000128000c1e1100 */
[----:B------:R-:W-:Y:S04]  /*39ae0*/  STL [R1+0x369c], R119 ;  /* 0x00369c7701007387 */ /* 0x000fe80000100800 */
[----:B------:R-:W4:Y:S04]  /*39af0*/  LDL R30, [R1+0x29a0] ;  /* 0x0029a000011e7983 */ /* 0x000f280000100800 */
[----:B------:R-:W4:Y:S01]  /*39b00*/  LDL R29, [R1+0x29a4] ;  /* 0x0029a400011d7983 */ /* 0x000f220000100800 */
[----:B------:R-:W-:-:S03]  /*39b10*/  PRMT R116, RZ, 0x7610, R116 ;  /* 0x00007610ff747816 */ /* 0x000fc60000000074 */
[----:B------:R-:W-:Y:S04]  /*39b20*/  STL [R1+0x36a0], R118 ;  /* 0x0036a07601007387 */ /* 0x000fe80000100800 */
[----:B------:R-:W4:Y:S04]  /*39b30*/  LDL R28, [R1+0x2960] ;  /* 0x00296000011c7983 */ /* 0x000f280000100800 */
[----:B------:R-:W4:Y:S01]  /*39b40*/  LDL R27, [R1+0x2964] ;  /* 0x00296400011b7983 */ /* 0x000f220000100800 */
[----:B0-----:R-:W-:Y:S02]  /*39b50*/  @!P0 IMAD.MOV.U32 R20, RZ, RZ, R25 ;  /* 0x000000ffff148224 */ /* 0x001fe400078e0019 */
[----:B------:R-:W-:-:S05]  /*39b60*/  @!P0 IMAD.MOV.U32 R21, RZ, RZ, R26 ;  /* 0x000000ffff158224 */ /* 0x000fca00078e001a */
[----:B------:R2:W4:Y:S01]  /*39b70*/  @!P0 LDG.E.U8 R116, desc[UR60][R20.64] ;  /* 0x0000003c14748981 */ /* 0x000522000c1e1100 */
[----:B------:R-:W-:Y:S02]  /*39b80*/  PRMT R115, RZ, 0x7610, R115 ;  /* 0x00007610ff737816 */ /* 0x000fe40000000073 */
[----:B------:R-:W-:Y:S02]  /*39b90*/  PRMT R114, RZ, 0x7610, R114 ;  /* 0x00007610ff727816 */ /* 0x000fe40000000072 */
[----:B------:R-:W-:Y:S02]  /*39ba0*/  PRMT R113, RZ, 0x7610, R113 ;  /* 0x00007610ff717816 */ /* 0x000fe40000000071 */
[----:B------:R-:W-:Y:S01]  /*39bb0*/  PRMT R112, RZ, 0x7610, R112 ;  /* 0x00007610ff707816 */ /* 0x000fe20000000070 */
[----:B--2---:R-:W-:Y:S02]  /*39bc0*/  @!P0 IMAD.MOV.U32 R21, RZ, RZ, R24 ;  /* 0x000000ffff158224 */ /* 0x004fe400078e0018 */
[----:B------:R-:W-:-:S05]  /*39bd0*/  @!P0 IMAD.MOV.U32 R20, RZ, RZ, R23 ;  /* 0x000000ffff148224 */ /* 0x000fca00078e0017 */
[----:B------:R3:W2:Y:S02]  /*39be0*/  @!P0 LDG.E.U8 R115, desc[UR60][R20.64] ;  /* 0x0000003c14738981 */ /* 0x0006a4000c1e1100 */
[----:B---3--:R-:W-:Y:S02]  /*39bf0*/  @!P0 IMAD.MOV.U32 R21, RZ, RZ, R22 ;  /* 0x000000ffff158224 */ /* 0x008fe400078e0016 */
[----:B------:R-:W-:-:S05]  /*39c00*/  @!P0 IMAD.MOV.U32 R20, RZ, RZ, R12 ;  /* 0x000000ffff148224 */ /* 0x000fca00078e000c */
[----:B------:R0:W3:Y:S02]  /*39c10*/  @!P0 LDG.E.U8 R114, desc[UR60][R20.64] ;  /* 0x0000003c14728981 */ /* 0x0000e4000c1e1100 */
[----:B0-----:R-:W-:Y:S02]  /*39c20*/  @!P0 IMAD.MOV.U32 R21, RZ, RZ, R2 ;  /* 0x000000ffff158224 */ /* 0x001fe400078e0002 */
[----:B------:R-:W-:-:S05]  /*39c30*/  @!P0 IMAD.MOV.U32 R20, RZ, RZ, R0 ;  /* 0x000000ffff148224 */ /* 0x000fca00078e0000 */
[----:B------:R0:W3:Y:S04]  /*39c40*/  @!P0 LDG.E.U8 R113, desc[UR60][R20.64] ;  /* 0x0000003c14718981 */ /* 0x0000e8000c1e1100 */
[----:B----4-:R-:W-:Y:S04]  /*39c50*/  STL [R1+0x36a4], R117 ;  /* 0x0036a47501007387 */ /* 0x010fe80000100800 */
[----:B------:R-:W4:Y:S04]  /*39c60*/  LDL R26, [R1+0x2920] ;  /* 0x00292000011a7983 */ /* 0x000f280000100800 */
[----:B------:R-:W4:Y:S01]  /*39c70*/  LDL R25, [R1+0x2924] ;  /* 0x0029240001197983 */ /* 0x000f220000100800 */
[----:B0-----:R-:W-:-:S02]  /*39c80*/  @!P0 IMAD.MOV.U32 R20, RZ, RZ, R29 ;  /* 0x000000ffff148224 */ /* 0x001fc400078e001d */
        /* <DEDUP_REMOVED lines=79> */
[----:B------:R-:W-:Y:S01]  /*3a180*/  @!P0 IMAD.MOV.U32 R21, RZ, RZ, R22 ;  /* 0x000000ffff158224 */ /* 0x000fe200078e0016 */
[----:B------:R-:W-:-:S04]  /*3a190*/  PRMT R101, RZ, 0x7610, R101 ;  /* 0x00007610ff657816 */ /* 0x000fc80000000065 */
[----:B------:R2:W4:Y:S01]  /*3a1a0*/  @!P0 LDG.E.U8 R102, desc[UR60][R20.64] ;  /* 0x0000003c14668981 */ /* 0x000522000c1e1100 */
        /* <DEDUP_REMOVED lines=27> */
[----:B---3--:R-:W-:Y:S04]  /*3a360*/  STL [R1+0x36e8], R100 ;  /* 0x0036e86401007387 */ /* 0x008fe80000100800 */
[----:B------:R-:W2:Y:S04]  /*3a370*/  LDL.LU R34, [R1+0x1520] ;  /* 0x0015200001227983 */ /* 0x000ea80000300800 */
[----:B------:R-:W-:Y:S04]  /*3a380*/  STL [R1+0x36ec], R99 ;  /* 0x0036ec6301007387 */ /* 0x000fe80000100800 */
[----:B------:R-:W3:Y:S04]  /*3a390*/  LDL.LU R44, [R1+0x14e0] ;  /* 0x0014e000012c7983 */ /* 0x000ee80000300800 */
[----:B------:R-:W3:Y:S01]  /*3a3a0*/  LDL.LU R29, [R1+0x14e4] ;  /* 0x0014e400011d7983 */ /* 0x000ee20000300800 */
[----:B----4-:R-:W-:-:S02]  /*3a3b0*/  @!P0 IMAD.MOV.U32 R21, RZ, RZ, R22 ;  /* 0x000000ffff158224 */ /* 0x010fc400078e0016 */
[----:B------:R-:W-:-:S05]  /*3a3c0*/  @!P0 IMAD.MOV.U32 R20, RZ, RZ, R12 ;  /* 0x000000ffff148224 */ /* 0x000fca00078e000c */
[----:B------:R0:W4:Y:S04]  /*3a3d0*/  @!P0 LDG.E.U8 R96, desc[UR60][R20.64] ;  /* 0x0000003c14608981 */ /* 0x000128000c1e1100 */
[----:B------:R-:W-:Y:S04]  /*3a3e0*/  STL [R1+0x36f0], R98 ;  /* 0x0036f06201007387 */ /* 0x000fe80000100800 */
[----:B------:R-:W4:Y:S04]  /*3a3f0*/  LDL R27, [R1+0x1854] ;  /* 0x00185400011b7983 */ /* 0x000f280000100800 */
[----:B------:R-:W4:Y:S04]  /*3a400*/  LDL R26, [R1+0x283c] ;  /* 0x00283c00011a7983 */ /* 0x000f280000100800 */
[----:B------:R-:W-:Y:S04]  /*3a410*/  STL [R1+0x36f4], R97 ;  /* 0x0036f46101007387 */ /* 0x000fe80000100800 */
[----:B------:R-:W4:Y:S04]  /*3a420*/  LDL R25, [R1+0x2c58] ;  /* 0x002c580001197983 */ /* 0x000f280000100800 */
[----:B------:R-:W4:Y:S01]  /*3a430*/  LDL R24, [R1+0x2c5c] ;  /* 0x002c5c0001187983 */ /* 0x000f220000100800 */
[----:B------:R-:W-:Y:S01]  /*3a440*/  PRMT R95, RZ, 0x7610, R95 ;  /* 0x00007610ff5f7816 */ /* 0x000fe2000000005f */
[----:B0-----:R-:W-:-:S02]  /*3a450*/  @!P0 IMAD.MOV.U32 R20, RZ, RZ, R0 ;  /* 0x000000ffff148224 */ /* 0x001fc400078e0000 */
[----:B------:R-:W-:Y:S01]  /*3a460*/  @!P0 IMAD.MOV.U32 R21, RZ, RZ, R2 ;  /* 0x000000ffff158224 */ /* 0x000fe200078e0002 */
[----:B------:R-:W-:-:S04]  /*3a470*/  PRMT R94, RZ, 0x7610, R94 ;  /* 0x00007610ff5e7816 */ /* 0x000fc8000000005e */
[----:B------:R0:W4:Y:S01]  /*3a480*/  @!P0 LDG.E.U8 R95, desc[UR60][R20.64] ;  /* 0x0000003c145f8981 */ /* 0x000122000c1e1100 */
[----:B------:R-:W-:Y:S01]  /*3a490*/  PRMT R93, RZ, 0x7610, R93 ;  /* 0x00007610ff5d7816 */ /* 0x000fe2000000005d */
[----:B0-----:R-:W-:Y:S01]  /*3a4a0*/  @!P0 IMAD.MOV.U32 R20, RZ, RZ, R14 ;  /* 0x000000ffff148224 */ /* 0x001fe200078e000e */
[----:B------:R-:W-:Y:S01]  /*3a4b0*/  PRMT R92, RZ, 0x7610, R92 ;  /* 0x00007610ff5c7816 */ /* 0x000fe2000000005c */
[----:B--2---:R-:W-:-:S05]  /*3a4c0*/  @!P0 IMAD.MOV.U32 R21, RZ, RZ, R34 ;  /* 0x000000ffff158224 */ /* 0x004fca00078e0022 */
[----:B------:R3:W2:Y:S02]  /*3a4d0*/  @!P0 LDG.E.U8 R94, desc[UR60][R20.64] ;  /* 0x0000003c145e8981 */ /* 0x0006a4000c1e1100 */
[----:B---3--:R-:W-:Y:S02]  /*3a4e0*/  @!P0 IMAD.MOV.U32 R21, RZ, RZ, R44 ;  /* 0x000000ffff158224 */ /* 0x008fe400078e002c */
[----:B------:R-:W-:-:S05]  /*3a4f0*/  @!P0 IMAD.MOV.U32 R20, RZ, RZ, R29 ;  /* 0x000000ffff148224 */ /* 0x000fca00078e001d */
[----:B------:R0:W3:Y:S04]  /*3a500*/  @!P0 LDG.E.U8 R93, desc[UR60][R20.64] ;  /* 0x0000003c145d8981 */ /* 0x0000e8000c1e1100 */
[----:B----4-:R-:W-:Y:S04]  /*3a510*/  STL [R1+0x36f8], R96 ;  /* 0x0036f86001007387 */ /* 0x010fe80000100800 */
[----:B------:R-:W4:Y:S04]  /*3a520*/  LDL R32, [R1+0x2c18] ;  /* 0x002c180001207983 */ /* 0x000f280000100800 */
[----:B------:R-:W4:Y:S04]  /*3a530*/  LDL R30, [R1+0x2c1c] ;  /* 0x002c1c00011e7983 */ /* 0x000f280000100800 */
[----:B------:R-:W4:Y:S04]  /*3a540*/  LDL R23, [R1+0x2bd8] ;  /* 0x002bd80001177983 */ /* 0x000f280000100800 */
[----:B------:R-:W4:Y:S04]  /*3a550*/  LDL R22, [R1+0x2bdc] ;  /* 0x002bdc0001167983 */ /* 0x000f280000100800 */
[----:B------:R-:W4:Y:S04]  /*3a560*/  LDL R12, [R1+0x2b98] ;  /* 0x002b9800010c7983 */ /* 0x000f280000100800 */
[----:B------:R-:W4:Y:S01]  /*3a570*/  LDL R2, [R1+0x2b9c] ;  /* 0x002b9c0001027983 */ /* 0x000f220000100800 */
[----:B0-----:R-:W-:-:S02]  /*3a580*/  @!P0 IMAD.MOV.U32 R20, RZ, RZ, R26 ;  /* 0x000000ffff148224 */ /* 0x001fc400078e001a */
[----:B------:R-:W-:Y:S01]  /*3a590*/  @!P0 IMAD.MOV.U32 R21, RZ, RZ, R27 ;  /* 0x000000ffff158224 */ /* 0x000fe200078e001b */
[----:B------:R-:W4:Y:S04]  /*3a5a0*/  LDL R28, [R1+0x2b58] ;  /* 0x002b5800011c7983 */ /* 0x000f280000100800 */
[----:B------:R-:W4:Y:S04]  /*3a5b0*/  LDL R0, [R1+0x2b5c] ;  /* 0x002b5c0001007983 */ /* 0x000f280000100800 */
[----:B------:R0:W4:Y:S01]  /*3a5c0*/  @!P0 LDG.E.U8 R92, desc[UR60][R20.64] ;  /* 0x0000003c145c8981 */ /* 0x000122000c1e1100 */
[----:B------:R-:W-:-:S02]  /*3a5d0*/  PRMT R91, RZ, 0x7610, R91 ;  /* 0x00007610ff5b7816 */ /* 0x000fc4000000005b */
[----:B------:R-:W-:Y:S01]  /*3a5e0*/  PRMT R90, RZ, 0x7610, R90 ;  /* 0x00007610ff5a7816 */ /* 0x000fe2000000005a */
[----:B0-----:R-:W-:Y:S02]  /*3a5f0*/  @!P0 IMAD.MOV.U32 R20, RZ, RZ, R24 ;  /* 0x000000ffff148224 */ /* 0x001fe400078e0018 */
[----:B------:R-:W-:-:S05]  /*3a600*/  @!P0 IMAD.MOV.U32 R21, RZ, RZ, R25 ;  /* 0x000000ffff158224 */ /* 0x000fca00078e0019 */
[----:B------:R4:W4:Y:S01]  /*3a610*/  @!P0 LDG.E.U8 R91, desc[UR60][R20.64] ;  /* 0x0000003c145b8981 */ /* 0x000922000c1e1100 */
[----:B------:R-:W-:Y:S02]  /*3a620*/  PRMT R89, RZ, 0x7610, R89 ;  /* 0x00007610ff597816 */ /* 0x000fe40000000059 */
[----:B------:R-:W-:Y:S01]  /*3a630*/  PRMT R88, RZ, 0x7610, R88 ;  /* 0x00007610ff587816 */ /* 0x000fe20000000058 */
[----:B------:R-:W-:Y:S04]  /*3a640*/  STL [R1+0x36fc], R95 ;  /* 0x0036fc5f01007387 */ /* 0x000fe80000100800 */
[----:B------:R-:W-:Y:S04]  /*3a650*/  STL [R1+0x3700], R34 ;  /* 0x0037002201007387 */ /* 0x000fe80000100800 */
[----:B------:R-:W-:Y:S01]  /*3a660*/  STL [R1+0x2d20], R14 ;  /* 0x002d200e01007387 */ /* 0x000fe20000100800 */
[----:B------:R-:W-:-:S03]  /*3a670*/  PRMT R87, RZ, 0x7610, R87 ;  /* 0x00007610ff577816 */ /* 0x000fc60000000057 */
[----:B--2---:R-:W-:Y:S04]  /*3a680*/  STL [R1+0x3704], R94 ;  /* 0x0037045e01007387 */ /* 0x004fe80000100800 */
[----:B------:R0:W-:Y:S04]  /*3a690*/  STL [R1+0x370c], R29 ;  /* 0x00370c1d01007387 */ /* 0x0001e80000100800 */
[----:B------:R-:W-:Y:S04]  /*3a6a0*/  STL [R1+0x3708], R44 ;  /* 0x0037082c01007387 */ /* 0x000fe80000100800 */
[----:B---3--:R-:W-:Y:S04]  /*3a6b0*/  STL [R1+0x3710], R93 ;  /* 0x0037105d01007387 */ /* 0x008fe80000100800 */
[----:B------:R-:W2:Y:S04]  /*3a6c0*/  LDL R27, [R1+0x2b18] ;  /* 0x002b1800011b7983 */ /* 0x000ea80000100800 */
[----:B------:R-:W3:Y:S01]  /*3a6d0*/  LDL R26, [R1+0x2b1c] ;  /* 0x002b1c00011a7983 */ /* 0x000ee20000100800 */
[----:B----4-:R-:W-:-:S02]  /*3a6e0*/  @!P0 IMAD.MOV.U32 R21, RZ, RZ, R32 ;  /* 0x000000ffff158224 */ /* 0x010fc400078e0020 */
[----:B------:R-:W-:-:S05]  /*3a6f0*/  @!P0 IMAD.MOV.U32 R20, RZ, RZ, R30 ;  /* 0x000000ffff148224 */ /* 0x000fca00078e001e */
[----:B------:R1:W4:Y:S02]  /*3a700*/  @!P0 LDG.E.U8 R90, desc[UR60][R20.64] ;  /* 0x0000003c145a8981 */ /* 0x000324000c1e1100 */
[----:B-1----:R-:W-:Y:S02]  /*3a710*/  @!P0 IMAD.MOV.U32 R20, RZ, RZ, R22 ;  /* 0x000000ffff148224 */ /* 0x002fe400078e0016 */
[----:B------:R-:W-:-:S05]  /*3a720*/  @!P0 IMAD.MOV.U32 R21, RZ, RZ, R23 ;  /* 0x000000ffff158224 */ /* 0x000fca00078e0017 */
[----:B------:R1:W4:Y:S02]  /*3a730*/  @!P0 LDG.E.U8 R89, desc[UR60][R20.64] ;  /* 0x0000003c14598981 */ /* 0x000324000c1e1100 */
[----:B-1----:R-:W-:Y:S02]  /*3a740*/  @!P0 IMAD.MOV.U32 R20, RZ, RZ, R2 ;  /* 0x000000ffff148224 */ /* 0x002fe400078e0002 */
[----:B------:R-:W-:-:S05]  /*3a750*/  @!P0 IMAD.MOV.U32 R21, RZ, RZ, R12 ;  /* 0x000000ffff158224 */ /* 0x000fca00078e000c */
[----:B------:R1:W4:Y:S04]  /*3a760*/  @!P0 LDG.E.U8 R88, desc[UR60][R20.64] ;  /* 0x0000003c14588981 */ /* 0x000328000c1e1100 */
[----:B------:R-:W-:Y:S04]  /*3a770*/  STL [R1+0x3714], R92 ;  /* 0x0037145c01007387 */ /* 0x000fe80000100800 */
[----:B------:R-:W4:Y:S04]  /*3a780*/  LDL R25, [R1+0x2ad8] ;  /* 0x002ad80001197983 */ /* 0x000f280000100800 */
[----:B------:R-:W4:Y:S01]  /*3a790*/  LDL R24, [R1+0x2adc] ;  /* 0x002adc0001187983 */ /* 0x000f220000100800 */
[----:B-1----:R-:W-:-:S02]  /*3a7a0*/  @!P0 IMAD.MOV.U32 R20, RZ, RZ, R0 ;  /* 0x000000ffff148224 */ /* 0x002fc400078e0000 */
[----:B------:R-:W-:-:S05]  /*3a7b0*/  @!P0 IMAD.MOV.U32 R21, RZ, RZ, R28 ;  /* 0x000000ffff158224 */ /* 0x000fca00078e001c */
[----:B------:R2:W4:Y:S04]  /*3a7c0*/  @!P0 LDG.E.U8 R87, desc[UR60][R20.64] ;  /* 0x0000003c14578981 */ /* 0x000528000c1e1100 */
[----:B------:R-:W-:Y:S04]  /*3a7d0*/  STL [R1+0x3718], R91 ;  /* 0x0037185b01007387 */ /* 0x000fe80000100800 */
[----:B------:R-:W4:Y:S04]  /*3a7e0*/  LDL R30, [R1+0x2a98] ;  /* 0x002a9800011e7983 */ /* 0x000f280000100800 */
[----:B0-----:R-:W4:Y:S01]  /*3a7f0*/  LDL R29, [R1+0x2a9c] ;  /* 0x002a9c00011d7983 */ /* 0x001f220000100800 */
[----:B------:R-:W-:-:S02]  /*3a800*/  PRMT R86, RZ, 0x7610, R86 ;  /* 0x00007610ff567816 */ /* 0x000fc40000000056 */
[----:B------:R-:W-:Y:S01]  /*3a810*/  PRMT R85, RZ, 0x7610, R85 ;  /* 0x00007610ff557816 */ /* 0x000fe20000000055 */
[----:B--2---:R-:W-:Y:S02]  /*3a820*/  @!P0 IMAD.MOV.U32 R21, RZ, RZ, R27 ;  /* 0x000000ffff158224 */ /* 0x004fe400078e001b */
[----:B---3--:R-:W-:-:S05]  /*3a830*/  @!P0 IMAD.MOV.U32 R20, RZ, RZ, R26 ;  /* 0x000000ffff148224 */ /* 0x008fca00078e001a */
[----:B------:R0:W2:Y:S04]  /*3a840*/  @!P0 LDG.E.U8 R86, desc[UR60][R20.64] ;  /* 0x0000003c14568981 */ /* 0x0000a8000c1e1100 */
[----:B----4-:R-:W-:Y:S04]  /*3a850*/  STL [R1+0x371c], R90 ;  /* 0x00371c5a01007387 */ /* 0x010fe80000100800 */
[----:B------:R-:W3:Y:S04]  /*3a860*/  LDL R23, [R1+0x2a58] ;  /* 0x002a580001177983 */ /* 0x000ee80000100800 */
[----:B------:R-:W4:Y:S04]  /*3a870*/  LDL R22, [R1+0x2a5c] ;  /* 0x002a5c0001167983 */ /* 0x000f280000100800 */
[----:B------:R-:W-:Y:S04]  /*3a880*/  STL [R1+0x3720], R89 ;  /* 0x0037205901007387 */ /* 0x000fe80000100800 */
[----:B------:R-:W4:Y:S04]  /*3a890*/  LDL R12, [R1+0x2a18] ;  /* 0x002a1800010c7983 */ /* 0x000f280000100800 */
[----:B------:R-:W4:Y:S04]  /*3a8a0*/  LDL R2, [R1+0x2a1c] ;  /* 0x002a1c0001027983 */ /* 0x000f280000100800 */
[----:B------:R-:W-:Y:S04]  /*3a8b0*/  STL [R1+0x3724], R88 ;  /* 0x0037245801007387 */ /* 0x000fe80000100800 */
[----:B------:R-:W4:Y:S04]  /*3a8c0*/  LDL R28, [R1+0x29d8] ;  /* 0x0029d800011c7983 */ /* 0x000f280000100800 */
[----:B------:R-:W4:Y:S01]  /*3a8d0*/  LDL R0, [R1+0x29dc] ;  /* 0x0029dc0001007983 */ /* 0x000f220000100800 */
[----:B0-----:R-:W-:-:S02]  /*3a8e0*/  @!P0 IMAD.MOV.U32 R20, RZ, RZ, R24 ;  /* 0x000000ffff148224 */ /* 0x001fc400078e0018 */
[----:B------:R-:W-:-:S05]  /*3a8f0*/  @!P0 IMAD.MOV.U32 R21, RZ, RZ, R25 ;  /* 0x000000ffff158224 */ /* 0x000fca00078e0019 */
[----:B------:R0:W4:Y:S04]  /*3a900*/  @!P0 LDG.E.U8 R85, desc[UR60][R20.64] ;  /* 0x0000003c14558981 */ /* 0x000128000c1e1100 */
        /* <DEDUP_REMOVED lines=8> */
[----:B------:R-:W-:Y:S02]  /*3a990*/  PRMT R82, RZ, 0x7610, R82 ;  /* 0x00007610ff527816 */ /* 0x000fe40000000052 */
[----:B------:R-:W-:Y:S02]  /*3a9a0*/  PRMT R81, RZ, 0x7610, R81 ;  /* 0x00007610ff517816 */ /* 0x000fe40000000051 */
[----:B------:R-:W-:Y:S01]  /*3a9b0*/  PRMT R80, RZ, 0x7610, R80 ;  /* 0x00007610ff507816 */ /* 0x000fe20000000050 */
[----:B--2---:R-:W-:Y:S04]  /*3a9c0*/  STL [R1+0x372c], R86 ;  /* 0x00372c5601007387 */ /* 0x004fe80000100800 */
[----:B------:R-:W2:Y:S04]  /*3a9d0*/  LDL R25, [R1+0x2958] ;  /* 0x0029580001197983 */ /* 0x000ea80000100800 */
[----:B------:R-:W2:Y:S01]  /*3a9e0*/  LDL R24, [R1+0x295c] ;  /* 0x00295c0001187983 */ /* 0x000ea20000100800 */
[----:B---3--:R-:W-:-:S02]  /*3a9f0*/  @!P0 IMAD.MOV.U32 R21, RZ, RZ, R23 ;  /* 0x000000ffff158224 */ /* 0x008fc400078e0017 */
[----:B----4-:R-:W-:-:S05]  /*3aa00*/  @!P0 IMAD.MOV.U32 R20, RZ, RZ, R22 ;  /* 0x000000ffff148224 */ /* 0x010fca00078e0016 */
[----:B------:R0:W3:Y:S02]  /*3aa10*/  @!P0 LDG.E.U8 R83, desc[UR60][R20.64] ;  /* 0x0000003c14538981 */ /* 0x0000e4000c1e1100 */
[----:B0-----:R-:W-:Y:S02]  /*3aa20*/  @!P0 IMAD.MOV.U32 R21, RZ, RZ, R12 ;  /* 0x000000ffff158224 */ /* 0x001fe400078e000c */
[----:B------:R-:W-:-:S05]  /*3aa30*/  @!P0 IMAD.MOV.U32 R20, RZ, RZ, R2 ;  /* 0x000000ffff148224 */ /* 0x000fca00078e0002 */
[----:B------:R0:W4:Y:S02]  /*3aa40*/  @!P0 LDG.E.U8 R82, desc[UR60][R20.64] ;  /* 0x0000003c14528981 */ /* 0x000124000c1e1100 */
[----:B0-----:R-:W-:Y:S02]  /*3aa50*/  @!P0 IMAD.MOV.U32 R21, RZ, RZ, R28 ;  /* 0x000000ffff158224 */ /* 0x001fe400078e001c */
[----:B------:R-:W-:-:S05]  /*3aa60*/  @!P0 IMAD.MOV.U32 R20, RZ, RZ, R0 ;  /* 0x000000ffff148224 */ /* 0x000fca00078e0000 */
[----:B------:R0:W4:Y:S04]  /*3aa70*/  @!P0 LDG.E.U8 R81, desc[UR60][R20.64] ;  /* 0x0000003c14518981 */ /* 0x000128000c1e1100 */
        /* <DEDUP_REMOVED lines=9> */
[----:B------:R-:W-:-:S02]  /*3ab10*/  PRMT R79, RZ, 0x7610, R79 ;  /* 0x00007610ff4f7816 */ /* 0x000fc4000000004f */
[----:B------:R-:W-:Y:S01]  /*3ab20*/  PRMT R78, RZ, 0x7610, R78 ;  /* 0x00007610ff4e7816 */ /* 0x000fe2000000004e */
[----:B--2---:R-:W-:Y:S02]  /*3ab30*/  @!P0 IMAD.MOV.U32 R21, RZ, RZ, R25 ;  /* 0x000000ffff158224 */ /* 0x004fe400078e0019 */
[----:B------:R-:W-:-:S05]  /*3ab40*/  @!P0 IMAD.MOV.U32 R20, RZ, RZ, R24 ;  /* 0x000000ffff148224 */ /* 0x000fca00078e0018 */
[----:B------:R0:W2:Y:S04]  /*3ab50*/  @!P0 LDG.E.U8 R79, desc[UR60][R20.64] ;  /* 0x0000003c144f8981 */ /* 0x0000a8000c1e1100 */
[----:B---3--:R-:W-:Y:S04]  /*3ab60*/  STL [R1+0x3738], R83 ;  /* 0x0037385301007387 */ /* 0x008fe80000100800 */
[----:B------:R-:W3:Y:S04]  /*3ab70*/  LDL R12, [R1+0x2898] ;  /* 0x00289800010c7983 */ /* 0x000ee80000100800 */
[----:B------:R-:W3:Y:S04]  /*3ab80*/  LDL R2, [R1+0x289c] ;  /* 0x00289c0001027983 */ /* 0x000ee80000100800 */
[----:B----4-:R-:W-:Y:S04]  /*3ab90*/  STL [R1+0x373c], R82 ;  /* 0x00373c5201007387 */ /* 0x010fe80000100800 */
        /* <DEDUP_REMOVED lines=19> */
[----:B--2---:R-:W-:Y:S01]  /*3acd0*/  STL [R1+0x3748], R79 ;  /* 0x0037484f01007387 */ /* 0x004fe20000100800 */
[----:B---3--:R-:W-:Y:S02]  /*3ace0*/  @!P0 IMAD.MOV.U32 R21, RZ, RZ, R12 ;  /* 0x000000ffff158224 */ /* 0x008fe400078e000c */
[----:B------:R-:W-:-:S05]  /*3acf0*/  @!P0 IMAD.MOV.U32 R20, RZ, RZ, R2 ;  /* 0x000000ffff148224 */ /* 0x000fca00078e0002 */
[----:B------:R4:W2:Y:S02]  /*3ad00*/  @!P0 LDG.E.U8 R76, desc[UR60][R20.64] ;  /* 0x0000003c144c8981 */ /* 0x0008a4000c1e1100 */
[----:B----4-:R-:W-:Y:S02]  /*3ad10*/  @!P0 IMAD.MOV.U32 R21, RZ, RZ, R28 ;  /* 0x000000ffff158224 */ /* 0x010fe400078e001c */
[----:B------:R-:W-:-:S05]  /*3ad20*/  @!P0 IMAD.MOV.U32 R20, RZ, RZ, R0 ;  /* 0x000000ffff148224 */ /* 0x000fca00078e0000 */
[----:B------:R0:W3:Y:S02]  /*3ad30*/  @!P0 LDG.E.U8 R75, desc[UR60][R20.64] ;  /* 0x0000003c144b8981 */ /* 0x0000e4000c1e1100 */
        /* <DEDUP_REMOVED lines=12> */
[----:B------:R-:W-:-:S03]  /*3ae00*/  PRMT R72, RZ, 0x7610, R72 ;  /* 0x00007610ff487816 */ /* 0x000fc60000000048 */
[----:B--2---:R-:W-:Y:S04]  /*3ae10*/  STL [R1+0x3754], R76 ;  /* 0x0037544c01007387 */ /* 0x004fe80000100800 */
[----:B------:R-:W2:Y:S04]  /*3ae20*/  LDL R34, [R1+0x1718] ;  /* 0x0017180001227983 */ /* 0x000ea80000100800 */
[----:B------:R-:W2:Y:S04]  /*3ae30*/  LDL R0, [R1+0x171c] ;  /* 0x00171c0001007983 */ /* 0x000ea80000100800 */
[----:B---3--:R-:W-:Y:S04]  /*3ae40*/  STL [R1+0x3758], R75 ;  /* 0x0037584b01007387 */ /* 0x008fe80000100800 */
[----:B------:R-:W3:Y:S04]  /*3ae50*/  LDL R32, [R1+0x16d8] ;  /* 0x0016d80001207983 */ /* 0x000ee80000100800 */
[----:B------:R-:W3:Y:S04]  /*3ae60*/  LDL R30, [R1+0x16dc] ;  /* 0x0016dc00011e7983 */ /* 0x000ee80000100800 */
[----:B------:R-:W3:Y:S04]  /*3ae70*/  LDL R29, [R1+0x1698] ;  /* 0x00169800011d7983 */ /* 0x000ee80000100800 */
[----:B------:R-:W3:Y:S04]  /*3ae80*/  LDL R28, [R1+0x169c] ;  /* 0x00169c00011c7983 */ /* 0x000ee80000100800 */
[----:B----4-:R-:W-:Y:S04]  /*3ae90*/  STL [R1+0x375c], R74 ;  /* 0x00375c4a01007387 */ /* 0x010fe80000100800 */
[----:B------:R-:W4:Y:S04]  /*3aea0*/  LDL R27, [R1+0x1658] ;  /* 0x00165800011b7983 */ /* 0x000f280000100800 */
[----:B------:R-:W4:Y:S04]  /*3aeb0*/  LDL R26, [R1+0x165c] ;  /* 0x00165c00011a7983 */ /* 0x000f280000100800 */
        /* <DEDUP_REMOVED lines=15> */
[----:B------:R-:W-:Y:S02]  /*3afb0*/  PRMT R67, RZ, 0x7610, R67 ;  /* 0x00007610ff437816 */ /* 0x000fe40000000043 */
[----:B------:R-:W-:Y:S02]  /*3afc0*/  PRMT R66, RZ, 0x7610, R66 ;  /* 0x00007610ff427816 */ /* 0x000fe40000000042 */
[----:B------:R-:W-:Y:S01]  /*3afd0*/  PRMT R65, RZ, 0x7610, R65 ;  /* 0x00007610ff417816 */ /* 0x000fe20000000041 */
[----:B--2---:R-:W-:-:S02]  /*3afe0*/  @!P0 IMAD.MOV.U32 R21, RZ, RZ, R34 ;  /* 0x000000ffff158224 */ /* 0x004fc400078e0022 */
[----:B------:R-:W-:-:S05]  /*3aff0*/  @!P0 IMAD.MOV.U32 R20, RZ, RZ, R0 ;  /* 0x000000ffff148224 */ /* 0x000fca00078e0000 */
[----:B------:R3:W2:Y:S02]  /*3b000*/  @!P0 LDG.E.U8 R70, desc[UR60][R20.64] ;  /* 0x0000003c14468981 */ /* 0x0006a4000c1e1100 */
[----:B---3--:R-:W-:Y:S02]  /*3b010*/  @!P0 IMAD.MOV.U32 R21, RZ, RZ, R32 ;  /* 0x000000ffff158224 */ /* 0x008fe400078e0020 */
[----:B------:R-:W-:-:S05]  /*3b020*/  @!P0 IMAD.MOV.U32 R20, RZ, RZ, R30 ;  /* 0x000000ffff148224 */ /* 0x000fca00078e001e */
[----:B------:R0:W3:Y:S02]  /*3b030*/  @!P0 LDG.E.U8 R69, desc[UR60][R20.64] ;  /* 0x0000003c14458981 */ /* 0x0000e4000c1e1100 */
[----:B0-----:R-:W-:Y:S02]  /*3b040*/  @!P0 IMAD.MOV.U32 R20, RZ, RZ, R28 ;  /* 0x000000ffff148224 */ /* 0x001fe400078e001c */
[----:B------:R-:W-:-:S05]  /*3b050*/  @!P0 IMAD.MOV.U32 R21, RZ, RZ, R29 ;  /* 0x000000ffff158224 */ /* 0x000fca00078e001d */
[----:B------:R4:W3:Y:S02]  /*3b060*/  @!P0 LDG.E.U8 R68, desc[UR60][R20.64] ;  /* 0x0000003c14448981 */ /* 0x0008e4000c1e1100 */
[----:B----4-:R-:W-:Y:S02]  /*3b070*/  @!P0 IMAD.MOV.U32 R20, RZ, RZ, R26 ;  /* 0x000000ffff148224 */ /* 0x010fe400078e001a */
        /* <DEDUP_REMOVED lines=12> */
[----:B------:R-:W4:Y:S01]  /*3b140*/  LDL R0, [R1+0x155c] ;  /* 0x00155c0001007983 */ /* 0x000f220000100800 */
[----:B------:R-:W-:-:S03]  /*3b150*/  PRMT R64, RZ, 0x7610, R64 ;  /* 0x00007610ff407816 */ /* 0x000fc60000000040 */
[----:B--2---:R-:W-:Y:S04]  /*3b160*/  STL [R1+0x376c], R70 ;  /* 0x00376c4601007387 */ /* 0x004fe80000100800 */
[----:B---3--:R-:W-:Y:S04]  /*3b170*/  STL [R1+0x3770], R69 ;  /* 0x0037704501007387 */ /* 0x008fe80000100800 */
[----:B------:R-:W-:Y:S04]  /*3b180*/  STL [R1+0x3774], R68 ;  /* 0x0037744401007387 */ /* 0x000fe80000100800 */
[----:B------:R-:W2:Y:S04]  /*3b190*/  LDL.LU R32, [R1+0x1518] ;  /* 0x0015180001207983 */ /* 0x000ea80000300800 */
[----:B----4-:R-:W-:Y:S04]  /*3b1a0*/  STL [R1+0x3778], R67 ;  /* 0x0037784301007387 */ /* 0x010fe80000100800 */
[----:B------:R-:W3:Y:S04]  /*3b1b0*/  LDL.LU R45, [R1+0x14d8] ;  /* 0x0014d800012d7983 */ /* 0x000ee80000300800 */
[----:B------:R-:W4:Y:S04]  /*3b1c0*/  LDL.LU R41, [R1+0x14dc] ;  /* 0x0014dc0001297983 */ /* 0x000f280000300800 */
[----:B------:R-:W-:Y:S01]  /*3b1d0*/  STL [R1+0x377c], R66 ;  /* 0x00377c4201007387 */ /* 0x000fe20000100800 */
        /* <DEDUP_REMOVED lines=17> */
[----:B----4-:R-:W-:-:S05]  /*3b2f0*/  @!P0 IMAD.MOV.U32 R20, RZ, RZ, R41 ;  /* 0x000000ffff148224 */ /* 0x010fca00078e0029 */
[----:B------:R0:W3:Y:S04]  /*3b300*/  @!P0 LDG.E.U8 R61, desc[UR60][R20.64] ;  /* 0x0000003c143d8981 */ /* 0x0000e8000c1e1100 */
[----:B------:R-:W-:Y:S04]  /*3b310*/  STL [R1+0x3784], R64 ;  /* 0x0037844001007387 */ /* 0x000fe80000100800 */
[----:B------:R-:W4:Y:S04]  /*3b320*/  LDL R25, [R1+0x2c50] ;  /* 0x002c500001197983 */ /* 0x000f280000100800 */
[----:B------:R-:W4:Y:S04]  /*3b330*/  LDL R24, [R1+0x2c54] ;  /* 0x002c540001187983 */ /* 0x000f280000100800 */
        /* <DEDUP_REMOVED lines=10> */
[----:B------:R4:W4:Y:S04]  /*3b3e0*/  @!P0 LDG.E.U8 R60, desc[UR60][R20.64] ;  /* 0x0000003c143c8981 */ /* 0x000928000c1e1100 */
[----:B------:R-:W-:Y:S04]  /*3b3f0*/  STL [R1+0x2d24], R17 ;  /* 0x002d241101007387 */ /* 0x000fe80000100800 */
[----:B------:R-:W-:Y:S04]  /*3b400*/  STL [R1+0x3788], R63 ;  /* 0x0037883f01007387 */ /* 0x000fe80000100800 */
[----:B------:R-:W-:Y:S04]  /*3b410*/  STL [R1+0x378c], R32 ;  /* 0x00378c2001007387 */ /* 0x000fe80000100800 */
[----:B------:R0:W-:Y:S01]  /*3b420*/  STL [R1+0x2d28], R244 ;  /* 0x002d28f401007387 */ /* 0x0001e20000100800 */
[----:B------:R-:W-:-:S03]  /*3b430*/  PRMT R59, RZ, 0x7610, R59 ;  /* 0x00007610ff3b7816 */ /* 0x000fc6000000003b */
[----:B0-----:R-:W4:Y:S04]  /*3b440*/  LDL.LU R244, [R1+0x1544] ;  /* 0x0015440001f47983 */ /* 0x001f280000300800 */
[----:B--2---:R-:W-:Y:S04]  /*3b450*/  STL [R1+0x3790], R62 ;  /* 0x0037903e01007387 */ /* 0x004fe80000100800 */
[----:B------:R-:W-:Y:S04]  /*3b460*/  STL [R1+0x3798], R41 ;  /* 0x0037982901007387 */ /* 0x000fe80000100800 */
[----:B------:R-:W-:Y:S04]  /*3b470*/  STL [R1+0x3794], R45 ;  /* 0x0037942d01007387 */ /* 0x000fe80000100800 */
[----:B---3--:R-:W-:Y:S04]  /*3b480*/  STL [R1+0x379c], R61 ;  /* 0x00379c3d01007387 */ /* 0x008fe80000100800 */
[----:B------:R-:W2:Y:S04]  /*3b490*/  LDL R27, [R1+0x2b10] ;  /* 0x002b1000011b7983 */ /* 0x000ea80000100800 */
[----:B------:R-:W3:Y:S01]  /*3b4a0*/  LDL R26, [R1+0x2b14] ;  /* 0x002b1400011a7983 */ /* 0x000ee20000100800 */
[----:B----4-:R-:W-:-:S02]  /*3b4b0*/  @!P0 IMAD.MOV.U32 R21, RZ, RZ, R25 ;  /* 0x000000ffff158224 */ /* 0x010fc400078e0019 */
        /* <DEDUP_REMOVED lines=11> */
[----:B0-----:R-:W-:Y:S02]  /*3b570*/  @!P0 IMAD.MOV.U32 R20, RZ, RZ, R12 ;  /* 0x000000ffff148224 */ /* 0x001fe400078e000c */
[----:B------:R-:W-:-:S05]  /*3b580*/  @!P0 IMAD.MOV.U32 R21, RZ, RZ, R30 ;  /* 0x000000ffff158224 */ /* 0x000fca00078e001e */
[----:B------:R0:W4:Y:S02]  /*3b590*/  @!P0 LDG.E.U8 R57, desc[UR60][R20.64] ;  /* 0x0000003c14398981 */ /* 0x000124000c1e1100 */
[----:B0-----:R-:W-:Y:S02]  /*3b5a0*/  @!P0 IMAD.MOV.U32 R20, RZ, RZ, R2 ;  /* 0x000000ffff148224 */ /* 0x001fe400078e0002 */
[----:B------:R-:W-:-:S05]  /*3b5b0*/  @!P0 IMAD.MOV.U32 R21, RZ, RZ, R29 ;  /* 0x000000ffff158224 */ /* 0x000fca00078e001d */
[----:B------:R0:W4:Y:S01]  /*3b5c0*/  @!P0 LDG.E.U8 R56, desc[UR60][R20.64] ;  /* 0x0000003c14388981 */ /* 0x000122000c1e1100 */
[----:B------:R-:W-:Y:S01]  /*3b5d0*/  PRMT R55, RZ, 0x7610, R55 ;  /* 0x00007610ff377816 */ /* 0x000fe20000000037 */
[----:B0-----:R-:W-:Y:S02]  /*3b5e0*/  @!P0 IMAD.MOV.U32 R20, RZ, RZ, R0 ;  /* 0x000000ffff148224 */ /* 0x001fe400078e0000 */
[----:B------:R-:W-:Y:S01]  /*3b5f0*/  @!P0 IMAD.MOV.U32 R21, RZ, RZ, R28 ;  /* 0x000000ffff158224 */ /* 0x000fe200078e001c */
[----:B------:R-:W-:-:S04]  /*3b600*/  PRMT R54, RZ, 0x7610, R54 ;  /* 0x00007610ff367816 */ /* 0x000fc80000000036 */
[----:B------:R2:W4:Y:S01]  /*3b610*/  @!P0 LDG.E.U8 R55, desc[UR60][R20.64] ;  /* 0x0000003c14378981 */ /* 0x000522000c1e1100 */
[----:B------:R-:W-:Y:S01]  /*3b620*/  PRMT R53, RZ, 0x7610, R53 ;  /* 0x00007610ff357816 */ /* 0x000fe20000000035 */
[----:B--2---:R-:W-:Y:S02]  /*3b630*/  @!P0 IMAD.MOV.U32 R21, RZ, RZ, R27 ;  /* 0x000000ffff158224 */ /* 0x004fe400078e001b */
[----:B---3--:R-:W-:-:S05]  /*3b640*/  @!P0 IMAD.MOV.U32 R20, RZ, RZ, R26 ;  /* 0x000000ffff148224 */ /* 0x008fca00078e001a */
[----:B------:R0:W2:Y:S04]  /*3b650*/  @!P0 LDG.E.U8 R54, desc[UR60][R20.64] ;  /* 0x0000003c14368981 */ /* 0x0000a8000c1e1100 */
[----:B----4-:R-:W-:Y:S04]  /*3b660*/  STL [R1+0x37a4], R59 ;  /* 0x0037a43b01007387 */ /* 0x010fe80000100800 */
[----:B------:R-:W3:Y:S04]  /*3b670*/  LDL R23, [R1+0x2a90] ;  /* 0x002a900001177983 */ /* 0x000ee80000100800 */
[----:B------:R-:W4:Y:S01]  /*3b680*/  LDL R22, [R1+0x2a94] ;  /* 0x002a940001167983 */ /* 0x000f220000100800 */
[----:B0-----:R-:W-:-:S02]  /*3b690*/  @!P0 IMAD.MOV.U32 R21, RZ, RZ, R25 ;  /* 0x000000ffff158224 */ /* 0x001fc400078e0019 */
[----:B------:R-:W-:-:S05]  /*3b6a0*/  @!P0 IMAD.MOV.U32 R20, RZ, RZ, R24 ;  /* 0x000000ffff148224 */ /* 0x000fca00078e0018 */
[----:B------:R3:W4:Y:S04]  /*3b6b0*/  @!P0 LDG.E.U8 R53, desc[UR60][R20.64] ;  /* 0x0000003c14358981 */ /* 0x000728000c1e1100 */
[----:B------:R-:W-:Y:S04]  /*3b6c0*/  STL [R1+0x37a8], R58 ;  /* 0x0037a83a01007387 */ /* 0x000fe80000100800 */
[----:B------:R-:W4:Y:S04]  /*3b6d0*/  LDL R30, [R1+0x2a50] ;  /* 0x002a5000011e7983 */ /* 0x000f280000100800 */
[----:B------:R-:W4:Y:S04]  /*3b6e0*/  LDL R12, [R1+0x2a54] ;  /* 0x002a5400010c7983 */ /* 0x000f280000100800 */
        /* <DEDUP_REMOVED lines=8> */
[----:B------:R-:W4:Y:S01]  /*3b770*/  LDL R26, [R1+0x2994] ;  /* 0x00299400011a7983 */ /* 0x000f220000100800 */
[----:B------:R-:W-:-:S03]  /*3b780*/  PRMT R52, RZ, 0x7610, R52 ;  /* 0x00007610ff347816 */ /* 0x000fc60000000034 */
[----:B--2---:R-:W-:Y:S04]  /*3b790*/  STL [R1+0x37b8], R54 ;  /* 0x0037b83601007387 */ /* 0x004fe80000100800 */
[----:B------:R-:W2:Y:S04]  /*3b7a0*/  LDL R25, [R1+0x2950] ;  /* 0x0029500001197983 */ /* 0x000ea80000100800 */
[----:B------:R-:W2:Y:S01]  /*3b7b0*/  LDL R24, [R1+0x2954] ;  /* 0x0029540001187983 */ /* 0x000ea20000100800 */
[----:B---3--:R-:W-:Y:S02]  /*3b7c0*/  @!P0 IMAD.MOV.U32 R21, RZ, RZ, R23 ;  /* 0x000000ffff158224 */ /* 0x008fe400078e0017 */
[----:B----4-:R-:W-:-:S05]  /*3b7d0*/  @!P0 IMAD.MOV.U32 R20, RZ, RZ, R22 ;  /* 0x000000ffff148224 */ /* 0x010fca00078e0016 */
[----:B------:R0:W3:Y:S04]  /*3b7e0*/  @!P0 LDG.E.U8 R52, desc[UR60][R20.64] ;  /* 0x0000003c14348981 */ /* 0x0000e8000c1e1100 */
        /* <DEDUP_REMOVED lines=22> */
[----:B------:R-:W-:-:S05]  /*3b950*/  @!P0 IMAD.MOV.U32 R20, RZ, RZ, R24 ;  /* 0x000000ffff148224 */ /* 0x000fca00078e0018 */
[----:B------:R4:W2:Y:S04]  /*3b960*/  @!P0 LDG.E.U8 R43, desc[UR60][R20.64] ;  /* 0x0000003c142b8981 */ /* 0x0008a8000c1e1100 */
[----:B---3--:R-:W-:Y:S04]  /*3b970*/  STL [R1+0x37c0], R52 ;  /* 0x0037c03401007387 */ /* 0x008fe80000100800 */
[----:B------:R-:W3:Y:S04]  /*3b980*/  LDL R30, [R1+0x28d0] ;  /* 0x0028d000011e7983 */ /* 0x000ee80000100800 */
[----:B------:R-:W3:Y:S01]  /*3b990*/  LDL R12, [R1+0x28d4] ;  /* 0x0028d400010c7983 */ /* 0x000ee20000100800 */
        /* <DEDUP_REMOVED lines=20> */
[----:B------:R-:W-:-:S05]  /*3bae0*/  @!P0 IMAD.MOV.U32 R20, RZ, RZ, R12 ;  /* 0x000000ffff148224 */ /* 0x000fca00078e000c */
[----:B------:R0:W3:Y:S04]  /*3baf0*/  @!P0 LDG.E.U8 R38, desc[UR60][R20.64] ;  /* 0x0000003c14268981 */ /* 0x0000e8000c1e1100 */
[----:B----4-:R-:W-:Y:S04]  /*3bb00*/  STL [R1+0x37d8], R42 ;  /* 0x0037d82a01007387 */ /* 0x010fe80000100800 */
        /* <DEDUP_REMOVED lines=42> */
[----:B--2---:R0:W-:Y:S04]  /*3bdb0*/  STL [R1+0x37f0], R19 ;  /* 0x0037f01301007387 */ /* 0x0041e80000100800 */
[----:B------:R-:W2:Y:S04]  /*3bdc0*/  LDL R12, [R1+0x15d4] ;  /* 0x0015d400010c7983 */ /* 0x000ea80000100800 */
[----:B0-----:R-:W2:Y:S01]  /*3bdd0*/  LDL R19, [R1+0x15d0] ;  /* 0x0015d00001137983 */ /* 0x001ea20000100800 */
[----:B---3--:R-:W-:-:S03]  /*3bde0*/  @!P0 IMAD.MOV.U32 R20, RZ, RZ, R2 ;  /* 0x000000ffff148224 */ /* 0x008fc600078e0002 */
[----:B----4-:R0:W-:Y:S04]  /*3bdf0*/  STL [R1+0x37f4], R17 ;  /* 0x0037f41101007387 */ /* 0x0101e80000100800 */
[----:B------:R-:W3:Y:S04]  /*3be00*/  LDL R2, [R1+0x1594] ;  /* 0x0015940001027983 */ /* 0x000ee80000100800 */
[----:B0-----:R-:W4:Y:S01]  /*3be10*/  LDL R17, [R1+0x1590] ;  /* 0x0015900001117983 */ /* 0x001f220000100800 */
[----:B------:R-:W-:-:S05]  /*3be20*/  @!P0 IMAD.MOV.U32 R21, RZ, RZ, R29 ;  /* 0x000000ffff158224 */ /* 0x000fca00078e001d */
[----:B------:R0:W4:Y:S01]  /*3be30*/  @!P0 LDG.E.U8 R16, desc[UR60][R20.64] ;  /* 0x0000003c14108981 */ /* 0x000122000c1e1100 */
[----:B------:R-:W-:Y:S02]  /*3be40*/  PRMT R14, RZ, 0x7610, R14 ;  /* 0x00007610ff0e7816 */ /* 0x000fe4000000000e */
[----:B------:R-:W-:Y:S01]  /*3be50*/  PRMT R13, RZ, 0x7610, R13 ;  /* 0x00007610ff0d7816 */ /* 0x000fe2000000000d */
[----:B0-----:R-:W-:Y:S02]  /*3be60*/  @!P0 IMAD.MOV.U32 R20, RZ, RZ, R0 ;  /* 0x000000ffff148224 */ /* 0x001fe400078e0000 */
[----:B------:R-:W-:-:S05]  /*3be70*/  @!P0 IMAD.MOV.U32 R21, RZ, RZ, R28 ;  /* 0x000000ffff158224 */ /* 0x000fca00078e001c */
        /* <DEDUP_REMOVED lines=16> */
[----:B------:R3:W2:Y:S02]  /*3bf80*/  @!P0 LDG.E.U8 R250, desc[UR60][R20.64] ;  /* 0x0000003c14fa8981 */ /* 0x0006a4000c1e1100 */
[----:B---3--:R-:W-:Y:S02]  /*3bf90*/  @!P0 IMAD.MOV.U32 R20, RZ, RZ, R2 ;  /* 0x000000ffff148224 */ /* 0x008fe400078e0002 */
[----:B----4-:R-:W-:-:S05]  /*3bfa0*/  @!P0 IMAD.MOV.U32 R21, RZ, RZ, R17 ;  /* 0x000000ffff158224 */ /* 0x010fca00078e0011 */
[----:B------:R-:W3:Y:S04]  /*3bfb0*/  @!P0 LDG.E.U8 R249, desc[UR60][R20.64] ;  /* 0x0000003c14f98981 */ /* 0x000ee8000c1e1100 */
[----:B------:R-:W-:Y:S04]  /*3bfc0*/  STL [R1+0x37f8], R16 ;  /* 0x0037f81001007387 */ /* 0x000fe80000100800 */
[----:B------:R-:W4:Y:S04]  /*3bfd0*/  LDL R0, [R1+0x1554] ;  /* 0x0015540001007983 */ /* 0x000f280000100800 */
[----:B------:R0:W-:Y:S04]  /*3bfe0*/  STL [R1+0x37fc], R14 ;  /* 0x0037fc0e01007387 */ /* 0x0001e80000100800 */
[----:B------:R1:W-:Y:S04]  /*3bff0*/  STL [R1+0x3800], R13 ;  /* 0x0038000d01007387 */ /* 0x0003e80000100800 */
[----:B------:R-:W4:Y:S04]  /*3c000*/  LDL.LU R30, [R1+0x1510] ;  /* 0x00151000011e7983 */ /* 0x000f280000300800 */
[----:B------:R-:W4:Y:S04]  /*3c010*/  LDL.LU R24, [R1+0x1514] ;  /* 0x0015140001187983 */ /* 0x000f280000300800 */
[----:B------:R-:W-:Y:S04]  /*3c020*/  STL [R1+0x3804], R252 ;  /* 0x003804fc01007387 */ /* 0x000fe80000100800 */
[----:B------:R-:W4:Y:S04]  /*3c030*/  LDL R29, [R1+0x1850] ;  /* 0x00185000011d7983 */ /* 0x000f280000100800 */
[----:B0-----:R-:W4:Y:S04]  /*3c040*/  LDL R14, [R1+0x2c7c] ;  /* 0x002c7c00010e7983 */ /* 0x001f280000100800 */
[----:B------:R-:W4:Y:S04]  /*3c050*/  LDL.LU R39, [R1+0x14d4] ;  /* 0x0014d40001277983 */ /* 0x000f280000300800 */
[----:B------:R-:W4:Y:S04]  /*3c060*/  LDL.LU R28, [R1+0x14d0] ;  /* 0x0014d000011c7983 */ /* 0x000f280000300800 */
        /* <DEDUP_REMOVED lines=11> */
[----:B-1----:R-:W3:Y:S01]  /*3c120*/  LDL R13, [R1+0x2b48] ;  /* 0x002b4800010d7983 */ /* 0x002ee20000100800 */
[----:B----4-:R-:W-:-:S03]  /*3c130*/  @!P0 IMAD.MOV.U32 R20, RZ, RZ, R0 ;  /* 0x000000ffff148224 */ /* 0x010fc600078e0000 */
[----:B------:R-:W4:Y:S01]  /*3c140*/  LDL R0, [R1+0x2b4c] ;  /* 0x002b4c0001007983 */ /* 0x000f220000100800 */
[----:B------:R-:W-:Y:S01]  /*3c150*/  PRMT R248, RZ, 0x7610, R248 ;  /* 0x00007610fff87816 */ /* 0x000fe200000000f8 */
[----:B------:R-:W-:Y:S01]  /*3c160*/  @!P0 IMAD.MOV.U32 R21, RZ, RZ, R15 ;  /* 0x000000ffff158224 */ /* 0x000fe200078e000f */
[----:B------:R-:W-:Y:S01]  /*3c170*/  PRMT R247, RZ, 0x7610, R247 ;  /* 0x00007610fff77816 */ /* 0x000fe200000000f7 */
[----:B------:R-:W4:Y:S04]  /*3c180*/  LDL R17, [R1+0x2b08] ;  /* 0x002b080001117983 */ /* 0x000f280000100800 */
[----:B------:R0:W4:Y:S01]  /*3c190*/  @!P0 LDG.E.U8 R248, desc[UR60][R20.64] ;  /* 0x0000003c14f88981 */ /* 0x000122000c1e1100 */
[----:B------:R-:W-:-:S03]  /*3c1a0*/  PRMT R246, RZ, 0x7610, R246 ;  /* 0x00007610fff67816 */ /* 0x000fc600000000f6 */
[----:B------:R-:W4:Y:S04]  /*3c1b0*/  LDL R16, [R1+0x2b0c] ;  /* 0x002b0c0001107983 */ /* 0x000f280000100800 */
[----:B------:R1:W-:Y:S01]  /*3c1c0*/  STL [R1+0x2d2c], R15 ;  /* 0x002d2c0f01007387 */ /* 0x0003e20000100800 */
[----:B------:R-:W-:Y:S02]  /*3c1d0*/  PRMT R245, RZ, 0x7610, R245 ;  /* 0x00007610fff57816 */ /* 0x000fe400000000f5 */
[----:B------:R-:W-:Y:S02]  /*3c1e0*/  PRMT R243, RZ, 0x7610, R243 ;  /* 0x00007610fff37816 */ /* 0x000fe400000000f3 */
[----:B------:R-:W-:Y:S02]  /*3c1f0*/  PRMT R242, RZ, 0x7610, R242 ;  /* 0x00007610fff27816 */ /* 0x000fe400000000f2 */
[----:B------:R-:W-:-:S02]  /*3c200*/  PRMT R241, RZ, 0x7610, R241 ;  /* 0x00007610fff17816 */ /* 0x000fc400000000f1 */
[----:B------:R-:W-:Y:S02]  /*3c210*/  PRMT R240, RZ, 0x7610, R240 ;  /* 0x00007610fff07816 */ /* 0x000fe400000000f0 */
[----:B------:R-:W-:Y:S02]  /*3c220*/  PRMT R239, RZ, 0x7610, R239 ;  /* 0x00007610ffef7816 */ /* 0x000fe400000000ef */
[----:B------:R-:W-:Y:S02]  /*3c230*/  PRMT R238, RZ, 0x7610, R238 ;  /* 0x00007610ffee7816 */ /* 0x000fe400000000ee */
[----:B------:R-:W-:Y:S02]  /*3c240*/  PRMT R237, RZ, 0x7610, R237 ;  /* 0x00007610ffed7816 */ /* 0x000fe400000000ed */
[----:B------:R-:W-:Y:S01]  /*3c250*/  PRMT R235, RZ, 0x7610, R235 ;  /* 0x00007610ffeb7816 */ /* 0x000fe200000000eb */
[----:B-1----:R-:W4:Y:S01]  /*3c260*/  LDL R15, [R1+0x2ac8] ;  /* 0x002ac800010f7983 */ /* 0x002f220000100800 */
[----:B------:R-:W-:-:S02]  /*3c270*/  PRMT R234, RZ, 0x7610, R234 ;  /* 0x00007610ffea7816 */ /* 0x000fc400000000ea */
[----:B------:R-:W-:Y:S02]  /*3c280*/  PRMT R233, RZ, 0x7610, R233 ;  /* 0x00007610ffe97816 */ /* 0x000fe400000000e9 */
[----:B------:R-:W-:Y:S02]  /*3c290*/  PRMT R232, RZ, 0x7610, R232 ;  /* 0x00007610ffe87816 */ /* 0x000fe400000000e8 */
[----:B------:R-:W-:Y:S02]  /*3c2a0*/  PRMT R231, RZ, 0x7610, R231 ;  /* 0x00007610ffe77816 */ /* 0x000fe400000000e7 */
[----:B------:R-:W-:Y:S02]  /*3c2b0*/  PRMT R230, RZ, 0x7610, R230 ;  /* 0x00007610ffe67816 */ /* 0x000fe400000000e6 */
[----:B------:R-:W-:Y:S01]  /*3c2c0*/  PRMT R229, RZ, 0x7610, R229 ;  /* 0x00007610ffe57816 */ /* 0x000fe200000000e5 */
[----:B------:R-:W4:Y:S01]  /*3c2d0*/  LDL R31, [R1+0x1748] ;  /* 0x00174800011f7983 */ /* 0x000f220000100800 */
[----:B0-----:R-:W-:-:S02]  /*3c2e0*/  @!P0 IMAD.MOV.U32 R21, RZ, RZ, R30 ;  /* 0x000000ffff158224 */ /* 0x001fc400078e001e */
[----:B------:R-:W-:-:S05]  /*3c2f0*/  @!P0 IMAD.MOV.U32 R20, RZ, RZ, R24 ;  /* 0x000000ffff148224 */ /* 0x000fca00078e0018 */
[----:B------:R0:W4:Y:S02]  /*3c300*/  @!P0 LDG.E.U8 R247, desc[UR60][R20.64] ;  /* 0x0000003c14f78981 */ /* 0x000124000c1e1100 */
[----:B0-----:R-:W-:Y:S02]  /*3c310*/  @!P0 IMAD.MOV.U32 R20, RZ, RZ, R39 ;  /* 0x000000ffff148224 */ /* 0x001fe400078e0027 */
[----:B------:R-:W-:-:S05]  /*3c320*/  @!P0 IMAD.MOV.U32 R21, RZ, RZ, R28 ;  /* 0x000000ffff158224 */ /* 0x000fca00078e001c */
[----:B------:R0:W4:Y:S02]  /*3c330*/  @!P0 LDG.E.U8 R246, desc[UR60][R20.64] ;  /* 0x0000003c14f68981 */ /* 0x000124000c1e1100 */
[----:B0-----:R-:W-:Y:S02]  /*3c340*/  @!P0 IMAD.MOV.U32 R20, RZ, RZ, R14 ;  /* 0x000000ffff148224 */ /* 0x001fe400078e000e */
[----:B------:R-:W4:Y:S01]  /*3c350*/  LDL R14, [R1+0x2acc] ;  /* 0x002acc00010e7983 */ /* 0x000f220000100800 */
[----:B------:R-:W-:-:S03]  /*3c360*/  @!P0 IMAD.MOV.U32 R21, RZ, RZ, R29 ;  /* 0x000000ffff158224 */ /* 0x000fc600078e001d */
[----:B------:R-:W4:Y:S04]  /*3c370*/  LDL R29, [R1+0x174c] ;  /* 0x00174c00011d7983 */ /* 0x000f280000100800 */
[----:B------:R0:W4:Y:S02]  /*3c380*/  @!P0 LDG.E.U8 R245, desc[UR60][R20.64] ;  /* 0x0000003c14f58981 */ /* 0x000124000c1e1100 */
[----:B0-----:R-:W-:Y:S02]  /*3c390*/  @!P0 IMAD.MOV.U32 R20, RZ, RZ, R12 ;  /* 0x000000ffff148224 */ /* 0x001fe400078e000c */
[----:B------:R-:W4:Y:S01]  /*3c3a0*/  LDL R12, [R1+0x2a8c] ;  /* 0x002a8c00010c7983 */ /* 0x000f220000100800 */
[----:B------:R-:W-:-:S03]  /*3c3b0*/  @!P0 IMAD.MOV.U32 R21, RZ, RZ, R25 ;  /* 0x000000ffff158224 */ /* 0x000fc600078e0019 */
[----:B------:R-:W4:Y:S04]  /*3c3c0*/  LDL R25, [R1+0x2a88] ;  /* 0x002a880001197983 */ /* 0x000f280000100800 */
[----:B------:R2:W4:Y:S02]  /*3c3d0*/  @!P0 LDG.E.U8 R243, desc[UR60][R20.64] ;  /* 0x0000003c14f38981 */ /* 0x000524000c1e1100 */
[----:B--2---:R-:W-:Y:S02]  /*3c3e0*/  @!P0 IMAD.MOV.U32 R21, RZ, RZ, R23 ;  /* 0x000000ffff158224 */ /* 0x004fe400078e0017 */
[----:B------:R-:W-:Y:S01]  /*3c3f0*/  @!P0 IMAD.MOV.U32 R20, RZ, RZ, R22 ;  /* 0x000000ffff148224 */ /* 0x000fe200078e0016 */
[----:B------:R-:W2:Y:S04]  /*3c400*/  LDL R23, [R1+0x2a48] ;  /* 0x002a480001177983 */ /* 0x000ea80000100800 */
[----:B------:R-:W2:Y:S04]  /*3c410*/  LDL R22, [R1+0x2a4c] ;  /* 0x002a4c0001167983 */ /* 0x000ea80000100800 */
[----:B------:R3:W2:Y:S02]  /*3c420*/  @!P0 LDG.E.U8 R242, desc[UR60][R20.64] ;  /* 0x0000003c14f28981 */ /* 0x0006a4000c1e1100 */
[----:B---3--:R-:W-:-:S02]  /*3c430*/  @!P0 IMAD.MOV.U32 R21, RZ, RZ, R27 ;  /* 0x000000ffff158224 */ /* 0x008fc400078e001b */
[----:B------:R-:W-:Y:S01]  /*3c440*/  @!P0 IMAD.MOV.U32 R20, RZ, RZ, R26 ;  /* 0x000000ffff148224 */ /* 0x000fe200078e001a */
[----:B------:R-:W3:Y:S04]  /*3c450*/  LDL R27, [R1+0x2a08] ;  /* 0x002a0800011b7983 */ /* 0x000ee80000100800 */
[----:B------:R-:W3:Y:S04]  /*3c460*/  LDL R26, [R1+0x2a0c] ;  /* 0x002a0c00011a7983 */ /* 0x000ee80000100800 */
[----:B------:R0:W3:Y:S02]  /*3c470*/  @!P0 LDG.E.U8 R241, desc[UR60][R20.64] ;  /* 0x0000003c14f18981 */ /* 0x0000e4000c1e1100 */
[----:B0-----:R-:W-:-:S02]  /*3c480*/  @!P0 IMAD.MOV.U32 R20, RZ, RZ, R2 ;  /* 0x000000ffff148224 */ /* 0x001fc400078e0002 */
[----:B------:R-:W-:Y:S01]  /*3c490*/  @!P0 IMAD.MOV.U32 R21, RZ, RZ, R19 ;  /* 0x000000ffff158224 */ /* 0x000fe200078e0013 */
[----:B------:R-:W3:Y:S04]  /*3c4a0*/  LDL R2, [R1+0x29cc] ;  /* 0x0029cc0001027983 */ /* 0x000ee80000100800 */
[----:B------:R-:W3:Y:S04]  /*3c4b0*/  LDL R19, [R1+0x29c8] ;  /* 0x0029c80001137983 */ /* 0x000ee80000100800 */
[----:B------:R0:W3:Y:S02]  /*3c4c0*/  @!P0 LDG.E.U8 R240, desc[UR60][R20.64] ;  /* 0x0000003c14f08981 */ /* 0x0000e4000c1e1100 */
[----:B0-----:R-:W-:-:S02]  /*3c4d0*/  @!P0 IMAD.MOV.U32 R21, RZ, RZ, R13 ;  /* 0x000000ffff158224 */ /* 0x001fc400078e000d */
[----:B----4-:R-:W-:Y:S01]  /*3c4e0*/  @!P0 IMAD.MOV.U32 R20, RZ, RZ, R0 ;  /* 0x000000ffff148224 */ /* 0x010fe200078e0000 */
[----:B------:R-:W4:Y:S04]  /*3c4f0*/  LDL R13, [R1+0x2988] ;  /* 0x00298800010d7983 */ /* 0x000f280000100800 */
[----:B------:R-:W4:Y:S04]  /*3c500*/  LDL R0, [R1+0x298c] ;  /* 0x00298c0001007983 */ /* 0x000f280000100800 */
[----:B------:R0:W4:Y:S02]  /*3c510*/  @!P0 LDG.E.U8 R239, desc[UR60][R20.64] ;  /* 0x0000003c14ef8981 */ /* 0x000124000c1e1100 */
[----:B0-----:R-:W-:-:S02]  /*3c520*/  @!P0 IMAD.MOV.U32 R21, RZ, RZ, R17 ;  /* 0x000000ffff158224 */ /* 0x001fc400078e0011 */
        /* <DEDUP_REMOVED lines=21> */
[----:B------:R-:W3:Y:S01]  /*3c680*/  LDL R27, [R1+0x1708] ;  /* 0x00170800011b7983 */ /* 0x000ee20000100800 */
[----:B------:R-:W-:-:S03]  /*3c690*/  PRMT R228, RZ, 0x7610, R228 ;  /* 0x00007610ffe47816 */ /* 0x000fc600000000e4 */
[----:B------:R-:W3:Y:S04]  /*3c6a0*/  LDL R26, [R1+0x16c8] ;  /* 0x0016c800011a7983 */ /* 0x000ee80000100800 */
[----:B------:R0:W3:Y:S02]  /*3c6b0*/  @!P0 LDG.E.U8 R233, desc[UR60][R20.64] ;  /* 0x0000003c14e98981 */ /* 0x0000e4000c1e1100 */
[----:B0-----:R-:W-:Y:S02]  /*3c6c0*/  @!P0 IMAD.MOV.U32 R20, RZ, RZ, R2 ;  /* 0x000000ffff148224 */ /* 0x001fe400078e0002 */
[----:B------:R-:W-:Y:S01]  /*3c6d0*/  @!P0 IMAD.MOV.U32 R21, RZ, RZ, R19 ;  /* 0x000000ffff158224 */ /* 0x000fe200078e0013 */
[----:B------:R-:W3:Y:S04]  /*3c6e0*/  LDL R2, [R1+0x284c] ;  /* 0x00284c0001027983 */ /* 0x000ee80000100800 */
[----:B------:R-:W3:Y:S04]  /*3c6f0*/  LDL R19, [R1+0x2848] ;  /* 0x0028480001137983 */ /* 0x000ee80000100800 */
[----:B------:R4:W3:Y:S02]  /*3c700*/  @!P0 LDG.E.U8 R232, desc[UR60][R20.64] ;  /* 0x0000003c14e88981 */ /* 0x0008e4000c1e1100 */
[----:B----4-:R-:W-:-:S02]  /*3c710*/  @!P0 IMAD.MOV.U32 R21, RZ, RZ, R13 ;  /* 0x000000ffff158224 */ /* 0x010fc400078e000d */
[----:B------:R-:W-:Y:S01]  /*3c720*/  @!P0 IMAD.MOV.U32 R20, RZ, RZ, R0 ;  /* 0x000000ffff148224 */ /* 0x000fe200078e0000 */
        /* <DEDUP_REMOVED lines=16> */
[----:B------:R-:W4:Y:S01]  /*3c830*/  LDL R25, [R1+0x16cc] ;  /* 0x0016cc0001197983 */ /* 0x000f220000100800 */
[----:B------:R-:W-:-:S03]  /*3c840*/  PRMT R227, RZ, 0x7610, R227 ;  /* 0x00007610ffe37816 */ /* 0x000fc600000000e3 */
[----:B------:R2:W4:Y:S01]  /*3c850*/  @!P0 LDG.E.U8 R228, desc[UR60][R20.64] ;  /* 0x0000003c14e48981 */ /* 0x000522000c1e1100 */
[----:B------:R-:W-:Y:S01]  /*3c860*/  PRMT R226, RZ, 0x7610, R226 ;  /* 0x00007610ffe27816 */ /* 0x000fe200000000e2 */
        /* <DEDUP_REMOVED lines=10> */
[----:B----4-:R-:W-:-:S02]  /*3c910*/  @!P0 IMAD.MOV.U32 R21, RZ, RZ, R13 ;  /* 0x000000ffff158224 */ /* 0x010fc400078e000d */
[----:B------:R-:W-:Y:S01]  /*3c920*/  @!P0 IMAD.MOV.U32 R20, RZ, RZ, R0 ;  /* 0x000000ffff148224 */ /* 0x000fe200078e0000 */
[----:B------:R-:W4:Y:S04]  /*3c930*/  LDL R13, [R1+0x1608] ;  /* 0x00160800010d7983 */ /* 0x000f280000100800 */
[----:B------:R-:W4:Y:S01]  /*3c940*/  LDL R0, [R1+0x160c] ;  /* 0x00160c0001007983 */ /* 0x000f220000100800 */
[----:B------:R-:W-:-:S06]  /*3c950*/  PRMT R225, RZ, 0x7610, R225 ;  /* 0x00007610ffe17816 */ /* 0x000fcc00000000e1 */
[----:B------:R0:W4:Y:S01]  /*3c960*/  @!P0 LDG.E.U8 R225, desc[UR60][R20.64] ;  /* 0x0000003c14e18981 */ /* 0x000122000c1e1100 */
[----:B------:R-:W-:Y:S01]  /*3c970*/  PRMT R224, RZ, 0x7610, R224 ;  /* 0x00007610ffe07816 */ /* 0x000fe200000000e0 */
[----:B0-----:R-:W-:Y:S02]  /*3c980*/  @!P0 IMAD.MOV.U32 R21, RZ, RZ, R17 ;  /* 0x000000ffff158224 */ /* 0x001fe400078e0011 */
[----:B------:R-:W4:Y:S01]  /*3c990*/  LDL R17, [R1+0x15c8] ;  /* 0x0015c80001117983 */ /* 0x000f220000100800 */
[----:B------:R-:W-:-:S03]  /*3c9a0*/  @!P0 IMAD.MOV.U32 R20, RZ, RZ, R16 ;  /* 0x000000ffff148224 */ /* 0x000fc600078e0010 */
[----:B------:R-:W4:Y:S01]  /*3c9b0*/  LDL R16, [R1+0x15cc] ;  /* 0x0015cc0001107983 */ /* 0x000f220000100800 */
[----:B------:R-:W-:-:S03]  /*3c9c0*/  PRMT R223, RZ, 0x7610, R223 ;  /* 0x00007610ffdf7816 */ /* 0x000fc600000000df */
[----:B------:R0:W4:Y:S01]  /*3c9d0*/  @!P0 LDG.E.U8 R224, desc[UR60][R20.64] ;  /* 0x0000003c14e08981 */ /* 0x000122000c1e1100 */
[----:B------:R-:W-:Y:S01]  /*3c9e0*/  PRMT R222, RZ, 0x7610, R222 ;  /* 0x00007610ffde7816 */ /* 0x000fe200000000de */
[----:B0-----:R-:W-:Y:S02]  /*3c9f0*/  @!P0 IMAD.MOV.U32 R21, RZ, RZ, R15 ;  /* 0x000000ffff158224 */ /* 0x001fe400078e000f */
[----:B------:R-:W-:Y:S01]  /*3ca00*/  @!P0 IMAD.MOV.U32 R20, RZ, RZ, R14 ;  /* 0x000000ffff148224 */ /* 0x000fe200078e000e */
[----:B------:R-:W4:Y:S04]  /*3ca10*/  LDL R15, [R1+0x1588] ;  /* 0x00158800010f7983 */ /* 0x000f280000100800 */
[----:B------:R-:W4:Y:S04]  /*3ca20*/  LDL R14, [R1+0x158c] ;  /* 0x00158c00010e7983 */ /* 0x000f280000100800 */
[----:B------:R0:W4:Y:S01]  /*3ca30*/  @!P0 LDG.E.U8 R223, desc[UR60][R20.64] ;  /* 0x0000003c14df8981 */ /* 0x000122000c1e1100 */
[----:B------:R-:W-:Y:S01]  /*3ca40*/  PRMT R221, RZ, 0x7610, R221 ;  /* 0x00007610ffdd7816 */ /* 0x000fe200000000dd */
[----:B0-----:R-:W-:-:S02]  /*3ca50*/  @!P0 IMAD.MOV.U32 R20, RZ, RZ, R29 ;  /* 0x000000ffff148224 */ /* 0x001fc400078e001d */
[----:B------:R-:W-:-:S05]  /*3ca60*/  @!P0 IMAD.MOV.U32 R21, RZ, RZ, R31 ;  /* 0x000000ffff158224 */ /* 0x000fca00078e001f */
[----:B------:R0:W4:Y:S01]  /*3ca70*/  @!P0 LDG.E.U8 R222, desc[UR60][R20.64] ;  /* 0x0000003c14de8981 */ /* 0x000122000c1e1100 */
[----:B------:R-:W-:Y:S01]  /*3ca80*/  PRMT R220, RZ, 0x7610, R220 ;  /* 0x00007610ffdc7816 */ /* 0x000fe200000000dc */
[----:B0-----:R-:W-:Y:S02]  /*3ca90*/  @!P0 IMAD.MOV.U32 R20, RZ, RZ, R12 ;  /* 0x000000ffff148224 */ /* 0x001fe400078e000c */
[----:B------:R-:W4:Y:S01]  /*3caa0*/  LDL R12, [R1+0x154c] ;  /* 0x00154c00010c7983 */ /* 0x000f220000100800 */
[----:B------:R-:W-:Y:S01]  /*3cab0*/  @!P0 IMAD.MOV.U32 R21, RZ, RZ, R27 ;  /* 0x000000ffff158224 */ /* 0x000fe200078e001b */
[----:B------:R-:W-:Y:S02]  /*3cac0*/  PRMT R219, RZ, 0x7610, R219 ;  /* 0x00007610ffdb7816 */ /* 0x000fe400000000db */
[----:B------:R-:W-:Y:S01]  /*3cad0*/  PRMT R218, RZ, 0x7610, R218 ;  /* 0x00007610ffda7816 */ /* 0x000fe200000000da */
[----:B------:R-:W4:Y:S04]  /*3cae0*/  LDL.LU R48, [R1+0x150c] ;  /* 0x00150c0001307983 */ /* 0x000f280000300800 */
[----:B------:R0:W4:Y:S02]  /*3caf0*/  @!P0 LDG.E.U8 R221, desc[UR60][R20.64] ;  /* 0x0000003c14dd8981 */ /* 0x000124000c1e1100 */
[----:B0-----:R-:W-:-:S02]  /*3cb00*/  @!P0 IMAD.MOV.U32 R20, RZ, RZ, R25 ;  /* 0x000000ffff148224 */ /* 0x001fc400078e0019 */
[----:B------:R-:W-:-:S05]  /*3cb10*/  @!P0 IMAD.MOV.U32 R21, RZ, RZ, R26 ;  /* 0x000000ffff158224 */ /* 0x000fca00078e001a */
[----:B------:R2:W4:Y:S02]  /*3cb20*/  @!P0 LDG.E.U8 R220, desc[UR60][R20.64] ;  /* 0x0000003c14dc8981 */ /* 0x000524000c1e1100 */
[----:B--2---:R-:W-:Y:S02]  /*3cb30*/  @!P0 IMAD.MOV.U32 R21, RZ, RZ, R23 ;  /* 0x000000ffff158224 */ /* 0x004fe400078e0017 */
[----:B------:R-:W-:-:S05]  /*3cb40*/  @!P0 IMAD.MOV.U32 R20, RZ, RZ, R22 ;  /* 0x000000ffff148224 */ /* 0x000fca00078e0016 */
[----:B------:R3:W2:Y:S02]  /*3cb50*/  @!P0 LDG.E.U8 R219, desc[UR60][R20.64] ;  /* 0x0000003c14db8981 */ /* 0x0006a4000c1e1100 */
[----:B---3--:R-:W-:Y:S02]  /*3cb60*/  @!P0 IMAD.MOV.U32 R20, RZ, RZ, R2 ;  /* 0x000000ffff148224 */ /* 0x008fe400078e0002 */
[----:B------:R-:W-:Y:S01]  /*3cb70*/  @!P0 IMAD.MOV.U32 R21, RZ, RZ, R19 ;  /* 0x000000ffff158224 */ /* 0x000fe200078e0013 */
[----:B------:R-:W3:Y:S04]  /*3cb80*/  LDL.LU R2, [R1+0x1508] ;  /* 0x0015080001027983 */ /* 0x000ee80000300800 */
[----:B------:R-:W2:Y:S04]  /*3cb90*/  LDL R29, [R1+0x184c] ;  /* 0x00184c00011d7983 */ /* 0x000ea80000100800 */
[----:B------:R4:W2:Y:S02]  /*3cba0*/  @!P0 LDG.E.U8 R218, desc[UR60][R20.64] ;  /* 0x0000003c14da8981 */ /* 0x0008a4000c1e1100 */
[----:B----4-:R-:W-:-:S02]  /*3cbb0*/  @!P0 IMAD.MOV.U32 R21, RZ, RZ, R13 ;  /* 0x000000ffff158224 */ /* 0x010fc400078e000d */
[----:B------:R-:W-:Y:S01]  /*3cbc0*/  @!P0 IMAD.MOV.U32 R20, RZ, RZ, R0 ;  /* 0x000000ffff148224 */ /* 0x000fe200078e0000 */
[----:B------:R-:W4:Y:S04]  /*3cbd0*/  LDL R13, [R1+0x2c78] ;  /* 0x002c7800010d7983 */ /* 0x000f280000100800 */
[----:B------:R-:W2:Y:S04]  /*3cbe0*/  LDL.LU R27, [R1+0x14c8] ;  /* 0x0014c800011b7983 */ /* 0x000ea80000300800 */
[----:B------:R-:W4:Y:S01]  /*3cbf0*/  LDL.LU R0, [R1+0x14cc] ;  /* 0x0014cc0001007983 */ /* 0x000f220000300800 */
[----:B------:R-:W-:-:S03]  /*3cc00*/  PRMT R217, RZ, 0x7610, R217 ;  /* 0x00007610ffd97816 */ /* 0x000fc600000000d9 */
[----:B------:R-:W4:Y:S04]  /*3cc10*/  LDL R23, [R1+0x2c40] ;  /* 0x002c400001177983 */ /* 0x000f280000100800 */
[----:B------:R-:W4:Y:S04]  /*3cc20*/  LDL R22, [R1+0x2c44] ;  /* 0x002c440001167983 */ /* 0x000f280000100800 */
[----:B------:R-:W4:Y:S04]  /*3cc30*/  LDL R19, [R1+0x2c00] ;  /* 0x002c000001137983 */ /* 0x000f280000100800 */
[----:B------:R0:W4:Y:S01]  /*3cc40*/  @!P0 LDG.E.U8 R217, desc[UR60][R20.64] ;  /* 0x0000003c14d98981 */ /* 0x000122000c1e1100 */
[----:B------:R-:W-:-:S03]  /*3cc50*/  PRMT R216, RZ, 0x7610, R216 ;  /* 0x00007610ffd87816 */ /* 0x000fc600000000d8 */
[----:B------:R-:W4:Y:S04]  /*3cc60*/  LDL R26, [R1+0x2bc0] ;  /* 0x002bc000011a7983 */ /* 0x000f280000100800 */
[----:B------:R-:W4:Y:S01]  /*3cc70*/  LDL R25, [R1+0x2bc4] ;  /* 0x002bc40001197983 */ /* 0x000f220000100800 */
[----:B0-----:R-:W-:-:S03]  /*3cc80*/  @!P0 IMAD.MOV.U32 R21, RZ, RZ, R17 ;  /* 0x000000ffff158224 */ /* 0x001fc600078e0011 */
[----:B------:R-:W4:Y:S01]  /*3cc90*/  LDL R17, [R1+0x2c04] ;  /* 0x002c040001117983 */ /* 0x000f220000100800 */
[----:B------:R-:W-:-:S03]  /*3cca0*/  @!P0 IMAD.MOV.U32 R20, RZ, RZ, R16 ;  /* 0x000000ffff148224 */ /* 0x000fc600078e0010 */
[----:B------:R-:W4:Y:S04]  /*3ccb0*/  LDL R16, [R1+0x2b80] ;  /* 0x002b800001107983 */ /* 0x000f280000100800 */
[----:B------:R0:W4:Y:S01]  /*3ccc0*/  @!P0 LDG.E.U8 R216, desc[UR60][R20.64] ;  /* 0x0000003c14d88981 */ /* 0x000122000c1e1100 */
[----:B------:R-:W-:Y:S01]  /*3ccd0*/  PRMT R215, RZ, 0x7610, R215 ;  /* 0x00007610ffd77816 */ /* 0x000fe200000000d7 */
[----:B0-----:R-:W-:Y:S02]  /*3cce0*/  @!P0 IMAD.MOV.U32 R21, RZ, RZ, R15 ;  /* 0x000000ffff158224 */ /* 0x001fe400078e000f */
[----:B------:R-:W4:Y:S01]  /*3ccf0*/  LDL R15, [R1+0x2b84] ;  /* 0x002b8400010f7983 */ /* 0x000f220000100800 */
[----:B------:R-:W-:Y:S01]  /*3cd00*/  @!P0 IMAD.MOV.U32 R20, RZ, RZ, R14 ;  /* 0x000000ffff148224 */ /* 0x000fe200078e000e */
[----:B------:R-:W-:-:S02]  /*3cd10*/  PRMT R214, RZ, 0x7610, R214 ;  /* 0x00007610ffd67816 */ /* 0x000fc400000000d6 */
[----:B------:R-:W-:Y:S01]  /*3cd20*/  PRMT R213, RZ, 0x7610, R213 ;  /* 0x00007610ffd57816 */ /* 0x000fe200000000d5 */
[----:B------:R-:W4:Y:S04]  /*3cd30*/  LDL R14, [R1+0x2b40] ;  /* 0x002b4000010e7983 */ /* 0x000f280000100800 */
[----:B------:R0:W4:Y:S02]  /*3cd40*/  @!P0 LDG.E.U8 R215, desc[UR60][R20.64] ;  /* 0x0000003c14d78981 */ /* 0x000124000c1e1100 */
[----:B0-----:R-:W-:Y:S02]  /*3cd50*/  @!P0 IMAD.MOV.U32 R20, RZ, RZ, R12 ;  /* 0x000000ffff148224 */ /* 0x001fe400078e000c */
[----:B------:R-:W4:Y:S01]  /*3cd60*/  LDL R12, [R1+0x2b44] ;  /* 0x002b4400010c7983 */ /* 0x000f220000100800 */
[----:B------:R-:W-:-:S05]  /*3cd70*/  @!P0 IMAD.MOV.U32 R21, RZ, RZ, R10 ;  /* 0x000000ffff158224 */ /* 0x000fca00078e000a */
[----:B------:R0:W4:Y:S01]  /*3cd80*/  @!P0 LDG.E.U8 R214, desc[UR60][R20.64] ;  /* 0x0000003c14d68981 */ /* 0x000122000c1e1100 */
[----:B------:R-:W-:-:S03]  /*3cd90*/  PRMT R212, RZ, 0x7610, R212 ;  /* 0x00007610ffd47816 */ /* 0x000fc600000000d4 */
[----:B------:R1:W-:Y:S04]  /*3cda0*/  STL [R1+0x2d30], R10 ;  /* 0x002d300a01007387 */ /* 0x0003e80000100800 */
[----:B------:R-:W4:Y:S04]  /*3cdb0*/  LDL R33, [R1+0x2b00] ;  /* 0x002b000001217983 */ /* 0x000f280000100800 */
[----:B------:R-:W4:Y:S01]  /*3cdc0*/  LDL R32, [R1+0x2b04] ;  /* 0x002b040001207983 */ /* 0x000f220000100800 */
[----:B------:R-:W-:Y:S02]  /*3cdd0*/  PRMT R211, RZ, 0x7610, R211 ;  /* 0x00007610ffd37816 */ /* 0x000fe400000000d3 */
[----:B------:R-:W-:-:S02]  /*3cde0*/  PRMT R210, RZ, 0x7610, R210 ;  /* 0x00007610ffd27816 */ /* 0x000fc400000000d2 */
[----:B------:R-:W-:Y:S02]  /*3cdf0*/  PRMT R209, RZ, 0x7610, R209 ;  /* 0x00007610ffd17816 */ /* 0x000fe400000000d1 */
[----:B------:R-:W-:Y:S01]  /*3ce00*/  PRMT R208, RZ, 0x7610, R208 ;  /* 0x00007610ffd07816 */ /* 0x000fe200000000d0 */
[----:B------:R-:W4:Y:S01]  /*3ce10*/  LDL R31, [R1+0x2a00] ;  /* 0x002a0000011f7983 */ /* 0x000f220000100800 */
[----:B0-----:R-:W-:-:S03]  /*3ce20*/  @!P0 IMAD.MOV.U32 R20, RZ, RZ, R48 ;  /* 0x000000ffff148224 */ /* 0x001fc600078e0030 */
[----:B-1----:R-:W4:Y:S01]  /*3ce30*/  LDL R10, [R1+0x2ac4] ;  /* 0x002ac400010a7983 */ /* 0x002f220000100800 */
[----:B------:R-:W-:Y:S02]  /*3ce40*/  PRMT R207, RZ, 0x7610, R207 ;  /* 0x00007610ffcf7816 */ /* 0x000fe400000000cf */
[----:B------:R-:W-:Y:S02]  /*3ce50*/  PRMT R206, RZ, 0x7610, R206 ;  /* 0x00007610ffce7816 */ /* 0x000fe400000000ce */
[----:B------:R-:W-:Y:S02]  /*3ce60*/  PRMT R205, RZ, 0x7610, R205 ;  /* 0x00007610ffcd7816 */ /* 0x000fe400000000cd */
[----:B------:R-:W-:Y:S02]  /*3ce70*/  PRMT R204, RZ, 0x7610, R204 ;  /* 0x00007610ffcc7816 */ /* 0x000fe400000000cc */
[----:B------:R-:W-:Y:S02]  /*3ce80*/  PRMT R203, RZ, 0x7610, R203 ;  /* 0x00007610ffcb7816 */ /* 0x000fe400000000cb */
[----:B------:R-:W-:-:S02]  /*3ce90*/  PRMT R202, RZ, 0x7610, R202 ;  /* 0x00007610ffca7816 */ /* 0x000fc400000000ca */
[----:B------:R-:W-:Y:S02]  /*3cea0*/  PRMT R201, RZ, 0x7610, R201 ;  /* 0x00007610ffc97816 */ /* 0x000fe400000000c9 */
[----:B------:R-:W-:Y:S02]  /*3ceb0*/  PRMT R200, RZ, 0x7610, R200 ;  /* 0x00007610ffc87816 */ /* 0x000fe400000000c8 */
[----:B------:R-:W-:Y:S01]  /*3cec0*/  PRMT R199, RZ, 0x7610, R199 ;  /* 0x00007610ffc77816 */ /* 0x000fe200000000c7 */
[----:B------:R-:W4:Y:S04]  /*3ced0*/  LDL R35, [R1+0x1800] ;  /* 0x0018000001237983 */ /* 0x000f280000100800 */
[----:B------:R-:W4:Y:S01]  /*3cee0*/  LDL R34, [R1+0x1804] ;  /* 0x0018040001227983 */ /* 0x000f220000100800 */
[----:B---3--:R-:W-:-:S05]  /*3cef0*/  @!P0 IMAD.MOV.U32 R21, RZ, RZ, R2 ;  /* 0x000000ffff158224 */ /* 0x008fca00078e0002 */
[----:B------:R2:W3:Y:S02]  /*3cf00*/  @!P0 LDG.E.U8 R213, desc[UR60][R20.64] ;  /* 0x0000003c14d58981 */ /* 0x0004e4000c1e1100 */
[----:B--2---:R-:W-:Y:S02]  /*3cf10*/  @!P0 IMAD.MOV.U32 R21, RZ, RZ, R27 ;  /* 0x000000ffff158224 */ /* 0x004fe400078e001b */
[----:B----4-:R-:W-:-:S05]  /*3cf20*/  @!P0 IMAD.MOV.U32 R20, RZ, RZ, R0 ;  /* 0x000000ffff148224 */ /* 0x010fca00078e0000 */
[----:B------:R0:W2:Y:S02]  /*3cf30*/  @!P0 LDG.E.U8 R212, desc[UR60][R20.64] ;  /* 0x0000003c14d48981 */ /* 0x0000a4000c1e1100 */
[----:B0-----:R-:W-:Y:S02]  /*3cf40*/  @!P0 IMAD.MOV.U32 R20, RZ, RZ, R13 ;  /* 0x000000ffff148224 */ /* 0x001fe400078e000d */
[----:B------:R-:W4:Y:S01]  /*3cf50*/  LDL R13, [R1+0x2ac0] ;  /* 0x002ac000010d7983 */ /* 0x000f220000100800 */
[----:B------:R-:W-:-:S03]  /*3cf60*/  @!P0 IMAD.MOV.U32 R21, RZ, RZ, R29 ;  /* 0x000000ffff158224 */ /* 0x000fc600078e001d */
[----:B------:R-:W3:Y:S04]  /*3cf70*/  LDL R29, [R1+0x2a04] ;  /* 0x002a0400011d7983 */ /* 0x000ee80000100800 */
[----:B------:R0:W2:Y:S02]  /*3cf80*/  @!P0 LDG.E.U8 R211, desc[UR60][R20.64] ;  /* 0x0000003c14d38981 */ /* 0x0000a4000c1e1100 */
[----:B0-----:R-:W-:Y:S02]  /*3cf90*/  @!P0 IMAD.MOV.U32 R20, RZ, RZ, R22 ;  /* 0x000000ffff148224 */ /* 0x001fe400078e0016 */
[----:B------:R-:W-:Y:S01]  /*3cfa0*/  @!P0 IMAD.MOV.U32 R21, RZ, RZ, R23 ;  /* 0x000000ffff158224 */ /* 0x000fe200078e0017 */
[----:B------:R-:W3:Y:S04]  /*3cfb0*/  LDL R22, [R1+0x2a84] ;  /* 0x002a840001167983 */ /* 0x000ee80000100800 */
[----:B------:R-:W2:Y:S04]  /*3cfc0*/  LDL R23, [R1+0x2a80] ;  /* 0x002a800001177983 */ /* 0x000ea80000100800 */
[----:B------:R0:W2:Y:S02]  /*3cfd0*/  @!P0 LDG.E.U8 R210, desc[UR60][R20.64] ;  /* 0x0000003c14d28981 */ /* 0x0000a4000c1e1100 */
[----:B0-----:R-:W-:-:S02]  /*3cfe0*/  @!P0 IMAD.MOV.U32 R20, RZ, RZ, R17 ;  /* 0x000000ffff148224 */ /* 0x001fc400078e0011 */
[----:B------:R-:W-:Y:S01]  /*3cff0*/  @!P0 IMAD.MOV.U32 R21, RZ, RZ, R19 ;  /* 0x000000ffff158224 */ /* 0x000fe200078e0013 */
[----:B------:R-:W2:Y:S04]  /*3d000*/  LDL R17, [R1+0x2a44] ;  /* 0x002a440001117983 */ /* 0x000ea80000100800 */
        /* <DEDUP_REMOVED lines=13> */
[----:B------:R-:W2:Y:S01]  /*3d0e0*/  LDL R12, [R1+0x2944] ;  /* 0x00294400010c7983 */ /* 0x000ea20000100800 */
[----:B------:R-:W-:-:S03]  /*3d0f0*/  @!P0 IMAD.MOV.U32 R21, RZ, RZ, R14 ;  /* 0x000000ffff158224 */ /* 0x000fc600078e000e */
[----:B------:R-:W2:Y:S04]  /*3d100*/  LDL R14, [R1+0x2940] ;  /* 0x00294000010e7983 */ /* 0x000ea80000100800 */
[----:B------:R0:W2:Y:S02]  /*3d110*/  @!P0 LDG.E.U8 R206, desc[UR60][R20.64] ;  /* 0x0000003c14ce8981 */ /* 0x0000a4000c1e1100 */
[----:B0-----:R-:W-:Y:S02]  /*3d120*/  @!P0 IMAD.MOV.U32 R20, RZ, RZ, R32 ;  /* 0x000000ffff148224 */ /* 0x001fe400078e0020 */
[----:B------:R-:W-:Y:S01]  /*3d130*/  @!P0 IMAD.MOV.U32 R21, RZ, RZ, R33 ;  /* 0x000000ffff158224 */ /* 0x000fe200078e0021 */
[----:B------:R-:W-:Y:S01]  /*3d140*/  PRMT R198, RZ, 0x7610, R198 ;  /* 0x00007610ffc67816 */ /* 0x000fe200000000c6 */
[----:B------:R-:W2:Y:S04]  /*3d150*/  LDL R33, [R1+0x1740] ;  /* 0x0017400001217983 */ /* 0x000ea80000100800 */
[----:B------:R0:W2:Y:S04]  /*3d160*/  @!P0 LDG.E.U8 R205, desc[UR60][R20.64] ;  /* 0x0000003c14cd8981 */ /* 0x0000a8000c1e1100 */
[----:B------:R-:W2:Y:S01]  /*3d170*/  LDL R32, [R1+0x1744] ;  /* 0x0017440001207983 */ /* 0x000ea20000100800 */
[----:B0-----:R-:W-:-:S03]  /*3d180*/  @!P0 IMAD.MOV.U32 R20, RZ, RZ, R10 ;  /* 0x000000ffff148224 */ /* 0x001fc600078e000a */
[----:B------:R-:W2:Y:S01]  /*3d190*/  LDL R10, [R1+0x2904] ;  /* 0x00290400010a7983 */ /* 0x000ea20000100800 */
[----:B----4-:R-:W-:-:S03]  /*3d1a0*/  @!P0 IMAD.MOV.U32 R21, RZ, RZ, R13 ;  /* 0x000000ffff158224 */ /* 0x010fc600078e000d */
[----:B------:R-:W4:Y:S04]  /*3d1b0*/  LDL R13, [R1+0x2900] ;  /* 0x00290000010d7983 */ /* 0x000f280000100800 */
[----:B------:R3:W4:Y:S02]  /*3d1c0*/  @!P0 LDG.E.U8 R204, desc[UR60][R20.64] ;  /* 0x0000003c14cc8981 */ /* 0x000724000c1e1100 */
[----:B---3--:R-:W-:Y:S02]  /*3d1d0*/  @!P0 IMAD.MOV.U32 R20, RZ, RZ, R22 ;  /* 0x000000ffff148224 */ /* 0x008fe400078e0016 */
[----:B--2---:R-:W-:Y:S01]  /*3d1e0*/  @!P0 IMAD.MOV.U32 R21, RZ, RZ, R23 ;  /* 0x000000ffff158224 */ /* 0x004fe200078e0017 */
[----:B------:R-:W2:Y:S04]  /*3d1f0*/  LDL R22, [R1+0x28c4] ;  /* 0x0028c40001167983 */ /* 0x000ea80000100800 */
        /* <DEDUP_REMOVED lines=8> */
[----:B------:R-:W-:Y:S01]  /*3d280*/  @!P0 IMAD.MOV.U32 R21, RZ, RZ, R31 ;  /* 0x000000ffff158224 */ /* 0x000fe200078e001f */
[----:B------:R-:W-:Y:S01]  /*3d290*/  PRMT R197, RZ, 0x7610, R197 ;  /* 0x00007610ffc57816 */ /* 0x000fe200000000c5 */
[----:B------:R-:W3:Y:S04]  /*3d2a0*/  LDL R31, [R1+0x1700] ;  /* 0x00170000011f7983 */ /* 0x000ee80000100800 */
[----:B------:R0:W3:Y:S04]  /*3d2b0*/  @!P0 LDG.E.U8 R201, desc[UR60][R20.64] ;  /* 0x0000003c14c98981 */ /* 0x0000e8000c1e1100 */
[----:B------:R-:W3:Y:S01]  /*3d2c0*/  LDL R29, [R1+0x1704] ;  /* 0x00170400011d7983 */ /* 0x000ee20000100800 */
        /* <DEDUP_REMOVED lines=11> */
[----:B0-----:R-:W-:-:S03]  /*3d380*/  @!P0 IMAD.MOV.U32 R20, RZ, RZ, R12 ;  /* 0x000000ffff148224 */ /* 0x001fc600078e000c */
[----:B------:R-:W3:Y:S01]  /*3d390*/  LDL R12, [R1+0x17c4] ;  /* 0x0017c400010c7983 */ /* 0x000ee20000100800 */
[----:B------:R-:W-:-:S03]  /*3d3a0*/  @!P0 IMAD.MOV.U32 R21, RZ, RZ, R14 ;  /* 0x000000ffff158224 */ /* 0x000fc600078e000e */
[----:B------:R-:W3:Y:S04]  /*3d3b0*/  LDL R14, [R1+0x17c0] ;  /* 0x0017c000010e7983 */ /* 0x000ee80000100800 */
[----:B------:R0:W3:Y:S02]  /*3d3c0*/  @!P0 LDG.E.U8 R198, desc[UR60][R20.64] ;  /* 0x0000003c14c68981 */ /* 0x0000e4000c1e1100 */
[----:B0-----:R-:W-:Y:S02]  /*3d3d0*/  @!P0 IMAD.MOV.U32 R20, RZ, RZ, R10 ;  /* 0x000000ffff148224 */ /* 0x001fe400078e000a */
[----:B------:R-:W3:Y:S01]  /*3d3e0*/  LDL R10, [R1+0x1784] ;  /* 0x00178400010a7983 */ /* 0x000ee20000100800 */
[----:B----4-:R-:W-:-:S03]  /*3d3f0*/  @!P0 IMAD.MOV.U32 R21, RZ, RZ, R13 ;  /* 0x000000ffff158224 */ /* 0x010fc600078e000d */
[----:B------:R-:W4:Y:S04]  /*3d400*/  LDL R13, [R1+0x1780] ;  /* 0x00178000010d7983 */ /* 0x000f280000100800 */
[----:B------:R2:W4:Y:S01]  /*3d410*/  @!P0 LDG.E.U8 R197, desc[UR60][R20.64] ;  /* 0x0000003c14c58981 */ /* 0x000522000c1e1100 */
[----:B------:R-:W-:Y:S02]  /*3d420*/  PRMT R195, RZ, 0x7610, R195 ;  /* 0x00007610ffc37816 */ /* 0x000fe400000000c3 */
[----:B------:R-:W-:Y:S01]  /*3d430*/  PRMT R194, RZ, 0x7610, R194 ;  /* 0x00007610ffc27816 */ /* 0x000fe200000000c2 */
[----:B--2---:R-:W-:Y:S02]  /*3d440*/  @!P0 IMAD.MOV.U32 R20, RZ, RZ, R22 ;  /* 0x000000ffff148224 */ /* 0x004fe400078e0016 */
[----:B---3--:R-:W-:Y:S01]  /*3d450*/  @!P0 IMAD.MOV.U32 R21, RZ, RZ, R23 ;  /* 0x000000ffff158224 */ /* 0x008fe200078e0017 */
[----:B------:R-:W2:Y:S04]  /*3d460*/  LDL R22, [R1+0x1684] ;  /* 0x0016840001167983 */ /* 0x000ea80000100800 */
[----:B------:R-:W3:Y:S04]  /*3d470*/  LDL R23, [R1+0x1680] ;  /* 0x0016800001177983 */ /* 0x000ee80000100800 */
[----:B------:R0:W3:Y:S02]  /*3d480*/  @!P0 LDG.E.U8 R196, desc[UR60][R20.64] ;  /* 0x0000003c14c48981 */ /* 0x0000e4000c1e1100 */
[----:B0-----:R-:W-:-:S02]  /*3d490*/  @!P0 IMAD.MOV.U32 R20, RZ, RZ, R17 ;  /* 0x000000ffff148224 */ /* 0x001fc400078e0011 */
[----:B------:R-:W-:Y:S01]  /*3d4a0*/  @!P0 IMAD.MOV.U32 R21, RZ, RZ, R19 ;  /* 0x000000ffff158224 */ /* 0x000fe200078e0013 */
[----:B------:R-:W3:Y:S04]  /*3d4b0*/  LDL R17, [R1+0x1644] ;  /* 0x0016440001117983 */ /* 0x000ee80000100800 */
[----:B------:R-:W3:Y:S04]  /*3d4c0*/  LDL R19, [R1+0x1640] ;  /* 0x0016400001137983 */ /* 0x000ee80000100800 */
[----:B------:R0:W3:Y:S01]  /*3d4d0*/  @!P0 LDG.E.U8 R195, desc[UR60][R20.64] ;  /* 0x0000003c14c38981 */ /* 0x0000e2000c1e1100 */
[----:B------:R-:W-:Y:S01]  /*3d4e0*/  PRMT R193, RZ, 0x7610, R193 ;  /* 0x00007610ffc17816 */ /* 0x000fe200000000c1 */
[----:B0-----:R-:W-:-:S02]  /*3d4f0*/  @!P0 IMAD.MOV.U32 R20, RZ, RZ, R15 ;  /* 0x000000ffff148224 */ /* 0x001fc400078e000f */
[----:B------:R-:W-:Y:S01]  /*3d500*/  @!P0 IMAD.MOV.U32 R21, RZ, RZ, R16 ;  /* 0x000000ffff158224 */ /* 0x000fe200078e0010 */
[----:B------:R-:W3:Y:S04]  /*3d510*/  LDL R15, [R1+0x1604] ;  /* 0x00160400010f7983 */ /* 0x000ee80000100800 */
[----:B------:R-:W3:Y:S04]  /*3d520*/  LDL R16, [R1+0x1600] ;  /* 0x0016000001107983 */ /* 0x000ee80000100800 */
[----:B------:R0:W3:Y:S02]  /*3d530*/  @!P0 LDG.E.U8 R194, desc[UR60][R20.64] ;  /* 0x0000003c14c28981 */ /* 0x0000e4000c1e1100 */
[----:B0-----:R-:W-:-:S02]  /*3d540*/  @!P0 IMAD.MOV.U32 R20, RZ, RZ, R34 ;  /* 0x000000ffff148224 */ /* 0x001fc400078e0022 */
[----:B------:R-:W-:-:S05]  /*3d550*/  @!P0 IMAD.MOV.U32 R21, RZ, RZ, R35 ;  /* 0x000000ffff158224 */ /* 0x000fca00078e0023 */
[----:B------:R0:W3:Y:S02]  /*3d560*/  @!P0 LDG.E.U8 R193, desc[UR60][R20.64] ;  /* 0x0000003c14c18981 */ /* 0x0000e4000c1e1100 */
[----:B0-----:R-:W-:Y:S02]  /*3d570*/  @!P0 IMAD.MOV.U32 R20, RZ, RZ, R12 ;  /* 0x000000ffff148224 */ /* 0x001fe400078e000c */
[----:B------:R-:W3:Y:S01]  /*3d580*/  LDL R12, [R1+0x15c4] ;  /* 0x0015c400010c7983 */ /* 0x000ee20000100800 */
[----:B------:R-:W-:Y:S01]  /*3d590*/  PRMT R192, RZ, 0x7610, R192 ;  /* 0x00007610ffc07816 */ /* 0x000fe200000000c0 */
[----:B------:R-:W-:Y:S02]  /*3d5a0*/  @!P0 IMAD.MOV.U32 R21, RZ, RZ, R14 ;  /* 0x000000ffff158224 */ /* 0x000fe400078e000e */
[----:B------:R-:W3:Y:S04]  /*3d5b0*/  LDL R14, [R1+0x15c0] ;  /* 0x0015c000010e7983 */ /* 0x000ee80000100800 */
[----:B------:R0:W3:Y:S02]  /*3d5c0*/  @!P0 LDG.E.U8 R192, desc[UR60][R20.64] ;  /* 0x0000003c14c08981 */ /* 0x0000e4000c1e1100 */
[----:B0-----:R-:W-:-:S02]  /*3d5d0*/  @!P0 IMAD.MOV.U32 R20, RZ, RZ, R10 ;  /* 0x000000ffff148224 */ /* 0x001fc400078e000a */
[----:B------:R-:W3:Y:S01]  /*3d5e0*/  LDL R10, [R1+0x1584] ;  /* 0x00158400010a7983 */ /* 0x000ee20000100800 */
[----:B----4-:R-:W-:-:S03]  /*3d5f0*/  @!P0 IMAD.MOV.U32 R21, RZ, RZ, R13 ;  /* 0x000000ffff158224 */ /* 0x010fc600078e000d */
[----:B------:R-:W4:Y:S01]  /*3d600*/  LDL R13, [R1+0x1580] ;  /* 0x00158000010d7983 */ /* 0x000f220000100800 */
[----:B------:R-:W-:Y:S02]  /*3d610*/  PRMT R191, RZ, 0x7610, R191 ;  /* 0x00007610ffbf7816 */ /* 0x000fe400000000bf */
[----:B------:R-:W-:-:S04]  /*3d620*/  PRMT R190, RZ, 0x7610, R190 ;  /* 0x00007610ffbe7816 */ /* 0x000fc800000000be */
[----:B------:R0:W4:Y:S01]  /*3d630*/  @!P0 LDG.E.U8 R191, desc[UR60][R20.64] ;  /* 0x0000003c14bf8981 */ /* 0x000122000c1e1100 */
[----:B------:R-:W-:Y:S01]  /*3d640*/  PRMT R189, RZ, 0x7610, R189 ;  /* 0x00007610ffbd7816 */ /* 0x000fe200000000bd */
[----:B0-----:R-:W-:Y:S02]  /*3d650*/  @!P0 IMAD.MOV.U32 R20, RZ, RZ, R32 ;  /* 0x000000ffff148224 */ /* 0x001fe400078e0020 */
[----:B------:R-:W-:-:S05]  /*3d660*/  @!P0 IMAD.MOV.U32 R21, RZ, RZ, R33 ;  /* 0x000000ffff158224 */ /* 0x000fca00078e0021 */
[----:B------:R0:W4:Y:S01]  /*3d670*/  @!P0 LDG.E.U8 R190, desc[UR60][R20.64] ;  /* 0x0000003c14be8981 */ /* 0x000122000c1e1100 */
[----:B------:R-:W-:Y:S01]  /*3d680*/  PRMT R188, RZ, 0x7610, R188 ;  /* 0x00007610ffbc7816 */ /* 0x000fe200000000bc */
[----:B0-----:R-:W-:Y:S02]  /*3d690*/  @!P0 IMAD.MOV.U32 R20, RZ, RZ, R29 ;  /* 0x000000ffff148224 */ /* 0x001fe400078e001d */
[----:B------:R-:W-:-:S05]  /*3d6a0*/  @!P0 IMAD.MOV.U32 R21, RZ, RZ, R31 ;  /* 0x000000ffff158224 */ /* 0x000fca00078e001f */
[----:B------:R0:W4:Y:S01]  /*3d6b0*/  @!P0 LDG.E.U8 R189, desc[UR60][R20.64] ;  /* 0x0000003c14bd8981 */ /* 0x000122000c1e1100 */
[----:B------:R-:W-:Y:S01]  /*3d6c0*/  PRMT R187, RZ, 0x7610, R187 ;  /* 0x00007610ffbb7816 */ /* 0x000fe200000000bb */
[----:B0-----:R-:W-:Y:S02]  /*3d6d0*/  @!P0 IMAD.MOV.U32 R20, RZ, RZ, R25 ;  /* 0x000000ffff148224 */ /* 0x001fe400078e0019 */
[----:B------:R-:W-:Y:S01]  /*3d6e0*/  @!P0 IMAD.MOV.U32 R21, RZ, RZ, R26 ;  /* 0x000000ffff158224 */ /* 0x000fe200078e001a */
[----:B------:R-:W4:Y:S01]  /*3d6f0*/  LDL.LU R25, [R1+0x1540] ;  /* 0x0015400001197983 */ /* 0x000f220000300800 */
[----:B------:R-:W-:-:S03]  /*3d700*/  PRMT R186, RZ, 0x7610, R186 ;  /* 0x00007610ffba7816 */ /* 0x000fc600000000ba */
[----:B------:R-:W4:Y:S04]  /*3d710*/  LDL R33, [R1+0x1848] ;  /* 0x0018480001217983 */ /* 0x000f280000100800 */
[----:B------:R-:W4:Y:S04]  /*3d720*/  LDL.LU R40, [R1+0x1500] ;  /* 0x0015000001287983 */ /* 0x000f280000300800 */
[----:B------:R2:W4:Y:S04]  /*3d730*/  @!P0 LDG.E.U8 R188, desc[UR60][R20.64] ;  /* 0x0000003c14bc8981 */ /* 0x000528000c1e1100 */
[----:B------:R-:W4:Y:S01]  /*3d740*/  LDL.LU R37, [R1+0x1504] ;  /* 0x0015040001257983 */ /* 0x000f220000300800 */
[----:B------:R-:W-:-:S03]  /*3d750*/  PRMT R185, RZ, 0x7610, R185 ;  /* 0x00007610ffb97816 */ /* 0x000fc600000000b9 */
[----:B------:R-:W4:Y:S04]  /*3d760*/  LDL.LU R26, [R1+0x14c0] ;  /* 0x0014c000011a7983 */ /* 0x000f280000300800 */
[----:B------:R-:W4:Y:S04]  /*3d770*/  LDL.LU R170, [R1+0x14c4] ;  /* 0x0014c40001aa7983 */ /* 0x000f280000300800 */
[----:B------:R-:W4:Y:S04]  /*3d780*/  LDL R32, [R1+0x2c38] ;  /* 0x002c380001207983 */ /* 0x000f280000100800 */
[----:B------:R-:W4:Y:S01]  /*3d790*/  LDL R31, [R1+0x2c3c] ;  /* 0x002c3c00011f7983 */ /* 0x000f220000100800 */
[----:B--2---:R-:W-:-:S02]  /*3d7a0*/  @!P0 IMAD.MOV.U32 R20, RZ, RZ, R22 ;  /* 0x000000ffff148224 */ /* 0x004fc400078e0016 */
[----:B---3--:R-:W-:-:S05]  /*3d7b0*/  @!P0 IMAD.MOV.U32 R21, RZ, RZ, R23 ;  /* 0x000000ffff158224 */ /* 0x008fca00078e0017 */
[----:B------:R0:W2:Y:S02]  /*3d7c0*/  @!P0 LDG.E.U8 R187, desc[UR60][R20.64] ;  /* 0x0000003c14bb8981 */ /* 0x0000a4000c1e1100 */
[----:B0-----:R-:W-:Y:S02]  /*3d7d0*/  @!P0 IMAD.MOV.U32 R20, RZ, RZ, R17 ;  /* 0x000000ffff148224 */ /* 0x001fe400078e0011 */
[----:B------:R-:W-:-:S05]  /*3d7e0*/  @!P0 IMAD.MOV.U32 R21, RZ, RZ, R19 ;  /* 0x000000ffff158224 */ /* 0x000fca00078e0013 */
[----:B------:R0:W3:Y:S02]  /*3d7f0*/  @!P0 LDG.E.U8 R186, desc[UR60][R20.64] ;  /* 0x0000003c14ba8981 */ /* 0x0000e4000c1e1100 */
[----:B0-----:R-:W-:Y:S02]  /*3d800*/  @!P0 IMAD.MOV.U32 R20, RZ, RZ, R15 ;  /* 0x000000ffff148224 */ /* 0x001fe400078e000f */
[----:B------:R-:W-:-:S05]  /*3d810*/  @!P0 IMAD.MOV.U32 R21, RZ, RZ, R16 ;  /* 0x000000ffff158224 */ /* 0x000fca00078e0010 */
[----:B------:R0:W3:Y:S02]  /*3d820*/  @!P0 LDG.E.U8 R185, desc[UR60][R20.64] ;  /* 0x0000003c14b98981 */ /* 0x0000e4000c1e1100 */
[----:B0-----:R-:W-:Y:S02]  /*3d830*/  @!P0 IMAD.MOV.U32 R20, RZ, RZ, R12 ;  /* 0x000000ffff148224 */ /* 0x001fe400078e000c */
[----:B------:R-:W2:Y:S04]  /*3d840*/  LDL.LU R12, [R1+0x2c74] ;  /* 0x002c7400010c7983 */ /* 0x000ea80000300800 */
[----:B------:R-:W3:Y:S04]  /*3d850*/  LDL R29, [R1+0x2bf8] ;  /* 0x002bf800011d7983 */ /* 0x000ee80000100800 */
[----:B------:R-:W3:Y:S04]  /*3d860*/  LDL R23, [R1+0x2bfc] ;  /* 0x002bfc0001177983 */ /* 0x000ee80000100800 */
[----:B------:R-:W3:Y:S04]  /*3d870*/  LDL R22, [R1+0x2bb8] ;  /* 0x002bb80001167983 */ /* 0x000ee80000100800 */
[----:B------:R-:W3:Y:S04]  /*3d880*/  LDL R19, [R1+0x2bbc] ;  /* 0x002bbc0001137983 */ /* 0x000ee80000100800 */
[----:B------:R-:W3:Y:S04]  /*3d890*/  LDL R17, [R1+0x2b78] ;  /* 0x002b780001117983 */ /* 0x000ee80000100800 */
[----:B------:R-:W3:Y:S01]  /*3d8a0*/  LDL R16, [R1+0x2b7c] ;  /* 0x002b7c0001107983 */ /* 0x000ee20000100800 */
[----:B------:R-:W-:Y:S01]  /*3d8b0*/  PRMT R184, RZ, 0x7610, R184 ;  /* 0x00007610ffb87816 */ /* 0x000fe200000000b8 */
[----:B------:R-:W-:-:S02]  /*3d8c0*/  @!P0 IMAD.MOV.U32 R21, RZ, RZ, R14 ;  /* 0x000000ffff158224 */ /* 0x000fc400078e000e */
[----:B------:R-:W3:Y:S04]  /*3d8d0*/  LDL R15, [R1+0x2b38] ;  /* 0x002b3800010f7983 */ /* 0x000ee80000100800 */
[----:B------:R-:W3:Y:S04]  /*3d8e0*/  LDL R14, [R1+0x2b3c] ;  /* 0x002b3c00010e7983 */ /* 0x000ee80000100800 */
[----:B------:R0:W3:Y:S02]  /*3d8f0*/  @!P0 LDG.E.U8 R184, desc[UR60][R20.64] ;  /* 0x0000003c14b88981 */ /* 0x0000e4000c1e1100 */
[----:B0-----:R-:W-:-:S02]  /*3d900*/  @!P0 IMAD.MOV.U32 R20, RZ, RZ, R10 ;  /* 0x000000ffff148224 */ /* 0x001fc400078e000a */
[----:B------:R-:W3:Y:S01]  /*3d910*/  LDL R10, [R1+0x2afc] ;  /* 0x002afc00010a7983 */ /* 0x000ee20000100800 */
[----:B----4-:R-:W-:-:S03]  /*3d920*/  @!P0 IMAD.MOV.U32 R21, RZ, RZ, R13 ;  /* 0x000000ffff158224 */ /* 0x010fc600078e000d */
[----:B------:R-:W4:Y:S04]  /*3d930*/  LDL R13, [R1+0x2af8] ;  /* 0x002af800010d7983 */ /* 0x000f280000100800 */
[----:B------:R0:W-:Y:S04]  /*3d940*/  STL [R1+0x2d34], R244 ;  /* 0x002d34f401007387 */ /* 0x0001e80000100800 */
        /* <DEDUP_REMOVED lines=8> */
[----:B------:R-:W4:Y:S01]  /*3d9d0*/  LDL.LU R158, [R1+0x1464] ;  /* 0x00146400019e7983 */ /* 0x000f220000300800 */
[----:B------:R-:W-:-:S02]  /*3d9e0*/  PRMT R183, RZ, 0x7610, R183 ;  /* 0x00007610ffb77816 */ /* 0x000fc400000000b7 */
[----:B------:R-:W-:Y:S02]  /*3d9f0*/  PRMT R182, RZ, 0x7610, R182 ;  /* 0x00007610ffb67816 */ /* 0x000fe400000000b6 */
[----:B------:R-:W-:Y:S02]  /*3da00*/  PRMT R181, RZ, 0x7610, R181 ;  /* 0x00007610ffb57816 */ /* 0x000fe400000000b5 */
[----:B------:R-:W-:Y:S02]  /*3da10*/  PRMT R180, RZ, 0x7610, R180 ;  /* 0x00007610ffb47816 */ /* 0x000fe400000000b4 */
[----:B------:R-:W-:Y:S02]  /*3da20*/  PRMT R179, RZ, 0x7610, R179 ;  /* 0x00007610ffb37816 */ /* 0x000fe400000000b3 */
[----:B------:R-:W-:Y:S01]  /*3da30*/  PRMT R178, RZ, 0x7610, R178 ;  /* 0x00007610ffb27816 */ /* 0x000fe200000000b2 */
[----:B------:R1:W4:Y:S01]  /*3da40*/  @!P0 LDG.E.U8 R183, desc[UR60][R20.64] ;  /* 0x0000003c14b78981 */ /* 0x000322000c1e1100 */
[----:B------:R-:W-:-:S02]  /*3da50*/  PRMT R177, RZ, 0x7610, R177 ;  /* 0x00007610ffb17816 */ /* 0x000fc400000000b1 */
[----:B------:R-:W-:Y:S02]  /*3da60*/  PRMT R176, RZ, 0x7610, R176 ;  /* 0x00007610ffb07816 */ /* 0x000fe400000000b0 */
[----:B------:R-:W-:Y:S02]  /*3da70*/  PRMT R175, RZ, 0x7610, R175 ;  /* 0x00007610ffaf7816 */ /* 0x000fe400000000af */
[----:B------:R-:W-:Y:S02]  /*3da80*/  PRMT R174, RZ, 0x7610, R174 ;  /* 0x00007610ffae7816 */ /* 0x000fe400000000ae */
[----:B------:R-:W-:Y:S01]  /*3da90*/  PRMT R11, RZ, 0x7610, R11 ;  /* 0x00007610ff0b7816 */ /* 0x000fe2000000000b */
[----:B------:R-:W4:Y:S04]  /*3daa0*/  LDL.LU R160, [R1+0x145c] ;  /* 0x00145c0001a07983 */ /* 0x000f280000300800 */
[----:B------:R-:W4:Y:S01]  /*3dab0*/  LDL.LU R159, [R1+0x1454] ;  /* 0x00145400019f7983 */ /* 0x000f220000300800 */
[----:B-1----:R-:W-:-:S03]  /*3dac0*/  @!P0 IMAD.MOV.U32 R20, RZ, RZ, R244 ;  /* 0x000000ffff148224 */ /* 0x002fc600078e00f4 */
[----:B------:R-:W4:Y:S04]  /*3dad0*/  LDL.LU R164, [R1+0x144c] ;  /* 0x00144c0001a47983 */ /* 0x000f280000300800 */
[----:B------:R-:W4:Y:S01]  /*3dae0*/  LDL.LU R157, [R1+0x1460] ;  /* 0x00146000019d7983 */ /* 0x000f220000300800 */
[----:B------:R-:W-:-:S05]  /*3daf0*/  @!P0 IMAD.MOV.U32 R21, RZ, RZ, R25 ;  /* 0x000000ffff158224 */ /* 0x000fca00078e0019 */
[----:B------:R1:W4:Y:S02]  /*3db00*/  @!P0 LDG.E.U8 R182, desc[UR60][R20.64] ;  /* 0x0000003c14b68981 */ /* 0x000324000c1e1100 */
[----:B-1----:R-:W-:Y:S02]  /*3db10*/  @!P0 IMAD.MOV.U32 R20, RZ, RZ, R37 ;  /* 0x000000ffff148224 */ /* 0x002fe400078e0025 */
[----:B------:R-:W-:-:S05]  /*3db20*/  @!P0 IMAD.MOV.U32 R21, RZ, RZ, R40 ;  /* 0x000000ffff158224 */ /* 0x000fca00078e0028 */
[----:B------:R1:W4:Y:S02]  /*3db30*/  @!P0 LDG.E.U8 R181, desc[UR60][R20.64] ;  /* 0x0000003c14b58981 */ /* 0x000324000c1e1100 */
[----:B-1----:R-:W-:Y:S02]  /*3db40*/  @!P0 IMAD.MOV.U32 R20, RZ, RZ, R170 ;  /* 0x000000ffff148224 */ /* 0x002fe400078e00aa */
[----:B------:R-:W-:-:S05]  /*3db50*/  @!P0 IMAD.MOV.U32 R21, RZ, RZ, R26 ;  /* 0x000000ffff158224 */ /* 0x000fca00078e001a */
[----:B------:R1:W4:Y:S02]  /*3db60*/  @!P0 LDG.E.U8 R180, desc[UR60][R20.64] ;  /* 0x0000003c14b48981 */ /* 0x000324000c1e1100 */
[----:B-1----:R-:W-:Y:S02]  /*3db70*/  @!P0 IMAD.MOV.U32 R21, RZ, RZ, R33 ;  /* 0x000000ffff158224 */ /* 0x002fe400078e0021 */
[----:B--2---:R-:W-:-:S05]  /*3db80*/  @!P0 IMAD.MOV.U32 R20, RZ, RZ, R12 ;  /* 0x000000ffff148224 */ /* 0x004fca00078e000c */
[----:B------:R1:W2:Y:S02]  /*3db90*/  @!P0 LDG.E.U8 R179, desc[UR60][R20.64] ;  /* 0x0000003c14b38981 */ /* 0x0002a4000c1e1100 */
[----:B-1----:R-:W-:Y:S02]  /*3dba0*/  @!P0 IMAD.MOV.U32 R20, RZ, RZ, R31 ;  /* 0x000000ffff148224 */ /* 0x002fe400078e001f */
[----:B------:R-:W-:-:S05]  /*3dbb0*/  @!P0 IMAD.MOV.U32 R21, RZ, RZ, R32 ;  /* 0x000000ffff158224 */ /* 0x000fca00078e0020 */
[----:B------:R3:W2:Y:S02]  /*3dbc0*/  @!P0 LDG.E.U8 R178, desc[UR60][R20.64] ;  /* 0x0000003c14b28981 */ /* 0x0006a4000c1e1100 */
[----:B---3--:R-:W-:Y:S02]  /*3dbd0*/  @!P0 IMAD.MOV.U32 R20, RZ, RZ, R23 ;  /* 0x000000ffff148224 */ /* 0x008fe400078e0017 */
[----:B------:R-:W-:-:S05]  /*3dbe0*/  @!P0 IMAD.MOV.U32 R21, RZ, RZ, R29 ;  /* 0x000000ffff158224 */ /* 0x000fca00078e001d */
[----:B------:R1:W3:Y:S02]  /*3dbf0*/  @!P0 LDG.E.U8 R177, desc[UR60][R20.64] ;  /* 0x0000003c14b18981 */ /* 0x0002e4000c1e1100 */
[----:B-1----:R-:W-:Y:S02]  /*3dc00*/  @!P0 IMAD.MOV.U32 R20, RZ, RZ, R19 ;  /* 0x000000ffff148224 */ /* 0x002fe400078e0013 */
        /* <DEDUP_REMOVED lines=9> */
[----:B----4-:R-:W-:Y:S01]  /*3dca0*/  @!P0 IMAD.MOV.U32 R21, RZ, RZ, R13 ;  /* 0x000000ffff158224 */ /* 0x010fe200078e000d */
[----:B------:R-:W-:Y:S02]  /*3dcb0*/  LOP3.LUT R23, R161, 0xffff, RZ, 0xc0, !PT ;  /* 0x0000ffffa1177812 */ /* 0x000fe400078ec0ff */
[----:B------:R-:W4:Y:S04]  /*3dcc0*/  LDL.LU R161, [R1+0x1458] ;  /* 0x0014580001a17983 */ /* 0x000f280000300800 */
[----:B------:R1:W3:Y:S01]  /*3dcd0*/  @!P0 LDG.E.U8 R11, desc[UR60][R20.64] ;  /* 0x0000003c140b8981 */ /* 0x0002e2000c1e1100 */
[----:B------:R-:W-:-:S04]  /*3dce0*/  LOP3.LUT R22, R156, 0xffff, RZ, 0xc0, !PT ;  /* 0x0000ffff9c167812 */ /* 0x000fc800078ec0ff */
[----:B------:R-:W-:Y:S02]  /*3dcf0*/  PRMT R249, R23, 0x3340, R22 ;  /* 0x0000334017f97816 */ /* 0x000fe40000000016 */
[----:B-1----:R-:W-:Y:S02]  /*3dd00*/  LOP3.LUT R21, R165, 0xffff, RZ, 0xc0, !PT ;  /* 0x0000ffffa5157812 */ /* 0x002fe400078ec0ff */
[----:B------:R-:W-:Y:S01]  /*3dd10*/  LOP3.LUT R20, R166, 0xffff, RZ, 0xc0, !PT ;  /* 0x0000ffffa6147812 */ /* 0x000fe200078ec0ff */
[----:B------:R-:W2:Y:S04]  /*3dd20*/  LDL.LU R165, [R1+0x1450] ;  /* 0x0014500001a57983 */ /* 0x000ea80000300800 */
[----:B------:R-:W3:Y:S04]  /*3dd30*/  LDL.LU R156, [R1+0x1448] ;  /* 0x00144800019c7983 */ /* 0x000ee80000300800 */
[----:B------:R-:W3:Y:S01]  /*3dd40*/  LDL.LU R166, [R1+0x1444] ;  /* 0x0014440001a67983 */ /* 0x000ee20000300800 */
[----:B------:R-:W-:-:S02]  /*3dd50*/  PRMT R250, R21, 0x3340, R20 ;  /* 0x0000334015fa7816 */ /* 0x000fc40000000014 */
[----:B------:R-:W-:Y:S02]  /*3dd60*/  LOP3.LUT R23, R162, 0xffff, RZ, 0xc0, !PT ;  /* 0x0000ffffa2177812 */ /* 0x000fe400078ec0ff */
[----:B------:R-:W-:Y:S01]  /*3dd70*/  LOP3.LUT R21, R163, 0xffff, RZ, 0xc0, !PT ;  /* 0x0000ffffa3157812 */ /* 0x000fe200078ec0ff */
[----:B------:R-:W3:Y:S04]  /*3dd80*/  LDL.LU R162, [R1+0x143c] ;  /* 0x00143c0001a27983 */ /* 0x000ee80000300800 */
[----:B------:R-:W3:Y:S01]  /*3dd90*/  LDL.LU R163, [R1+0x1434] ;  /* 0x0014340001a37983 */ /* 0x000ee20000300800 */
[----:B------:R-:W-:-:S03]  /*3dda0*/  LOP3.LUT R22, R154, 0xffff, RZ, 0xc0, !PT ;  /* 0x0000ffff9a167812 */ /* 0x000fc600078ec0ff */
[----:B------:R-:W3:Y:S01]  /*3ddb0*/  LDL.LU R124, [R1+0x142c] ;  /* 0x00142c00017c7983 */ /* 0x000ee20000300800 */
[----:B------:R-:W-:-:S03]  /*3ddc0*/  LOP3.LUT R20, R167, 0xffff, RZ, 0xc0, !PT ;  /* 0x0000ffffa7147812 */ /* 0x000fc600078ec0ff */
[----:B------:R-:W3:Y:S01]  /*3ddd0*/  LDL.LU R167, [R1+0x1440] ;  /* 0x0014400001a77983 */ /* 0x000ee20000300800 */
[----:B------:R-:W-:Y:S02]  /*3dde0*/  PRMT R251, R23, 0x3340, R22 ;  /* 0x0000334017fb7816 */ /* 0x000fe40000000016 */
[----:B------:R-:W-:Y:S02]  /*3ddf0*/  LOP3.LUT R23, R158, 0xffff, RZ, 0xc0, !PT ;  /* 0x0000ffff9e177812 */ /* 0x000fe400078ec0ff */
[----:B------:R-:W3:Y:S04]  /*3de00*/  LDL.LU R158, [R1+0x1438] ;  /* 0x00143800019e7983 */ /* 0x000ee80000300800 */
[----:B------:R-:W3:Y:S01]  /*3de10*/  LDL.LU R155, [R1+0x1430] ;  /* 0x00143000019b7983 */ /* 0x000ee20000300800 */
[----:B------:R-:W-:-:S02]  /*3de20*/  PRMT R252, R21, 0x3340, R20 ;  /* 0x0000334015fc7816 */ /* 0x000fc40000000014 */
[----:B------:R-:W-:Y:S02]  /*3de30*/  LOP3.LUT R21, R160, 0xffff, RZ, 0xc0, !PT ;  /* 0x0000ffffa0157812 */ /* 0x000fe400078ec0ff */
[----:B------:R-:W-:Y:S01]  /*3de40*/  LOP3.LUT R22, R159, 0xffff, RZ, 0xc0, !PT ;  /* 0x0000ffff9f167812 */ /* 0x000fe200078ec0ff */
[----:B------:R-:W3:Y:S01]  /*3de50*/  LDL.LU R153, [R1+0x1428] ;  /* 0x0014280001997983 */ /* 0x000ee20000300800 */
[----:B------:R-:W-:-:S03]  /*3de60*/  LOP3.LUT R20, R164, 0xffff, RZ, 0xc0, !PT ;  /* 0x0000ffffa4147812 */ /* 0x000fc600078ec0ff */
[----:B------:R-:W3:Y:S01]  /*3de70*/  LDL.LU R159, [R1+0x1424] ;  /* 0x00142400019f7983 */ /* 0x000ee20000300800 */
[----:B------:R-:W-:Y:S02]  /*3de80*/  PRMT R164, R23, 0x3340, R22 ;  /* 0x0000334017a47816 */ /* 0x000fe40000000016 */
[----:B------:R-:W-:Y:S02]  /*3de90*/  LOP3.LUT R23, R157, 0xffff, RZ, 0xc0, !PT ;  /* 0x0000ffff9d177812 */ /* 0x000fe400078ec0ff */
[----:B------:R-:W-:Y:S01]  /*3dea0*/  PRMT R160, R21, 0x3340, R20 ;  /* 0x0000334015a07816 */ /* 0x000fe20000000014 */
[----:B------:R-:W3:Y:S01]  /*3deb0*/  LDL.LU R154, [R1+0x141c] ;  /* 0x00141c00019a7983 */ /* 0x000ee20000300800 */
[----:B----4-:R-:W-:-:S03]  /*3dec0*/  LOP3.LUT R21, R161, 0xffff, RZ, 0xc0, !PT ;  /* 0x0000ffffa1157812 */ /* 0x010fc600078ec0ff */
[----:B------:R-:W4:Y:S01]  /*3ded0*/  LDL.LU R161, [R1+0x1414] ;  /* 0x0014140001a17983 */ /* 0x000f220000300800 */
[----:B--2---:R-:W-:Y:S02]  /*3dee0*/  LOP3.LUT R22, R165, 0xffff, RZ, 0xc0, !PT ;  /* 0x0000ffffa5167812 */ /* 0x004fe400078ec0ff */
[----:B---3--:R-:W-:Y:S01]  /*3def0*/  LOP3.LUT R20, R156, 0xffff, RZ, 0xc0, !PT ;  /* 0x0000ffff9c147812 */ /* 0x008fe200078ec0ff */
[----:B------:R-:W2:Y:S04]  /*3df00*/  LDL.LU R165, [R1+0x140c] ;  /* 0x00140c0001a57983 */ /* 0x000ea80000300800 */
[----:B------:R-:W3:Y:S01]  /*3df10*/  LDL.LU R157, [R1+0x1420] ;  /* 0x00142000019d7983 */ /* 0x000ee20000300800 */
[----:B------:R-:W-:Y:S02]  /*3df20*/  PRMT R156, R23, 0x3340, R22 ;  /* 0x00003340179c7816 */ /* 0x000fe40000000016 */
[----:B------:R-:W-:-:S02]  /*3df30*/  PRMT R152, R21, 0x3340, R20 ;  /* 0x0000334015987816 */ /* 0x000fc40000000014 */
[----:B------:R-:W-:Y:S02]  /*3df40*/  LOP3.LUT R23, R166, 0xffff, RZ, 0xc0, !PT ;  /* 0x0000ffffa6177812 */ /* 0x000fe400078ec0ff */
[----:B------:R-:W-:Y:S01]  /*3df50*/  LOP3.LUT R21, R162, 0xffff, RZ, 0xc0, !PT ;  /* 0x0000ffffa2157812 */ /* 0x000fe200078ec0ff */
[----:B------:R-:W3:Y:S04]  /*3df60*/  LDL.LU R166, [R1+0x1418] ;  /* 0x0014180001a67983 */ /* 0x000ee80000300800 */
[----:B------:R-:W3:Y:S01]  /*3df70*/  LDL.LU R162, [R1+0x1410] ;  /* 0x0014100001a27983 */ /* 0x000ee20000300800 */
[----:B------:R-:W-:-:S03]  /*3df80*/  LOP3.LUT R22, R163, 0xffff, RZ, 0xc0, !PT ;  /* 0x0000ffffa3167812 */ /* 0x000fc600078ec0ff */
[----:B------:R-:W3:Y:S01]  /*3df90*/  LDL.LU R163, [R1+0x1408] ;  /* 0x0014080001a37983 */ /* 0x000ee20000300800 */
[----:B------:R-:W-:Y:S02]  /*3dfa0*/  LOP3.LUT R20, R124, 0xffff, RZ, 0xc0, !PT ;  /* 0x0000ffff7c147812 */ /* 0x000fe400078ec0ff */
[----:B------:R-:W-:Y:S02]  /*3dfb0*/  PRMT R13, R23, 0x3340, R22 ;  /* 0x00003340170d7816 */ /* 0x000fe40000000016 */
[----:B------:R-:W-:Y:S01]  /*3dfc0*/  LOP3.LUT R23, R167, 0xffff, RZ, 0xc0, !PT ;  /* 0x0000ffffa7177812 */ /* 0x000fe200078ec0ff */
[----:B------:R-:W3:Y:S04]  /*3dfd0*/  LDL.LU R123, [R1+0x1404] ;  /* 0x00140400017b7983 */ /* 0x000ee80000300800 */
[----:B------:R-:W3:Y:S01]  /*3dfe0*/  LDL.LU R167, [R1+0x13fc] ;  /* 0x0013fc0001a77983 */ /* 0x000ee20000300800 */
[----:B------:R-:W-:-:S02]  /*3dff0*/  PRMT R54, R21, 0x3340, R20 ;  /* 0x0000334015367816 */ /* 0x000fc40000000014 */
[----:B------:R-:W-:Y:S02]  /*3e000*/  LOP3.LUT R21, R158, 0xffff, RZ, 0xc0, !PT ;  /* 0x0000ffff9e157812 */ /* 0x000fe400078ec0ff */
[----:B------:R-:W3:Y:S01]  /*3e010*/  LDL.LU R158, [R1+0x13f0] ;  /* 0x0013f000019e7983 */ /* 0x000ee20000300800 */
[----:B------:R-:W-:-:S03]  /*3e020*/  LOP3.LUT R22, R155, 0xffff, RZ, 0xc0, !PT ;  /* 0x0000ffff9b167812 */ /* 0x000fc600078ec0ff */
[----:B------:R-:W3:Y:S04]  /*3e030*/  LDL.LU R155, [R1+0x13e8] ;  /* 0x0013e800019b7983 */ /* 0x000ee80000300800 */
[----:B------:R-:W3:Y:S01]  /*3e040*/  LDL.LU R119, [R1+0x1400] ;  /* 0x0014000001777983 */ /* 0x000ee20000300800 */
[----:B------:R-:W-:Y:S02]  /*3e050*/  PRMT R14, R23, 0x3340, R22 ;  /* 0x00003340170e7816 */ /* 0x000fe40000000016 */
[----:B------:R-:W-:Y:S02]  /*3e060*/  LOP3.LUT R23, R159, 0xffff, RZ, 0xc0, !PT ;  /* 0x0000ffff9f177812 */ /* 0x000fe400078ec0ff */
[----:B------:R-:W-:Y:S01]  /*3e070*/  LOP3.LUT R20, R153, 0xffff, RZ, 0xc0, !PT ;  /* 0x0000ffff99147812 */ /* 0x000fe200078ec0ff */
[----:B------:R-:W3:Y:S04]  /*3e080*/  LDL.LU R159, [R1+0x13f8] ;  /* 0x0013f800019f7983 */ /* 0x000ee80000300800 */
[----:B------:R-:W3:Y:S04]  /*3e090*/  LDL.LU R120, [R1+0x13ec] ;  /* 0x0013ec0001787983 */ /* 0x000ee80000300800 */
[----:B------:R-:W3:Y:S01]  /*3e0a0*/  LDL.LU R124, [R1+0x13e4] ;  /* 0x0013e400017c7983 */ /* 0x000ee20000300800 */
[----:B------:R-:W-:-:S02]  /*3e0b0*/  PRMT R16, R21, 0x3340, R20 ;  /* 0x0000334015107816 */ /* 0x000fc40000000014 */
[----:B------:R-:W-:Y:S01]  /*3e0c0*/  LOP3.LUT R21, R154, 0xffff, RZ, 0xc0, !PT ;  /* 0x0000ffff9a157812 */ /* 0x000fe200078ec0ff */
[----:B------:R-:W3:Y:S04]  /*3e0d0*/  LDL.LU R121, [R1+0x13e0] ;  /* 0x0013e00001797983 */ /* 0x000ee80000300800 */
[----:B------:R-:W3:Y:S01]  /*3e0e0*/  LDL.LU R122, [R1+0x13d8] ;  /* 0x0013d800017a7983 */ /* 0x000ee20000300800 */
[----:B----4-:R-:W-:Y:S02]  /*3e0f0*/  LOP3.LUT R22, R161, 0xffff, RZ, 0xc0, !PT ;  /* 0x0000ffffa1167812 */ /* 0x010fe400078ec0ff */
[----:B--2---:R-:W-:Y:S02]  /*3e100*/  LOP3.LUT R20, R165, 0xffff, RZ, 0xc0, !PT ;  /* 0x0000ffffa5147812 */ /* 0x004fe400078ec0ff */
[----:B------:R-:W-:-:S02]  /*3e110*/  PRMT R165, R23, 0x3340, R22 ;  /* 0x0000334017a57816 */ /* 0x000fc40000000016 */
[----:B------:R-:W-:Y:S02]  /*3e120*/  PRMT R161, R21, 0x3340, R20 ;  /* 0x0000334015a17816 */ /* 0x000fe40000000014 */
[----:B---3--:R-:W-:Y:S02]  /*3e130*/  LOP3.LUT R21, R166, 0xffff, RZ, 0xc0, !PT ;  /* 0x0000ffffa6157812 */ /* 0x008fe400078ec0ff */
[----:B------:R-:W-:Y:S01]  /*3e140*/  LOP3.LUT R22, R162, 0xffff, RZ, 0xc0, !PT ;  /* 0x0000ffffa2167812 */ /* 0x000fe200078ec0ff */
[----:B------:R-:W2:Y:S04]  /*3e150*/  LDL.LU R166, [R1+0x13d0] ;  /* 0x0013d00001a67983 */ /* 0x000ea80000300800 */
[----:B------:R-:W3:Y:S01]  /*3e160*/  LDL.LU R162, [R1+0x13c8] ;  /* 0x0013c80001a27983 */ /* 0x000ee20000300800 */
[----:B------:R-:W-:-:S02]  /*3e170*/  LOP3.LUT R20, R163, 0xffff, RZ, 0xc0, !PT ;  /* 0x0000ffffa3147812 */ /* 0x000fc400078ec0ff */
[----:B------:R-:W-:Y:S01]  /*3e180*/  LOP3.LUT R23, R157, 0xffff, RZ, 0xc0, !PT ;  /* 0x0000ffff9d177812 */ /* 0x000fe200078ec0ff */
[----:B------:R-:W4:Y:S04]  /*3e190*/  LDL.LU R154, [R1+0x13dc] ;  /* 0x0013dc00019a7983 */ /* 0x000f280000300800 */
[----:B------:R-:W4:Y:S01]  /*3e1a0*/  LDL.LU R163, [R1+0x13d4] ;  /* 0x0013d40001a37983 */ /* 0x000f220000300800 */
[----:B------:R-:W-:Y:S02]  /*3e1b0*/  PRMT R153, R21, 0x3340, R20 ;  /* 0x0000334015997816 */ /* 0x000fe40000000014 */
[----:B------:R-:W-:Y:S02]  /*3e1c0*/  LOP3.LUT R21, R167, 0xffff, RZ, 0xc0, !PT ;  /* 0x0000ffffa7157812 */ /* 0x000fe400078ec0ff */
[----:B------:R-:W-:Y:S01]  /*3e1d0*/  PRMT R157, R23, 0x3340, R22 ;  /* 0x00003340179d7816 */ /* 0x000fe20000000016 */
[----:B------:R-:W4:Y:S01]  /*3e1e0*/  LDL.LU R167, [R1+0x13cc] ;  /* 0x0013cc0001a77983 */ /* 0x000f220000300800 */
[----:B------:R-:W-:-:S02]  /*3e1f0*/  LOP3.LUT R22, R158, 0xffff, RZ, 0xc0, !PT ;  /* 0x0000ffff9e167812 */ /* 0x000fc400078ec0ff */
[----:B------:R-:W-:Y:S01]  /*3e200*/  LOP3.LUT R23, R123, 0xffff, RZ, 0xc0, !PT ;  /* 0x0000ffff7b177812 */ /* 0x000fe200078ec0ff */
[----:B------:R-:W4:Y:S04]  /*3e210*/  LDL.LU R158, [R1+0x13c4] ;  /* 0x0013c400019e7983 */ /* 0x000f280000300800 */
[----:B------:R-:W4:Y:S01]  /*3e220*/  LDL.LU R123, [R1+0x13c0] ;  /* 0x0013c000017b7983 */ /* 0x000f220000300800 */
[----:B------:R-:W-:-:S03]  /*3e230*/  LOP3.LUT R20, R155, 0xffff, RZ, 0xc0, !PT ;  /* 0x0000ffff9b147812 */ /* 0x000fc600078ec0ff */
[----:B------:R-:W4:Y:S01]  /*3e240*/  LDL.LU R155, [R1+0x13b8] ;  /* 0x0013b800019b7983 */ /* 0x000f220000300800 */
[----:B------:R-:W-:Y:S02]  /*3e250*/  PRMT R17, R21, 0x3340, R20 ;  /* 0x0000334015117816 */ /* 0x000fe40000000014 */
[----:B------:R-:W-:Y:S02]  /*3e260*/  LOP3.LUT R21, R159, 0xffff, RZ, 0xc0, !PT ;  /* 0x0000ffff9f157812 */ /* 0x000fe400078ec0ff */
[----:B------:R-:W4:Y:S04]  /*3e270*/  LDL.LU R159, [R1+0x13b0] ;  /* 0x0013b000019f7983 */ /* 0x000f280000300800 */
[----:B------:R-:W4:Y:S01]  /*3e280*/  LDL.LU R116, [R1+0x13a8] ;  /* 0x0013a80001747983 */ /* 0x000f220000300800 */
[----:B------:R-:W-:-:S02]  /*3e290*/  LOP3.LUT R20, R124, 0xffff, RZ, 0xc0, !PT ;  /* 0x0000ffff7c147812 */ /* 0x000fc400078ec0ff */
[----:B------:R-:W-:Y:S01]  /*3e2a0*/  PRMT R91, R23, 0x3340, R22 ;  /* 0x00003340175b7816 */ /* 0x000fe20000000016 */
[----:B------:R-:W4:Y:S01]  /*3e2b0*/  LDL.LU R124, [R1+0x13bc] ;  /* 0x0013bc00017c7983 */ /* 0x000f220000300800 */
[----:B------:R-:W-:Y:S02]  /*3e2c0*/  LOP3.LUT R23, R119, 0xffff, RZ, 0xc0, !PT ;  /* 0x0000ffff77177812 */ /* 0x000fe400078ec0ff */
[----:B------:R-:W-:Y:S01]  /*3e2d0*/  LOP3.LUT R22, R120, 0xffff, RZ, 0xc0, !PT ;  /* 0x0000ffff78167812 */ /* 0x000fe200078ec0ff */
[----:B------:R-:W4:Y:S04]  /*3e2e0*/  LDL.LU R117, [R1+0x13b4] ;  /* 0x0013b40001757983 */ /* 0x000f280000300800 */
[----:B------:R-:W4:Y:S01]  /*3e2f0*/  LDL.LU R118, [R1+0x13ac] ;  /* 0x0013ac0001767983 */ /* 0x000f220000300800 */
[----:B------:R-:W-:-:S02]  /*3e300*/  PRMT R31, R21, 0x3340, R20 ;  /* 0x00003340151f7816 */ /* 0x000fc40000000014 */
[----:B------:R-:W-:Y:S02]  /*3e310*/  PRMT R19, R23, 0x3340, R22 ;  /* 0x0000334017137816 */ /* 0x000fe40000000016 */
[----:B------:R-:W-:Y:S02]  /*3e320*/  LOP3.LUT R23, R121, 0xffff, RZ, 0xc0, !PT ;  /* 0x0000ffff79177812 */ /* 0x000fe400078ec0ff */
[----:B------:R-:W-:Y:S01]  /*3e330*/  LOP3.LUT R21, R122, 0xffff, RZ, 0xc0, !PT ;  /* 0x0000ffff7a157812 */ /* 0x000fe200078ec0ff */
[----:B------:R-:W4:Y:S04]  /*3e340*/  LDL.LU R119, [R1+0x13a4] ;  /* 0x0013a40001777983 */ /* 0x000f280000300800 */
[----:B------:R-:W4:Y:S04]  /*3e350*/  LDL.LU R120, [R1+0x13a0] ;  /* 0x0013a00001787983 */ /* 0x000f280000300800 */
[----:B------:R-:W4:Y:S01]  /*3e360*/  LDL.LU R121, [R1+0x1398] ;  /* 0x0013980001797983 */ /* 0x000f220000300800 */
[----:B--2---:R-:W-:-:S02]  /*3e370*/  LOP3.LUT R22, R166, 0xffff, RZ, 0xc0, !PT ;  /* 0x0000ffffa6167812 */ /* 0x004fc400078ec0ff */
[----:B---3--:R-:W-:Y:S02]  /*3e380*/  LOP3.LUT R20, R162, 0xffff, RZ, 0xc0, !PT ;  /* 0x0000ffffa2147812 */ /* 0x008fe400078ec0ff */
[----:B------:R-:W-:Y:S02]  /*3e390*/  PRMT R166, R23, 0x3340, R22 ;  /* 0x0000334017a67816 */ /* 0x000fe40000000016 */
[----:B------:R-:W-:Y:S02]  /*3e3a0*/  PRMT R162, R21, 0x3340, R20 ;  /* 0x0000334015a27816 */ /* 0x000fe40000000014 */
[----:B----4-:R-:W-:Y:S02]  /*3e3b0*/  LOP3.LUT R23, R154, 0xffff, RZ, 0xc0, !PT ;  /* 0x0000ffff9a177812 */ /* 0x010fe400078ec0ff */
[----:B------:R-:W-:Y:S02]  /*3e3c0*/  LOP3.LUT R21, R163, 0xffff, RZ, 0xc0, !PT ;  /* 0x0000ffffa3157812 */ /* 0x000fe400078ec0ff */
[----:B------:R-:W-:Y:S01]  /*3e3d0*/  LOP3.LUT R22, R167, 0xffff, RZ, 0xc0, !PT ;  /* 0x0000ffffa7167812 */ /* 0x000fe200078ec0ff */
[----:B------:R-:W2:Y:S04]  /*3e3e0*/  LDL.LU R163, [R1+0x1390] ;  /* 0x0013900001a37983 */ /* 0x000ea80000300800 */
[----:B------:R-:W3:Y:S01]  /*3e3f0*/  LDL.LU R167, [R1+0x1388] ;  /* 0x0013880001a77983 */ /* 0x000ee20000300800 */
[----:B------:R-:W-:-:S02]  /*3e400*/  LOP3.LUT R20, R158, 0xffff, RZ, 0xc0, !PT ;  /* 0x0000ffff9e147812 */ /* 0x000fc400078ec0ff */
[----:B------:R-:W-:Y:S02]  /*3e410*/  PRMT R158, R23, 0x3340, R22 ;  /* 0x00003340179e7816 */ /* 0x000fe40000000016 */
[----:B------:R-:W-:Y:S02]  /*3e420*/  LOP3.LUT R23, R123, 0xffff, RZ, 0xc0, !PT ;  /* 0x0000ffff7b177812 */ /* 0x000fe400078ec0ff */
[----:B------:R-:W4:Y:S01]  /*3e430*/  LDL.LU R123, [R1+0x139c] ;  /* 0x00139c00017b7983 */ /* 0x000f220000300800 */
[----:B------:R-:W-:Y:S02]  /*3e440*/  PRMT R154, R21, 0x3340, R20 ;  /* 0x00003340159a7816 */ /* 0x000fe40000000014 */
[----:B------:R-:W-:Y:S01]  /*3e450*/  LOP3.LUT R21, R155, 0xffff, RZ, 0xc0, !PT ;  /* 0x0000ffff9b157812 */ /* 0x000fe200078ec0ff */
[----:B------:R-:W4:Y:S04]  /*3e460*/  LDL.LU R122, [R1+0x1394] ;  /* 0x00139400017a7983 */ /* 0x000f280000300800 */
[----:B------:R-:W4:Y:S01]  /*3e470*/  LDL.LU R155, [R1+0x138c] ;  /* 0x00138c00019b7983 */ /* 0x000f220000300800 */
[----:B------:R-:W-:-:S03]  /*3e480*/  LOP3.LUT R22, R159, 0xffff, RZ, 0xc0, !PT ;  /* 0x0000ffff9f167812 */ /* 0x000fc600078ec0ff */
[----:B------:R-:W4:Y:S01]  /*3e490*/  LDL.LU R159, [R1+0x1384] ;  /* 0x00138400019f7983 */ /* 0x000f220000300800 */
[----:B------:R-:W-:-:S03]  /*3e4a0*/  LOP3.LUT R20, R116, 0xffff, RZ, 0xc0, !PT ;  /* 0x0000ffff74147812 */ /* 0x000fc600078ec0ff */
[----:B------:R-:W4:Y:S01]  /*3e4b0*/  LDL.LU R111, [R1+0x1380] ;  /* 0x00138000016f7983 */ /* 0x000f220000300800 */
[----:B------:R-:W-:Y:S02]  /*3e4c0*/  PRMT R33, R23, 0x3340, R22 ;  /* 0x0000334017217816 */ /* 0x000fe40000000016 */
[----:B------:R-:W-:Y:S01]  /*3e4d0*/  LOP3.LUT R23, R124, 0xffff, RZ, 0xc0, !PT ;  /* 0x0000ffff7c177812 */ /* 0x000fe200078ec0ff */
[----:B------:R-:W4:Y:S04]  /*3e4e0*/  LDL.LU R115, [R1+0x1378] ;  /* 0x0013780001737983 */ /* 0x000f280000300800 */
[----:B------:R-:W4:Y:S01]  /*3e4f0*/  LDL.LU R124, [R1+0x1370] ;  /* 0x00137000017c7983 */ /* 0x000f220000300800 */
[----:B------:R-:W-:-:S03]  /*3e500*/  LOP3.LUT R22, R118, 0xffff, RZ, 0xc0, !PT ;  /* 0x0000ffff76167812 */ /* 0x000fc600078ec0ff */
[----:B------:R-:W4:Y:S01]  /*3e510*/  LDL.LU R116, [R1+0x1368] ;  /* 0x0013680001747983 */ /* 0x000f220000300800 */
[----:B------:R-:W-:Y:S02]  /*3e520*/  PRMT R35, R21, 0x3340, R20 ;  /* 0x0000334015237816 */ /* 0x000fe40000000014 */
[----:B------:R-:W-:Y:S02]  /*3e530*/  LOP3.LUT R21, R117, 0xffff, RZ, 0xc0, !PT ;  /* 0x0000ffff75157812 */ /* 0x000fe400078ec0ff */
[----:B------:R-:W-:Y:S01]  /*3e540*/  PRMT R36, R23, 0x3340, R22 ;  /* 0x0000334017247816 */ /* 0x000fe20000000016 */
[----:B------:R-:W4:Y:S04]  /*3e550*/  LDL.LU R117, [R1+0x137c] ;  /* 0x00137c0001757983 */ /* 0x000f280000300800 */
[----:B------:R-:W4:Y:S01]  /*3e560*/  LDL.LU R118, [R1+0x1374] ;  /* 0x0013740001767983 */ /* 0x000f220000300800 */
[----:B------:R-:W-:-:S03]  /*3e570*/  LOP3.LUT R23, R120, 0xffff, RZ, 0xc0, !PT ;  /* 0x0000ffff78177812 */ /* 0x000fc600078ec0ff */
[----:B------:R-:W4:Y:S01]  /*3e580*/  LDL.LU R120, [R1+0x136c] ;  /* 0x00136c0001787983 */ /* 0x000f220000300800 */
[----:B------:R-:W-:-:S03]  /*3e590*/  LOP3.LUT R20, R119, 0xffff, RZ, 0xc0, !PT ;  /* 0x0000ffff77147812 */ /* 0x000fc600078ec0ff */
[----:B------:R-:W4:Y:S04]  /*3e5a0*/  LDL.LU R113, [R1+0x1364] ;  /* 0x0013640001717983 */ /* 0x000f280000300800 */
[----:B------:R-:W4:Y:S01]  /*3e5b0*/  LDL.LU R119, [R1+0x1360] ;  /* 0x0013600001777983 */ /* 0x000f220000300800 */
[----:B------:R-:W-:Y:S02]  /*3e5c0*/  PRMT R38, R21, 0x3340, R20 ;  /* 0x0000334015267816 */ /* 0x000fe40000000014 */
[----:B------:R-:W-:Y:S02]  /*3e5d0*/  LOP3.LUT R21, R121, 0xffff, RZ, 0xc0, !PT ;  /* 0x0000ffff79157812 */ /* 0x000fe400078ec0ff */
[----:B------:R-:W4:Y:S01]  /*3e5e0*/  LDL.LU R121, [R1+0x1358] ;  /* 0x0013580001797983 */ /* 0x000f220000300800 */
[----:B--2---:R-:W-:-:S02]  /*3e5f0*/  LOP3.LUT R22, R163, 0xffff, RZ, 0xc0, !PT ;  /* 0x0000ffffa3167812 */ /* 0x004fc400078ec0ff */
[----:B---3--:R-:W-:Y:S02]  /*3e600*/  LOP3.LUT R20, R167, 0xffff, RZ, 0xc0, !PT ;  /* 0x0000ffffa7147812 */ /* 0x008fe400078ec0ff */
[----:B------:R-:W-:Y:S02]  /*3e610*/  PRMT R167, R23, 0x3340, R22 ;  /* 0x0000334017a77816 */ /* 0x000fe40000000016 */
[----:B----4-:R-:W-:Y:S02]  /*3e620*/  LOP3.LUT R23, R123, 0xffff, RZ, 0xc0, !PT ;  /* 0x0000ffff7b177812 */ /* 0x010fe400078ec0ff */
[----:B------:R-:W2:Y:S01]  /*3e630*/  LDL.LU R123, [R1+0x1350] ;  /* 0x00135000017b7983 */ /* 0x000ea20000300800 */
[----:B------:R-:W-:Y:S02]  /*3e640*/  PRMT R163, R21, 0x3340, R20 ;  /* 0x0000334015a37816 */ /* 0x000fe40000000014 */
[----:B------:R-:W-:Y:S01]  /*3e650*/  LOP3.LUT R21, R122, 0xffff, RZ, 0xc0, !PT ;  /* 0x0000ffff7a157812 */ /* 0x000fe200078ec0ff */
[----:B------:R-:W3:Y:S01]  /*3e660*/  LDL.LU R112, [R1+0x1348] ;  /* 0x0013480001707983 */ /* 0x000ee20000300800 */
[----:B------:R-:W-:-:S03]  /*3e670*/  LOP3.LUT R20, R159, 0xffff, RZ, 0xc0, !PT ;  /* 0x0000ffff9f147812 */ /* 0x000fc600078ec0ff */
[----:B------:R-:W4:Y:S01]  /*3e680*/  LDL.LU R122, [R1+0x135c] ;  /* 0x00135c00017a7983 */ /* 0x000f220000300800 */
[----:B------:R-:W-:-:S03]  /*3e690*/  LOP3.LUT R22, R155, 0xffff, RZ, 0xc0, !PT ;  /* 0x0000ffff9b167812 */ /* 0x000fc600078ec0ff */
[----:B------:R-:W4:Y:S01]  /*3e6a0*/  LDL.LU R114, [R1+0x1354] ;  /* 0x0013540001727983 */ /* 0x000f220000300800 */
[----:B------:R-:W-:Y:S02]  /*3e6b0*/  PRMT R155, R21, 0x3340, R20 ;  /* 0x00003340159b7816 */ /* 0x000fe40000000014 */
[----:B------:R-:W-:Y:S02]  /*3e6c0*/  LOP3.LUT R21, R115, 0xffff, RZ, 0xc0, !PT ;  /* 0x0000ffff73157812 */ /* 0x000fe400078ec0ff */
[----:B------:R-:W-:Y:S02]  /*3e6d0*/  PRMT R159, R23, 0x3340, R22 ;  /* 0x00003340179f7816 */ /* 0x000fe40000000016 */
[----:B------:R-:W-:Y:S02]  /*3e6e0*/  LOP3.LUT R23, R111, 0xffff, RZ, 0xc0, !PT ;  /* 0x0000ffff6f177812 */ /* 0x000fe400078ec0ff */
[----:B------:R-:W-:Y:S01]  /*3e6f0*/  LOP3.LUT R22, R124, 0xffff, RZ, 0xc0, !PT ;  /* 0x0000ffff7c167812 */ /* 0x000fe200078ec0ff */
[----:B------:R-:W4:Y:S04]  /*3e700*/  LDL.LU R115, [R1+0x134c] ;  /* 0x00134c0001737983 */ /* 0x000f280000300800 */
[----:B------:R-:W4:Y:S01]  /*3e710*/  LDL.LU R124, [R1+0x1344] ;  /* 0x00134400017c7983 */ /* 0x000f220000300800 */
[----:B------:R-:W-:-:S02]  /*3e720*/  LOP3.LUT R20, R116, 0xffff, RZ, 0xc0, !PT ;  /* 0x0000ffff74147812 */ /* 0x000fc400078ec0ff */
[----:B------:R-:W-:Y:S02]  /*3e730*/  PRMT R43, R23, 0x3340, R22 ;  /* 0x00003340172b7816 */ /* 0x000fe40000000016 */
[----:B------:R-:W-:Y:S01]  /*3e740*/  LOP3.LUT R23, R117, 0xffff, RZ, 0xc0, !PT ;  /* 0x0000ffff75177812 */ /* 0x000fe200078ec0ff */
[----:B------:R-:W4:Y:S01]  /*3e750*/  LDL.LU R116, [R1+0x1340] ;  /* 0x0013400001747983 */ /* 0x000f220000300800 */
[----:B------:R-:W-:Y:S02]  /*3e760*/  PRMT R56, R21, 0x3340, R20 ;  /* 0x0000334015387816 */ /* 0x000fe40000000014 */
[----:B------:R-:W-:Y:S01]  /*3e770*/  LOP3.LUT R21, R118, 0xffff, RZ, 0xc0, !PT ;  /* 0x0000ffff76157812 */ /* 0x000fe200078ec0ff */
[----:B------:R-:W4:Y:S01]  /*3e780*/  LDL.LU R117, [R1+0x1338] ;  /* 0x0013380001757983 */ /* 0x000f220000300800 */
[----:B------:R-:W-:-:S03]  /*3e790*/  LOP3.LUT R22, R120, 0xffff, RZ, 0xc0, !PT ;  /* 0x0000ffff78167812 */ /* 0x000fc600078ec0ff */
[----:B------:R-:W4:Y:S01]  /*3e7a0*/  LDL.LU R118, [R1+0x1330] ;  /* 0x0013300001767983 */ /* 0x000f220000300800 */
[----:B------:R-:W-:-:S03]  /*3e7b0*/  LOP3.LUT R20, R113, 0xffff, RZ, 0xc0, !PT ;  /* 0x0000ffff71147812 */ /* 0x000fc600078ec0ff */
[----:B------:R-:W4:Y:S01]  /*3e7c0*/  LDL.LU R120, [R1+0x1328] ;  /* 0x0013280001787983 */ /* 0x000f220000300800 */
[----:B------:R-:W-:Y:S02]  /*3e7d0*/  PRMT R58, R23, 0x3340, R22 ;  /* 0x00003340173a7816 */ /* 0x000fe40000000016 */
[----:B------:R-:W-:Y:S02]  /*3e7e0*/  LOP3.LUT R23, R119, 0xffff, RZ, 0xc0, !PT ;  /* 0x0000ffff77177812 */ /* 0x000fe400078ec0ff */
[----:B------:R-:W4:Y:S01]  /*3e7f0*/  LDL.LU R119, [R1+0x133c] ;  /* 0x00133c0001777983 */ /* 0x000f220000300800 */
[----:B------:R-:W-:Y:S02]  /*3e800*/  PRMT R60, R21, 0x3340, R20 ;  /* 0x00003340153c7816 */ /* 0x000fe40000000014 */
[----:B------:R-:W-:Y:S01]  /*3e810*/  LOP3.LUT R21, R121, 0xffff, RZ, 0xc0, !PT ;  /* 0x0000ffff79157812 */ /* 0x000fe200078ec0ff */
[----:B------:R-:W4:Y:S04]  /*3e820*/  LDL.LU R113, [R1+0x1334] ;  /* 0x0013340001717983 */ /* 0x000f280000300800 */
[----:B------:R-:W4:Y:S01]  /*3e830*/  LDL.LU R121, [R1+0x132c] ;  /* 0x00132c0001797983 */ /* 0x000f220000300800 */
[----:B--2---:R-:W-:-:S03]  /*3e840*/  LOP3.LUT R22, R123, 0xffff, RZ, 0xc0, !PT ;  /* 0x0000ffff7b167812 */ /* 0x004fc600078ec0ff */
[----:B------:R-:W2:Y:S01]  /*3e850*/  LDL.LU R123, [R1+0x1324] ;  /* 0x00132400017b7983 */ /* 0x000ea20000300800 */
[----:B---3--:R-:W-:Y:S02]  /*3e860*/  LOP3.LUT R20, R112, 0xffff, RZ, 0xc0, !PT ;  /* 0x0000ffff70147812 */ /* 0x008fe400078ec0ff */
[----:B------:R-:W-:Y:S02]  /*3e870*/  PRMT R42, R23, 0x3340, R22 ;  /* 0x00003340172a7816 */ /* 0x000fe40000000016 */
[----:B----4-:R-:W-:Y:S02]  /*3e880*/  LOP3.LUT R23, R122, 0xffff, RZ, 0xc0, !PT ;  /* 0x0000ffff7a177812 */ /* 0x010fe400078ec0ff */
[----:B------:R-:W3:Y:S04]  /*3e890*/  LDL.LU R122, [R1+0x1320] ;  /* 0x00132000017a7983 */ /* 0x000ee80000300800 */
[----:B------:R-:W4:Y:S04]  /*3e8a0*/  LDL.LU R111, [R1+0x1318] ;  /* 0x00131800016f7983 */ /* 0x000f280000300800 */
[----:B------:R-:W4:Y:S01]  /*3e8b0*/  LDL.LU R112, [R1+0x1310] ;  /* 0x0013100001707983 */ /* 0x000f220000300800 */
[----:B------:R-:W-:-:S02]  /*3e8c0*/  PRMT R55, R21, 0x3340, R20 ;  /* 0x0000334015377816 */ /* 0x000fc40000000014 */
[----:B------:R-:W-:Y:S02]  /*3e8d0*/  LOP3.LUT R21, R114, 0xffff, RZ, 0xc0, !PT ;  /* 0x0000ffff72157812 */ /* 0x000fe400078ec0ff */
[----:B------:R-:W4:Y:S01]  /*3e8e0*/  LDL.LU R114, [R1+0x1308] ;  /* 0x0013080001727983 */ /* 0x000f220000300800 */
[----:B------:R-:W-:Y:S02]  /*3e8f0*/  LOP3.LUT R22, R115, 0xffff, RZ, 0xc0, !PT ;  /* 0x0000ffff73167812 */ /* 0x000fe400078ec0ff */
[----:B------:R-:W-:Y:S02]  /*3e900*/  LOP3.LUT R20, R124, 0xffff, RZ, 0xc0, !PT ;  /* 0x0000ffff7c147812 */ /* 0x000fe400078ec0ff */
[----:B------:R-:W4:Y:S01]  /*3e910*/  LDL.LU R124, [R1+0x131c] ;  /* 0x00131c00017c7983 */ /* 0x000f220000300800 */
[----:B------:R-:W-:-:S03]  /*3e920*/  PRMT R57, R23, 0x3340, R22 ;  /* 0x0000334017397816 */ /* 0x000fc60000000016 */
[----:B------:R-:W4:Y:S01]  /*3e930*/  LDL.LU R115, [R1+0x1314] ;  /* 0x0013140001737983 */ /* 0x000f220000300800 */
[----:B------:R-:W-:Y:S02]  /*3e940*/  PRMT R59, R21, 0x3340, R20 ;  /* 0x00003340153b7816 */ /* 0x000fe40000000014 */
[----:B------:R-:W-:Y:S02]  /*3e950*/  LOP3.LUT R23, R116, 0xffff, RZ, 0xc0, !PT ;  /* 0x0000ffff74177812 */ /* 0x000fe400078ec0ff */
[----:B------:R-:W-:Y:S01]  /*3e960*/  LOP3.LUT R21, R117, 0xffff, RZ, 0xc0, !PT ;  /* 0x0000ffff75157812 */ /* 0x000fe200078ec0ff */
[----:B------:R-:W4:Y:S04]  /*3e970*/  LDL.LU R116, [R1+0x130c] ;  /* 0x00130c0001747983 */ /* 0x000f280000300800 */
[----:B------:R-:W4:Y:S01]  /*3e980*/  LDL.LU R117, [R1+0x1304] ;  /* 0x0013040001757983 */ /* 0x000f220000300800 */
[----:B------:R-:W-:-:S02]  /*3e990*/  LOP3.LUT R22, R118, 0xffff, RZ, 0xc0, !PT ;  /* 0x0000ffff76167812 */ /* 0x000fc400078ec0ff */
[----:B------:R-:W-:Y:S01]  /*3e9a0*/  LOP3.LUT R20, R120, 0xffff, RZ, 0xc0, !PT ;  /* 0x0000ffff78147812 */ /* 0x000fe200078ec0ff */
[----:B------:R-:W4:Y:S04]  /*3e9b0*/  LDL.LU R118, [R1+0x1300] ;  /* 0x0013000001767983 */ /* 0x000f280000300800 */
[----:B------:R-:W4:Y:S01]  /*3e9c0*/  LDL.LU R120, [R1+0x12f8] ;  /* 0x0012f80001787983 */ /* 0x000f220000300800 */
[----:B------:R-:W-:Y:S02]  /*3e9d0*/  PRMT R49, R23, 0x3340, R22 ;  /* 0x0000334017317816 */ /* 0x000fe40000000016 */
[----:B------:R-:W-:Y:S02]  /*3e9e0*/  LOP3.LUT R23, R119, 0xffff, RZ, 0xc0, !PT ;  /* 0x0000ffff77177812 */ /* 0x000fe400078ec0ff */
[----:B------:R-:W4:Y:S01]  /*3e9f0*/  LDL.LU R119, [R1+0x12f0] ;  /* 0x0012f00001777983 */ /* 0x000f220000300800 */
[----:B------:R-:W-:-:S02]  /*3ea00*/  PRMT R41, R21, 0x3340, R20 ;  /* 0x0000334015297816 */ /* 0x000fc40000000014 */
[----:B------:R-:W-:Y:S02]  /*3ea10*/  LOP3.LUT R21, R113, 0xffff, RZ, 0xc0, !PT ;  /* 0x0000ffff71157812 */ /* 0x000fe400078ec0ff */
[----:B------:R-:W4:Y:S01]  /*3ea20*/  LDL.LU R113, [R1+0x12e8] ;  /* 0x0012e80001717983 */ /* 0x000f220000300800 */
[----:B--2---:R-:W-:-:S03]  /*3ea30*/  LOP3.LUT R20, R123, 0xffff, RZ, 0xc0, !PT ;  /* 0x0000ffff7b147812 */ /* 0x004fc600078ec0ff */
[----:B------:R-:W2:Y:S01]  /*3ea40*/  LDL.LU R123, [R1+0x12fc] ;  /* 0x0012fc00017b7983 */ /* 0x000ea20000300800 */
[----:B------:R-:W-:-:S03]  /*3ea50*/  LOP3.LUT R22, R121, 0xffff, RZ, 0xc0, !PT ;  /* 0x0000ffff79167812 */ /* 0x000fc600078ec0ff */
[----:B------:R-:W2:Y:S01]  /*3ea60*/  LDL.LU R121, [R1+0x12f4] ;  /* 0x0012f40001797983 */ /* 0x000ea20000300800 */
[----:B------:R-:W-:Y:S02]  /*3ea70*/  PRMT R62, R23, 0x3340, R22 ;  /* 0x00003340173e7816 */ /* 0x000fe40000000016 */
[----:B---3--:R-:W-:Y:S02]  /*3ea80*/  LOP3.LUT R23, R122, 0xffff, RZ, 0xc0, !PT ;  /* 0x0000ffff7a177812 */ /* 0x008fe400078ec0ff */
[----:B----4-:R-:W-:Y:S01]  /*3ea90*/  LOP3.LUT R22, R112, 0xffff, RZ, 0xc0, !PT ;  /* 0x0000ffff70167812 */ /* 0x010fe200078ec0ff */
[----:B------:R-:W3:Y:S01]  /*3eaa0*/  LDL.LU R122, [R1+0x12ec] ;  /* 0x0012ec00017a7983 */ /* 0x000ee20000300800 */
[----:B------:R-:W-:Y:S02]  /*3eab0*/  PRMT R63, R21, 0x3340, R20 ;  /* 0x00003340153f7816 */ /* 0x000fe40000000014 */
[----:B------:R-:W-:Y:S02]  /*3eac0*/  LOP3.LUT R21, R111, 0xffff, RZ, 0xc0, !PT ;  /* 0x0000ffff6f157812 */ /* 0x000fe400078ec0ff */
[----:B------:R-:W-:-:S02]  /*3ead0*/  LOP3.LUT R20, R114, 0xffff, RZ, 0xc0, !PT ;  /* 0x0000ffff72147812 */ /* 0x000fc400078ec0ff */
[----:B------:R-:W-:Y:S01]  /*3eae0*/  PRMT R47, R23, 0x3340, R22 ;  /* 0x00003340172f7816 */ /* 0x000fe20000000016 */
[----:B------:R-:W4:Y:S01]  /*3eaf0*/  LDL.LU R114, [R1+0x12e0] ;  /* 0x0012e00001727983 */ /* 0x000f220000300800 */
[----:B------:R-:W-:-:S03]  /*3eb00*/  LOP3.LUT R23, R124, 0xffff, RZ, 0xc0, !PT ;  /* 0x0000ffff7c177812 */ /* 0x000fc600078ec0ff */
[----:B------:R-:W4:Y:S01]  /*3eb10*/  LDL.LU R124, [R1+0x12d8] ;  /* 0x0012d800017c7983 */ /* 0x000f220000300800 */
[----:B------:R-:W-:Y:S02]  /*3eb20*/  PRMT R61, R21, 0x3340, R20 ;  /* 0x00003340153d7816 */ /* 0x000fe40000000014 */
[----:B------:R-:W-:Y:S02]  /*3eb30*/  LOP3.LUT R21, R115, 0xffff, RZ, 0xc0, !PT ;  /* 0x0000ffff73157812 */ /* 0x000fe400078ec0ff */
[----:B------:R-:W4:Y:S01]  /*3eb40*/  LDL.LU R115, [R1+0x12d0] ;  /* 0x0012d00001737983 */ /* 0x000f220000300800 */
[----:B------:R-:W-:-:S03]  /*3eb50*/  LOP3.LUT R22, R116, 0xffff, RZ, 0xc0, !PT ;  /* 0x0000ffff74167812 */ /* 0x000fc600078ec0ff */
[----:B------:R-:W4:Y:S01]  /*3eb60*/  LDL.LU R116, [R1+0x12c8] ;  /* 0x0012c80001747983 */ /* 0x000f220000300800 */
[----:B------:R-:W-:Y:S02]  /*3eb70*/  LOP3.LUT R20, R117, 0xffff, RZ, 0xc0, !PT ;  /* 0x0000ffff75147812 */ /* 0x000fe400078ec0ff */
[----:B------:R-:W-:Y:S02]  /*3eb80*/  PRMT R45, R23, 0x3340, R22 ;  /* 0x00003340172d7816 */ /* 0x000fe40000000016 */
[----:B------:R-:W-:Y:S02]  /*3eb90*/  LOP3.LUT R23, R118, 0xffff, RZ, 0xc0, !PT ;  /* 0x0000ffff76177812 */ /* 0x000fe400078ec0ff */
[----:B------:R-:W-:Y:S01]  /*3eba0*/  PRMT R32, R21, 0x3340, R20 ;  /* 0x0000334015207816 */ /* 0x000fe20000000014 */
[----:B------:R-:W4:Y:S04]  /*3ebb0*/  LDL.LU R117, [R1+0x12dc] ;  /* 0x0012dc0001757983 */ /* 0x000f280000300800 */
[----:B------:R-:W4:Y:S01]  /*3ebc0*/  LDL.LU R118, [R1+0x12d4] ;  /* 0x0012d40001767983 */ /* 0x000f220000300800 */
[----:B------:R-:W-:-:S02]  /*3ebd0*/  LOP3.LUT R21, R120, 0xffff, RZ, 0xc0, !PT ;  /* 0x0000ffff78157812 */ /* 0x000fc400078ec0ff */
[----:B------:R-:W-:Y:S01]  /*3ebe0*/  LOP3.LUT R22, R119, 0xffff, RZ, 0xc0, !PT ;  /* 0x0000ffff77167812 */ /* 0x000fe200078ec0ff */
[----:B------:R-:W4:Y:S04]  /*3ebf0*/  LDL.LU R120, [R1+0x12cc] ;  /* 0x0012cc0001787983 */ /* 0x000f280000300800 */
[----:B------:R-:W4:Y:S04]  /*3ec00*/  LDL.LU R119, [R1+0x12c4] ;  /* 0x0012c40001777983 */ /* 0x000f280000300800 */
[----:B------:R-:W4:Y:S01]  /*3ec10*/  LDL.LU R112, [R1+0x12c0] ;  /* 0x0012c00001707983 */ /* 0x000f220000300800 */
[----:B------:R-:W-:-:S02]  /*3ec20*/  PRMT R51, R23, 0x3340, R22 ;  /* 0x0000334017337816 */ /* 0x000fc40000000016 */
[----:B--2---:R-:W-:Y:S02]  /*3ec30*/  LOP3.LUT R23, R123, 0xffff, RZ, 0xc0, !PT ;  /* 0x0000ffff7b177812 */ /* 0x004fe400078ec0ff */
[----:B------:R-:W2:Y:S01]  /*3ec40*/  LDL.LU R123, [R1+0x12b8] ;  /* 0x0012b800017b7983 */ /* 0x000ea20000300800 */
[----:B------:R-:W-:-:S04]  /*3ec50*/  LOP3.LUT R20, R113, 0xffff, RZ, 0xc0, !PT ;  /* 0x0000ffff71147812 */ /* 0x000fc800078ec0ff */
[----:B------:R-:W-:Y:S02]  /*3ec60*/  PRMT R65, R21, 0x3340, R20 ;  /* 0x0000334015417816 */ /* 0x000fe40000000014 */
[----:B------:R-:W-:Y:S02]  /*3ec70*/  LOP3.LUT R21, R121, 0xffff, RZ, 0xc0, !PT ;  /* 0x0000ffff79157812 */ /* 0x000fe400078ec0ff */
[----:B------:R-:W2:Y:S01]  /*3ec80*/  LDL.LU R121, [R1+0x12b0] ;  /* 0x0012b00001797983 */ /* 0x000ea20000300800 */
[----:B---3--:R-:W-:-:S03]  /*3ec90*/  LOP3.LUT R22, R122, 0xffff, RZ, 0xc0, !PT ;  /* 0x0000ffff7a167812 */ /* 0x008fc600078ec0ff */
[----:B------:R-:W3:Y:S01]  /*3eca0*/  LDL.LU R122, [R1+0x12a8] ;  /* 0x0012a800017a7983 */ /* 0x000ee20000300800 */
[----:B------:R-:W-:-:S03]  /*3ecb0*/  LOP3.LUT R20, R149, 0xffff, RZ, 0xc0, !PT ;  /* 0x0000ffff95147812 */ /* 0x000fc600078ec0ff */
[----:B------:R-:W3:Y:S01]  /*3ecc0*/  LDL.LU R111, [R1+0x12bc] ;  /* 0x0012bc00016f7983 */ /* 0x000ee20000300800 */
[----:B------:R-:W-:-:S03]  /*3ecd0*/  PRMT R149, R23, 0x3340, R22 ;  /* 0x0000334017957816 */ /* 0x000fc60000000016 */
[----:B------:R-:W3:Y:S01]  /*3ece0*/  LDL.LU R113, [R1+0x12b4] ;  /* 0x0012b40001717983 */ /* 0x000ee20000300800 */
[----:B------:R-:W-:Y:S02]  /*3ecf0*/  PRMT R68, R21, 0x3340, R20 ;  /* 0x0000334015447816 */ /* 0x000fe40000000014 */
[----:B----4-:R-:W-:Y:S02]  /*3ed00*/  LOP3.LUT R21, R124, 0xffff, RZ, 0xc0, !PT ;  /* 0x0000ffff7c157812 */ /* 0x010fe400078ec0ff */
[----:B------:R-:W-:Y:S01]  /*3ed10*/  LOP3.LUT R23, R114, 0xffff, RZ, 0xc0, !PT ;  /* 0x0000ffff72177812 */ /* 0x000fe200078ec0ff */
[----:B------:R-:W4:Y:S04]  /*3ed20*/  LDL.LU R124, [R1+0x12ac] ;  /* 0x0012ac00017c7983 */ /* 0x000f280000300800 */
[----:B------:R-:W4:Y:S01]  /*3ed30*/  LDL.LU R114, [R1+0x12a4] ;  /* 0x0012a40001727983 */ /* 0x000f220000300800 */
[----:B------:R-:W-:-:S02]  /*3ed40*/  LOP3.LUT R20, R116, 0xffff, RZ, 0xc0, !PT ;  /* 0x0000ffff74147812 */ /* 0x000fc400078ec0ff */
[----:B------:R-:W-:Y:S02]  /*3ed50*/  LOP3.LUT R22, R115, 0xffff, RZ, 0xc0, !PT ;  /* 0x0000ffff73167812 */ /* 0x000fe400078ec0ff */
[----:B------:R-:W4:Y:S04]  /*3ed60*/  LDL.LU R115, [R1+0x12a0] ;  /* 0x0012a00001737983 */ /* 0x000f280000300800 */
[----:B------:R-:W4:Y:S01]  /*3ed70*/  LDL.LU R116, [R1+0x1298] ;  /* 0x0012980001747983 */ /* 0x000f220000300800 */
[----:B------:R-:W-:Y:S02]  /*3ed80*/  PRMT R64, R21, 0x3340, R20 ;  /* 0x0000334015407816 */ /* 0x000fe40000000014 */
[----:B------:R-:W-:Y:S02]  /*3ed90*/  PRMT R50, R23, 0x3340, R22 ;  /* 0x0000334017327816 */ /* 0x000fe40000000016 */
[----:B------:R-:W-:-:S02]  /*3eda0*/  LOP3.LUT R21, R118, 0xffff, RZ, 0xc0, !PT ;  /* 0x0000ffff76157812 */ /* 0x000fc400078ec0ff */
[----:B------:R-:W4:Y:S01]  /*3edb0*/  LDL.LU R118, [R1+0x1290] ;  /* 0x0012900001767983 */ /* 0x000f220000300800 */
[----:B------:R-:W-:-:S03]  /*3edc0*/  LOP3.LUT R22, R120, 0xffff, RZ, 0xc0, !PT ;  /* 0x0000ffff78167812 */ /* 0x000fc600078ec0ff */
[----:B------:R-:W4:Y:S01]  /*3edd0*/  LDL.LU R120, [R1+0x1288] ;  /* 0x0012880001787983 */ /* 0x000f220000300800 */
[----:B------:R-:W-:Y:S02]  /*3ede0*/  LOP3.LUT R20, R119, 0xffff, RZ, 0xc0, !PT ;  /* 0x0000ffff77147812 */ /* 0x000fe400078ec0ff */
[----:B------:R-:W-:Y:S02]  /*3edf0*/  LOP3.LUT R23, R117, 0xffff, RZ, 0xc0, !PT ;  /* 0x0000ffff75177812 */ /* 0x000fe400078ec0ff */
[----:B------:R-:W4:Y:S01]  /*3ee00*/  LDL.LU R117, [R1+0x129c] ;  /* 0x00129c0001757983 */ /* 0x000f220000300800 */
[----:B------:R-:W-:-:S03]  /*3ee10*/  PRMT R67, R21, 0x3340, R20 ;  /* 0x0000334015437816 */ /* 0x000fc60000000014 */
[----:B------:R-:W4:Y:S01]  /*3ee20*/  LDL.LU R119, [R1+0x1294] ;  /* 0x0012940001777983 */ /* 0x000f220000300800 */
[----:B--2---:R-:W-:-:S03]  /*3ee30*/  LOP3.LUT R21, R123, 0xffff, RZ, 0xc0, !PT ;  /* 0x0000ffff7b157812 */ /* 0x004fc600078ec0ff */
[----:B------:R-:W2:Y:S01]  /*3ee40*/  LDL.LU R123, [R1+0x128c] ;  /* 0x00128c00017b7983 */ /* 0x000ea20000300800 */
[----:B------:R-:W-:Y:S02]  /*3ee50*/  PRMT R66, R23, 0x3340, R22 ;  /* 0x0000334017427816 */ /* 0x000fe40000000016 */
[----:B------:R-:W-:Y:S02]  /*3ee60*/  LOP3.LUT R23, R112, 0xffff, RZ, 0xc0, !PT ;  /* 0x0000ffff70177812 */ /* 0x000fe400078ec0ff */
[----:B------:R-:W-:Y:S02]  /*3ee70*/  LOP3.LUT R22, R121, 0xffff, RZ, 0xc0, !PT ;  /* 0x0000ffff79167812 */ /* 0x000fe400078ec0ff */
[----:B------:R-:W2:Y:S01]  /*3ee80*/  LDL.LU R121, [R1+0x1284] ;  /* 0x0012840001797983 */ /* 0x000ea20000300800 */
[----:B---3--:R-:W-:-:S03]  /*3ee90*/  LOP3.LUT R20, R122, 0xffff, RZ, 0xc0, !PT ;  /* 0x0000ffff7a147812 */ /* 0x008fc600078ec0ff */
[----:B------:R-:W3:Y:S04]  /*3eea0*/  LDL.LU R112, [R1+0x1280] ;  /* 0x0012800001707983 */ /* 0x000ee80000300800 */
[----:B------:R-:W3:Y:S01]  /*3eeb0*/  LDL.LU R122, [R1+0x1278] ;  /* 0x00127800017a7983 */ /* 0x000ee20000300800 */
[----:B------:R-:W-:Y:S02]  /*3eec0*/  PRMT R53, R23, 0x3340, R22 ;  /* 0x0000334017357816 */ /* 0x000fe40000000016 */
[----:B------:R-:W-:Y:S02]  /*3eed0*/  PRMT R70, R21, 0x3340, R20 ;  /* 0x0000334015467816 */ /* 0x000fe40000000014 */
[----:B------:R-:W-:Y:S02]  /*3eee0*/  LOP3.LUT R21, R113, 0xffff, RZ, 0xc0, !PT ;  /* 0x0000ffff71157812 */ /* 0x000fe400078ec0ff */
[----:B------:R-:W-:Y:S01]  /*3eef0*/  LOP3.LUT R23, R111, 0xffff, RZ, 0xc0, !PT ;  /* 0x0000ffff6f177812 */ /* 0x000fe200078ec0ff */
[----:B------:R-:W3:Y:S01]  /*3ef00*/  LDL.LU R113, [R1+0x1270] ;  /* 0x0012700001717983 */ /* 0x000ee20000300800 */
[----:B----4-:R-:W-:-:S03]  /*3ef10*/  LOP3.LUT R22, R124, 0xffff, RZ, 0xc0, !PT ;  /* 0x0000ffff7c167812 */ /* 0x010fc600078ec0ff */
[----:B------:R-:W4:Y:S01]  /*3ef20*/  LDL.LU R124, [R1+0x1268] ;  /* 0x00126800017c7983 */ /* 0x000f220000300800 */
[----:B------:R-:W-:Y:S02]  /*3ef30*/  LOP3.LUT R20, R114, 0xffff, RZ, 0xc0, !PT ;  /* 0x0000ffff72147812 */ /* 0x000fe400078ec0ff */
[----:B------:R-:W-:Y:S01]  /*3ef40*/  PRMT R72, R23, 0x3340, R22 ;  /* 0x0000334017487816 */ /* 0x000fe20000000016 */
        /* <DEDUP_REMOVED lines=11> */
[----:B------:R-:W-:Y:S02]  /*3f000*/  PRMT R69, R21, 0x3340, R20 ;  /* 0x0000334015457816 */ /* 0x000fe40000000014 */
[----:B------:R-:W-:-:S02]  /*3f010*/  LOP3.LUT R23, R117, 0xffff, RZ, 0xc0, !PT ;  /* 0x0000ffff75177812 */ /* 0x000fc400078ec0ff */
[----:B------:R-:W-:Y:S01]  /*3f020*/  LOP3.LUT R21, R119, 0xffff, RZ, 0xc0, !PT ;  /* 0x0000ffff77157812 */ /* 0x000fe200078ec0ff */
[----:B------:R-:W4:Y:S04]  /*3f030*/  LDL.LU R117, [R1+0x1258] ;  /* 0x0012580001757983 */ /* 0x000f280000300800 */
[----:B------:R-:W4:Y:S01]  /*3f040*/  LDL.LU R119, [R1+0x1250] ;  /* 0x0012500001777983 */ /* 0x000f220000300800 */
[----:B--2---:R-:W-:-:S03]  /*3f050*/  LOP3.LUT R22, R123, 0xffff, RZ, 0xc0, !PT ;  /* 0x0000ffff7b167812 */ /* 0x004fc600078ec0ff */
[----:B------:R-:W2:Y:S01]  /*3f060*/  LDL.LU R123, [R1+0x1248] ;  /* 0x00124800017b7983 */ /* 0x000ea20000300800 */
[----:B------:R-:W-:Y:S02]  /*3f070*/  LOP3.LUT R20, R121, 0xffff, RZ, 0xc0, !PT ;  /* 0x0000ffff79147812 */ /* 0x000fe400078ec0ff */
[----:B------:R-:W-:Y:S01]  /*3f080*/  PRMT R71, R23, 0x3340, R22 ;  /* 0x0000334017477816 */ /* 0x000fe20000000016 */
[----:B------:R-:W2:Y:S04]  /*3f090*/  LDL.LU R121, [R1+0x125c] ;  /* 0x00125c0001797983 */ /* 0x000ea80000300800 */
[----:B------:R-:W2:Y:S01]  /*3f0a0*/  LDL.LU R111, [R1+0x1254] ;  /* 0x00125400016f7983 */ /* 0x000ea20000300800 */
[----:B------:R-:W-:Y:S02]  /*3f0b0*/  PRMT R73, R21, 0x3340, R20 ;  /* 0x0000334015497816 */ /* 0x000fe40000000014 */
[----:B---3--:R-:W-:-:S02]  /*3f0c0*/  LOP3.LUT R21, R122, 0xffff, RZ, 0xc0, !PT ;  /* 0x0000ffff7a157812 */ /* 0x008fc400078ec0ff */
[----:B------:R-:W-:Y:S01]  /*3f0d0*/  LOP3.LUT R23, R112, 0xffff, RZ, 0xc0, !PT ;  /* 0x0000ffff70177812 */ /* 0x000fe200078ec0ff */
[----:B------:R-:W3:Y:S04]  /*3f0e0*/  LDL.LU R122, [R1+0x124c] ;  /* 0x00124c00017a7983 */ /* 0x000ee80000300800 */
[----:B------:R-:W3:Y:S01]  /*3f0f0*/  LDL.LU R112, [R1+0x1244] ;  /* 0x0012440001707983 */ /* 0x000ee20000300800 */
[----:B------:R-:W-:Y:S02]  /*3f100*/  LOP3.LUT R22, R113, 0xffff, RZ, 0xc0, !PT ;  /* 0x0000ffff71167812 */ /* 0x000fe400078ec0ff */
[----:B----4-:R-:W-:Y:S02]  /*3f110*/  LOP3.LUT R20, R124, 0xffff, RZ, 0xc0, !PT ;  /* 0x0000ffff7c147812 */ /* 0x010fe400078ec0ff */
[----:B------:R-:W4:Y:S04]  /*3f120*/  LDL.LU R124, [R1+0x1240] ;  /* 0x00124000017c7983 */ /* 0x000f280000300800 */
[----:B------:R-:W4:Y:S01]  /*3f130*/  LDL.LU R113, [R1+0x1238] ;  /* 0x0012380001717983 */ /* 0x000f220000300800 */
[----:B------:R-:W-:-:S02]  /*3f140*/  PRMT R76, R23, 0x3340, R22 ;  /* 0x00003340174c7816 */ /* 0x000fc40000000016 */
[----:B------:R-:W-:Y:S02]  /*3f150*/  PRMT R78, R21, 0x3340, R20 ;  /* 0x00003340154e7816 */ /* 0x000fe40000000014 */
[----:B------:R-:W-:Y:S02]  /*3f160*/  LOP3.LUT R23, R114, 0xffff, RZ, 0xc0, !PT ;  /* 0x0000ffff72177812 */ /* 0x000fe400078ec0ff */
[----:B------:R-:W4:Y:S01]  /*3f170*/  LDL.LU R114, [R1+0x1230] ;  /* 0x0012300001727983 */ /* 0x000f220000300800 */
[----:B------:R-:W-:Y:S02]  /*3f180*/  LOP3.LUT R21, R115, 0xffff, RZ, 0xc0, !PT ;  /* 0x0000ffff73157812 */ /* 0x000fe400078ec0ff */
[----:B------:R-:W-:Y:S01]  /*3f190*/  LOP3.LUT R22, R116, 0xffff, RZ, 0xc0, !PT ;  /* 0x0000ffff74167812 */ /* 0x000fe200078ec0ff */
[----:B------:R-:W4:Y:S01]  /*3f1a0*/  LDL.LU R115, [R1+0x1228] ;  /* 0x0012280001737983 */ /* 0x000f220000300800 */
[----:B------:R-:W-:-:S03]  /*3f1b0*/  LOP3.LUT R20, R118, 0xffff, RZ, 0xc0, !PT ;  /* 0x0000ffff76147812 */ /* 0x000fc600078ec0ff */
[----:B------:R-:W4:Y:S01]  /*3f1c0*/  LDL.LU R116, [R1+0x123c] ;  /* 0x00123c0001747983 */ /* 0x000f220000300800 */
[----:B------:R-:W-:Y:S02]  /*3f1d0*/  PRMT R93, R23, 0x3340, R22 ;  /* 0x00003340175d7816 */ /* 0x000fe40000000016 */
[----:B------:R-:W-:Y:S01]  /*3f1e0*/  LOP3.LUT R23, R120, 0xffff, RZ, 0xc0, !PT ;  /* 0x0000ffff78177812 */ /* 0x000fe200078ec0ff */
[----:B------:R-:W4:Y:S04]  /*3f1f0*/  LDL.LU R118, [R1+0x1234] ;  /* 0x0012340001767983 */ /* 0x000f280000300800 */
[----:B------:R-:W4:Y:S01]  /*3f200*/  LDL.LU R120, [R1+0x122c] ;  /* 0x00122c0001787983 */ /* 0x000f220000300800 */
[----:B------:R-:W-:Y:S02]  /*3f210*/  PRMT R44, R21, 0x3340, R20 ;  /* 0x00003340152c7816 */ /* 0x000fe40000000014 */
[----:B------:R-:W-:-:S02]  /*3f220*/  LOP3.LUT R21, R117, 0xffff, RZ, 0xc0, !PT ;  /* 0x0000ffff75157812 */ /* 0x000fc400078ec0ff */
[----:B------:R-:W4:Y:S01]  /*3f230*/  LDL.LU R117, [R1+0x1224] ;  /* 0x0012240001757983 */ /* 0x000f220000300800 */
[----:B--2---:R-:W-:-:S03]  /*3f240*/  LOP3.LUT R20, R123, 0xffff, RZ, 0xc0, !PT ;  /* 0x0000ffff7b147812 */ /* 0x004fc600078ec0ff */
[----:B------:R-:W2:Y:S01]  /*3f250*/  LDL.LU R123, [R1+0x1220] ;  /* 0x00122000017b7983 */ /* 0x000ea20000300800 */
[----:B------:R-:W-:-:S03]  /*3f260*/  LOP3.LUT R22, R119, 0xffff, RZ, 0xc0, !PT ;  /* 0x0000ffff77167812 */ /* 0x000fc600078ec0ff */
[----:B------:R-:W2:Y:S01]  /*3f270*/  LDL.LU R119, [R1+0x1218] ;  /* 0x0012180001777983 */ /* 0x000ea20000300800 */
[----:B------:R-:W-:Y:S02]  /*3f280*/  PRMT R77, R21, 0x3340, R20 ;  /* 0x00003340154d7816 */ /* 0x000fe40000000014 */
[----:B------:R-:W-:Y:S02]  /*3f290*/  PRMT R75, R23, 0x3340, R22 ;  /* 0x00003340174b7816 */ /* 0x000fe40000000016 */
[----:B------:R-:W-:Y:S02]  /*3f2a0*/  LOP3.LUT R23, R121, 0xffff, RZ, 0xc0, !PT ;  /* 0x0000ffff79177812 */ /* 0x000fe400078ec0ff */
[----:B------:R-:W-:Y:S01]  /*3f2b0*/  LOP3.LUT R21, R111, 0xffff, RZ, 0xc0, !PT ;  /* 0x0000ffff6f157812 */ /* 0x000fe200078ec0ff */
[----:B------:R-:W2:Y:S01]  /*3f2c0*/  LDL.LU R121, [R1+0x1210] ;  /* 0x0012100001797983 */ /* 0x000ea20000300800 */
[----:B---3--:R-:W-:Y:S02]  /*3f2d0*/  LOP3.LUT R22, R122, 0xffff, RZ, 0xc0, !PT ;  /* 0x0000ffff7a167812 */ /* 0x008fe400078ec0ff */
[----:B------:R-:W-:Y:S01]  /*3f2e0*/  LOP3.LUT R20, R112, 0xffff, RZ, 0xc0, !PT ;  /* 0x0000ffff70147812 */ /* 0x000fe200078ec0ff */
[----:B------:R-:W3:Y:S04]  /*3f2f0*/  LDL.LU R122, [R1+0x1208] ;  /* 0x00120800017a7983 */ /* 0x000ee80000300800 */
[----:B------:R-:W3:Y:S01]  /*3f300*/  LDL.LU R112, [R1+0x121c] ;  /* 0x00121c0001707983 */ /* 0x000ee20000300800 */
[----:B------:R-:W-:-:S02]  /*3f310*/  PRMT R92, R23, 0x3340, R22 ;  /* 0x00003340175c7816 */ /* 0x000fc40000000016 */
[----:B------:R-:W-:Y:S02]  /*3f320*/  PRMT R29, R21, 0x3340, R20 ;  /* 0x00003340151d7816 */ /* 0x000fe40000000014 */
[----:B----4-:R-:W-:Y:S02]  /*3f330*/  LOP3.LUT R23, R124, 0xffff, RZ, 0xc0, !PT ;  /* 0x0000ffff7c177812 */ /* 0x010fe400078ec0ff */
        /* <DEDUP_REMOVED lines=8> */
[----:B------:R-:W-:Y:S02]  /*3f3c0*/  LOP3.LUT R23, R116, 0xffff, RZ, 0xc0, !PT ;  /* 0x0000ffff74177812 */ /* 0x000fe400078ec0ff */
[----:B------:R-:W-:Y:S01]  /*3f3d0*/  PRMT R82, R21, 0x3340, R20 ;  /* 0x0000334015527816 */ /* 0x000fe20000000014 */
[----:B------:R-:W4:Y:S01]  /*3f3e0*/  LDL.LU R116, [R1+0x11f8] ;  /* 0x0011f80001747983 */ /* 0x000f220000300800 */
[----:B------:R-:W-:Y:S02]  /*3f3f0*/  LOP3.LUT R21, R118, 0xffff, RZ, 0xc0, !PT ;  /* 0x0000ffff76157812 */ /* 0x000fe400078ec0ff */
[----:B------:R-:W-:Y:S01]  /*3f400*/  LOP3.LUT R22, R120, 0xffff, RZ, 0xc0, !PT ;  /* 0x0000ffff78167812 */ /* 0x000fe200078ec0ff */
[----:B------:R-:W4:Y:S04]  /*3f410*/  LDL.LU R118, [R1+0x11f0] ;  /* 0x0011f00001767983 */ /* 0x000f280000300800 */
[----:B------:R-:W4:Y:S01]  /*3f420*/  LDL.LU R120, [R1+0x11e8] ;  /* 0x0011e80001787983 */ /* 0x000f220000300800 */
[----:B------:R-:W-:-:S02]  /*3f430*/  LOP3.LUT R20, R117, 0xffff, RZ, 0xc0, !PT ;  /* 0x0000ffff75147812 */ /* 0x000fc400078ec0ff */
[----:B------:R-:W-:Y:S01]  /*3f440*/  PRMT R34, R23, 0x3340, R22 ;  /* 0x0000334017227816 */ /* 0x000fe20000000016 */
[----:B------:R-:W4:Y:S01]  /*3f450*/  LDL.LU R117, [R1+0x11fc] ;  /* 0x0011fc0001757983 */ /* 0x000f220000300800 */
[----:B--2---:R-:W-:-:S03]  /*3f460*/  LOP3.LUT R23, R123, 0xffff, RZ, 0xc0, !PT ;  /* 0x0000ffff7b177812 */ /* 0x004fc600078ec0ff */
[----:B------:R-:W2:Y:S01]  /*3f470*/  LDL.LU R123, [R1+0x11f4] ;  /* 0x0011f400017b7983 */ /* 0x000ea20000300800 */
[----:B------:R-:W-:Y:S02]  /*3f480*/  PRMT R96, R21, 0x3340, R20 ;  /* 0x0000334015607816 */ /* 0x000fe40000000014 */
[----:B------:R-:W-:Y:S01]  /*3f490*/  LOP3.LUT R21, R119, 0xffff, RZ, 0xc0, !PT ;  /* 0x0000ffff77157812 */ /* 0x000fe200078ec0ff */
[----:B------:R-:W2:Y:S04]  /*3f4a0*/  LDL.LU R111, [R1+0x11ec] ;  /* 0x0011ec00016f7983 */ /* 0x000ea80000300800 */
[----:B------:R-:W2:Y:S01]  /*3f4b0*/  LDL.LU R119, [R1+0x11e4] ;  /* 0x0011e40001777983 */ /* 0x000ea20000300800 */
[----:B------:R-:W-:-:S03]  /*3f4c0*/  LOP3.LUT R22, R121, 0xffff, RZ, 0xc0, !PT ;  /* 0x0000ffff79167812 */ /* 0x000fc600078ec0ff */
[----:B------:R-:W2:Y:S01]  /*3f4d0*/  LDL.LU R121, [R1+0x11e0] ;  /* 0x0011e00001797983 */ /* 0x000ea20000300800 */
[----:B---3--:R-:W-:Y:S02]  /*3f4e0*/  LOP3.LUT R20, R122, 0xffff, RZ, 0xc0, !PT ;  /* 0x0000ffff7a147812 */ /* 0x008fe400078ec0ff */
[----:B------:R-:W-:Y:S01]  /*3f4f0*/  PRMT R79, R23, 0x3340, R22 ;  /* 0x00003340174f7816 */ /* 0x000fe20000000016 */
[----:B------:R-:W3:Y:S01]  /*3f500*/  LDL.LU R122, [R1+0x11d8] ;  /* 0x0011d800017a7983 */ /* 0x000ee20000300800 */
[----:B------:R-:W-:Y:S02]  /*3f510*/  LOP3.LUT R23, R112, 0xffff, RZ, 0xc0, !PT ;  /* 0x0000ffff70177812 */ /* 0x000fe400078ec0ff */
[----:B------:R-:W-:Y:S01]  /*3f520*/  PRMT R81, R21, 0x3340, R20 ;  /* 0x0000334015517816 */ /* 0x000fe20000000014 */
[----:B------:R-:W3:Y:S01]  /*3f530*/  LDL.LU R112, [R1+0x11d0] ;  /* 0x0011d00001707983 */ /* 0x000ee20000300800 */
[----:B----4-:R-:W-:Y:S02]  /*3f540*/  LOP3.LUT R22, R113, 0xffff, RZ, 0xc0, !PT ;  /* 0x0000ffff71167812 */ /* 0x010fe400078ec0ff */
[----:B------:R-:W-:-:S02]  /*3f550*/  LOP3.LUT R21, R124, 0xffff, RZ, 0xc0, !PT ;  /* 0x0000ffff7c157812 */ /* 0x000fc400078ec0ff */
[----:B------:R-:W4:Y:S01]  /*3f560*/  LDL.LU R124, [R1+0x11c8] ;  /* 0x0011c800017c7983 */ /* 0x000f220000300800 */
[----:B------:R-:W-:-:S03]  /*3f570*/  LOP3.LUT R20, R114, 0xffff, RZ, 0xc0, !PT ;  /* 0x0000ffff72147812 */ /* 0x000fc600078ec0ff */
[----:B------:R-:W4:Y:S01]  /*3f580*/  LDL.LU R113, [R1+0x11dc] ;  /* 0x0011dc0001717983 */ /* 0x000f220000300800 */
[----:B------:R-:W-:-:S03]  /*3f590*/  PRMT R94, R23, 0x3340, R22 ;  /* 0x00003340175e7816 */ /* 0x000fc60000000016 */
[----:B------:R-:W4:Y:S01]  /*3f5a0*/  LDL.LU R114, [R1+0x11d4] ;  /* 0x0011d40001727983 */ /* 0x000f220000300800 */
[----:B------:R-:W-:-:S03]  /*3f5b0*/  LOP3.LUT R23, R115, 0xffff, RZ, 0xc0, !PT ;  /* 0x0000ffff73177812 */ /* 0x000fc600078ec0ff */
[----:B------:R-:W4:Y:S01]  /*3f5c0*/  LDL.LU R115, [R1+0x11cc] ;  /* 0x0011cc0001737983 */ /* 0x000f220000300800 */
[----:B------:R-:W-:Y:S02]  /*3f5d0*/  PRMT R95, R21, 0x3340, R20 ;  /* 0x00003340155f7816 */ /* 0x000fe40000000014 */
[----:B------:R-:W-:Y:S02]  /*3f5e0*/  LOP3.LUT R21, R116, 0xffff, RZ, 0xc0, !PT ;  /* 0x0000ffff74157812 */ /* 0x000fe400078ec0ff */
        /* <DEDUP_REMOVED lines=8> */
[----:B------:R-:W4:Y:S01]  /*3f670*/  LDL.LU R117, [R1+0x11b0] ;  /* 0x0011b00001757983 */ /* 0x000f220000300800 */
[----:B--2---:R-:W-:-:S03]  /*3f680*/  LOP3.LUT R21, R123, 0xffff, RZ, 0xc0, !PT ;  /* 0x0000ffff7b157812 */ /* 0x004fc600078ec0ff */
[----:B------:R-:W2:Y:S01]  /*3f690*/  LDL.LU R123, [R1+0x11a8] ;  /* 0x0011a800017b7983 */ /* 0x000ea20000300800 */
[----:B------:R-:W-:Y:S02]  /*3f6a0*/  LOP3.LUT R22, R111, 0xffff, RZ, 0xc0, !PT ;  /* 0x0000ffff6f167812 */ /* 0x000fe400078ec0ff */
[----:B------:R-:W-:Y:S02]  /*3f6b0*/  LOP3.LUT R20, R119, 0xffff, RZ, 0xc0, !PT ;  /* 0x0000ffff77147812 */ /* 0x000fe400078ec0ff */
[----:B------:R-:W2:Y:S01]  /*3f6c0*/  LDL.LU R119, [R1+0x11bc] ;  /* 0x0011bc0001777983 */ /* 0x000ea20000300800 */
[----:B------:R-:W-:Y:S02]  /*3f6d0*/  PRMT R98, R23, 0x3340, R22 ;  /* 0x0000334017627816 */ /* 0x000fe40000000016 */
[----:B------:R-:W-:Y:S02]  /*3f6e0*/  PRMT R100, R21, 0x3340, R20 ;  /* 0x0000334015647816 */ /* 0x000fe40000000014 */
[----:B------:R-:W-:-:S02]  /*3f6f0*/  LOP3.LUT R23, R121, 0xffff, RZ, 0xc0, !PT ;  /* 0x0000ffff79177812 */ /* 0x000fc400078ec0ff */
[----:B------:R-:W2:Y:S01]  /*3f700*/  LDL.LU R121, [R1+0x11b4] ;  /* 0x0011b40001797983 */ /* 0x000ea20000300800 */
[----:B---3--:R-:W-:-:S03]  /*3f710*/  LOP3.LUT R21, R122, 0xffff, RZ, 0xc0, !PT ;  /* 0x0000ffff7a157812 */ /* 0x008fc600078ec0ff */
[----:B------:R-:W3:Y:S01]  /*3f720*/  LDL.LU R122, [R1+0x11ac] ;  /* 0x0011ac00017a7983 */ /* 0x000ee20000300800 */
[----:B------:R-:W-:Y:S02]  /*3f730*/  LOP3.LUT R22, R112, 0xffff, RZ, 0xc0, !PT ;  /* 0x0000ffff70167812 */ /* 0x000fe400078ec0ff */
[----:B----4-:R-:W-:Y:S02]  /*3f740*/  LOP3.LUT R20, R124, 0xffff, RZ, 0xc0, !PT ;  /* 0x0000ffff7c147812 */ /* 0x010fe400078ec0ff */
[----:B------:R-:W-:Y:S01]  /*3f750*/  PRMT R83, R23, 0x3340, R22 ;  /* 0x0000334017537816 */ /* 0x000fe20000000016 */
[----:B------:R-:W4:Y:S04]  /*3f760*/  LDL.LU R124, [R1+0x11a0] ;  /* 0x0011a000017c7983 */ /* 0x000f280000300800 */
[----:B------:R-:W4:Y:S01]  /*3f770*/  LDL.LU R111, [R1+0x1198] ;  /* 0x00119800016f7983 */ /* 0x000f220000300800 */
[----:B------:R-:W-:-:S03]  /*3f780*/  LOP3.LUT R23, R113, 0xffff, RZ, 0xc0, !PT ;  /* 0x0000ffff71177812 */ /* 0x000fc600078ec0ff */
[----:B------:R-:W4:Y:S01]  /*3f790*/  LDL.LU R112, [R1+0x1190] ;  /* 0x0011900001707983 */ /* 0x000f220000300800 */
[----:B------:R-:W-:Y:S02]  /*3f7a0*/  LOP3.LUT R22, R115, 0xffff, RZ, 0xc0, !PT ;  /* 0x0000ffff73167812 */ /* 0x000fe400078ec0ff */
[----:B------:R-:W-:Y:S02]  /*3f7b0*/  PRMT R85, R21, 0x3340, R20 ;  /* 0x0000334015557816 */ /* 0x000fe40000000014 */
[----:B------:R-:W-:Y:S02]  /*3f7c0*/  LOP3.LUT R21, R114, 0xffff, RZ, 0xc0, !PT ;  /* 0x0000ffff72157812 */ /* 0x000fe400078ec0ff */
        /* <DEDUP_REMOVED lines=13> */
[----:B------:R-:W2:Y:S04]  /*3f8a0*/  LDL.LU R115, [R1+0x1178] ;  /* 0x0011780001737983 */ /* 0x000ea80000300800 */
[----:B------:R-:W2:Y:S01]  /*3f8b0*/  LDL.LU R117, [R1+0x1170] ;  /* 0x0011700001757983 */ /* 0x000ea20000300800 */
[----:B------:R-:W-:Y:S02]  /*3f8c0*/  PRMT R88, R23, 0x3340, R22 ;  /* 0x0000334017587816 */ /* 0x000fe40000000016 */
[----:B------:R-:W-:Y:S02]  /*3f8d0*/  LOP3.LUT R23, R119, 0xffff, RZ, 0xc0, !PT ;  /* 0x0000ffff77177812 */ /* 0x000fe400078ec0ff */
[----:B------:R-:W-:Y:S01]  /*3f8e0*/  PRMT R90, R21, 0x3340, R20 ;  /* 0x00003340155a7816 */ /* 0x000fe20000000014 */
[----:B------:R-:W2:Y:S01]  /*3f8f0*/  LDL.LU R119, [R1+0x1168] ;  /* 0x0011680001777983 */ /* 0x000ea20000300800 */
[----:B---3--:R-:W-:-:S02]  /*3f900*/  LOP3.LUT R22, R122, 0xffff, RZ, 0xc0, !PT ;  /* 0x0000ffff7a167812 */ /* 0x008fc400078ec0ff */
[----:B------:R-:W-:Y:S02]  /*3f910*/  LOP3.LUT R21, R121, 0xffff, RZ, 0xc0, !PT ;  /* 0x0000ffff79157812 */ /* 0x000fe400078ec0ff */
[----:B------:R-:W-:Y:S01]  /*3f920*/  LOP3.LUT R20, R125, 0xffff, RZ, 0xc0, !PT ;  /* 0x0000ffff7d147812 */ /* 0x000fe200078ec0ff */
[----:B------:R-:W3:Y:S01]  /*3f930*/  LDL.LU R121, [R1+0x117c] ;  /* 0x00117c0001797983 */ /* 0x000ee20000300800 */
[----:B------:R-:W-:-:S03]  /*3f940*/  PRMT R125, R23, 0x3340, R22 ;  /* 0x00003340177d7816 */ /* 0x000fc60000000016 */
[----:B------:R-:W3:Y:S01]  /*3f950*/  LDL.LU R122, [R1+0x1174] ;  /* 0x00117400017a7983 */ /* 0x000ee20000300800 */
[----:B------:R-:W-:Y:S02]  /*3f960*/  PRMT R103, R21, 0x3340, R20 ;  /* 0x0000334015677816 */ /* 0x000fe40000000014 */
[----:B----4-:R-:W-:Y:S02]  /*3f970*/  LOP3.LUT R23, R124, 0xffff, RZ, 0xc0, !PT ;  /* 0x0000ffff7c177812 */ /* 0x010fe400078ec0ff */
[----:B------:R-:W4:Y:S01]  /*3f980*/  LDL.LU R124, [R1+0x116c] ;  /* 0x00116c00017c7983 */ /* 0x000f220000300800 */
[----:B------:R-:W-:Y:S02]  /*3f990*/  LOP3.LUT R22, R112, 0xffff, RZ, 0xc0, !PT ;  /* 0x0000ffff70167812 */ /* 0x000fe400078ec0ff */
[----:B------:R-:W-:Y:S02]  /*3f9a0*/  LOP3.LUT R21, R111, 0xffff, RZ, 0xc0, !PT ;  /* 0x0000ffff6f157812 */ /* 0x000fe400078ec0ff */
[----:B------:R-:W4:Y:S04]  /*3f9b0*/  LDL.LU R111, [R1+0x1160] ;  /* 0x00116000016f7983 */ /* 0x000f280000300800 */
[----:B------:R-:W4:Y:S01]  /*3f9c0*/  LDL.LU R112, [R1+0x1158] ;  /* 0x0011580001707983 */ /* 0x000f220000300800 */
[----:B------:R-:W-:-:S02]  /*3f9d0*/  LOP3.LUT R20, R114, 0xffff, RZ, 0xc0, !PT ;  /* 0x0000ffff72147812 */ /* 0x000fc400078ec0ff */
[----:B------:R-:W-:Y:S01]  /*3f9e0*/  PRMT R87, R23, 0x3340, R22 ;  /* 0x0000334017577816 */ /* 0x000fe20000000016 */
[----:B------:R-:W4:Y:S01]  /*3f9f0*/  LDL.LU R114, [R1+0x1150] ;  /* 0x0011500001727983 */ /* 0x000f220000300800 */
[----:B------:R-:W-:-:S03]  /*3fa00*/  LOP3.LUT R23, R116, 0xffff, RZ, 0xc0, !PT ;  /* 0x0000ffff74177812 */ /* 0x000fc600078ec0ff */
[----:B------:R-:W4:Y:S01]  /*3fa10*/  LDL.LU R116, [R1+0x1148] ;  /* 0x0011480001747983 */ /* 0x000f220000300800 */
[----:B------:R-:W-:Y:S02]  /*3fa20*/  LOP3.LUT R22, R118, 0xffff, RZ, 0xc0, !PT ;  /* 0x0000ffff76167812 */ /* 0x000fe400078ec0ff */
[----:B------:R-:W-:Y:S01]  /*3fa30*/  PRMT R89, R21, 0x3340, R20 ;  /* 0x0000334015597816 */ /* 0x000fe20000000014 */
[----:B------:R-:W4:Y:S01]  /*3fa40*/  LDL.LU R118, [R1+0x115c] ;  /* 0x00115c0001767983 */ /* 0x000f220000300800 */
[----:B------:R-:W-:Y:S02]  /*3fa50*/  LOP3.LUT R20, R120, 0xffff, RZ, 0xc0, !PT ;  /* 0x0000ffff78147812 */ /* 0x000fe400078ec0ff */
[----:B------:R-:W-:Y:S01]  /*3fa60*/  PRMT R101, R23, 0x3340, R22 ;  /* 0x0000334017657816 */ /* 0x000fe20000000016 */
[----:B------:R-:W4:Y:S01]  /*3fa70*/  LDL.LU R120, [R1+0x1154] ;  /* 0x0011540001787983 */ /* 0x000f220000300800 */
[----:B--2---:R-:W-:-:S03]  /*3fa80*/  LOP3.LUT R23, R123, 0xffff, RZ, 0xc0, !PT ;  /* 0x0000ffff7b177812 */ /* 0x004fc600078ec0ff */
[----:B------:R-:W2:Y:S01]  /*3fa90*/  LDL.LU R123, [R1+0x114c] ;  /* 0x00114c00017b7983 */ /* 0x000ea20000300800 */
[----:B------:R-:W-:Y:S02]  /*3faa0*/  LOP3.LUT R21, R113, 0xffff, RZ, 0xc0, !PT ;  /* 0x0000ffff71157812 */ /* 0x000fe400078ec0ff */
[----:B------:R-:W-:Y:S01]  /*3fab0*/  LOP3.LUT R22, R117, 0xffff, RZ, 0xc0, !PT ;  /* 0x0000ffff75167812 */ /* 0x000fe200078ec0ff */
[----:B------:R-:W2:Y:S01]  /*3fac0*/  LDL.LU R113, [R1+0x1140] ;  /* 0x0011400001717983 */ /* 0x000ea20000300800 */
[----:B------:R-:W-:Y:S02]  /*3fad0*/  PRMT R102, R21, 0x3340, R20 ;  /* 0x0000334015667816 */ /* 0x000fe40000000014 */
[----:B------:R-:W-:Y:S02]  /*3fae0*/  LOP3.LUT R21, R115, 0xffff, RZ, 0xc0, !PT ;  /* 0x0000ffff73157812 */ /* 0x000fe400078ec0ff */
[----:B------:R-:W-:Y:S01]  /*3faf0*/  LOP3.LUT R20, R119, 0xffff, RZ, 0xc0, !PT ;  /* 0x0000ffff77147812 */ /* 0x000fe200078ec0ff */
[----:B------:R-:W2:Y:S01]  /*3fb00*/  LDL.LU R115, [R1+0x1138] ;  /* 0x0011380001737983 */ /* 0x000ea20000300800 */
[----:B------:R-:W-:-:S03]  /*3fb10*/  PRMT R105, R23, 0x3340, R22 ;  /* 0x0000334017697816 */ /* 0x000fc60000000016 */
[----:B------:R-:W2:Y:S01]  /*3fb20*/  LDL.LU R117, [R1+0x1130] ;  /* 0x0011300001757983 */ /* 0x000ea20000300800 */
[----:B------:R-:W-:Y:S02]  /*3fb30*/  PRMT R107, R21, 0x3340, R20 ;  /* 0x00003340156b7816 */ /* 0x000fe40000000014 */
[----:B---3--:R-:W-:Y:S01]  /*3fb40*/  LOP3.LUT R23, R121, 0xffff, RZ, 0xc0, !PT ;  /* 0x0000ffff79177812 */ /* 0x008fe200078ec0ff */
[----:B------:R-:W3:Y:S01]  /*3fb50*/  LDL.LU R119, [R1+0x1128] ;  /* 0x0011280001777983 */ /* 0x000ee20000300800 */
[----:B------:R-:W-:Y:S02]  /*3fb60*/  LOP3.LUT R21, R122, 0xffff, RZ, 0xc0, !PT ;  /* 0x0000ffff7a157812 */ /* 0x000fe400078ec0ff */
[----:B------:R-:W-:Y:S01]  /*3fb70*/  LOP3.LUT R20, R150, 0xffff, RZ, 0xc0, !PT ;  /* 0x0000ffff96147812 */ /* 0x000fe200078ec0ff */
[----:B------:R-:W3:Y:S04]  /*3fb80*/  LDL.LU R121, [R1+0x113c] ;  /* 0x00113c0001797983 */ /* 0x000ee80000300800 */
[----:B------:R-:W3:Y:S01]  /*3fb90*/  LDL.LU R122, [R1+0x1134] ;  /* 0x00113400017a7983 */ /* 0x000ee20000300800 */
[----:B----4-:R-:W-:-:S03]  /*3fba0*/  LOP3.LUT R22, R124, 0xffff, RZ, 0xc0, !PT ;  /* 0x0000ffff7c167812 */ /* 0x010fc600078ec0ff */
[----:B------:R-:W4:Y:S01]  /*3fbb0*/  LDL.LU R124, [R1+0x112c] ;  /* 0x00112c00017c7983 */ /* 0x000f220000300800 */
[----:B------:R-:W-:Y:S02]  /*3fbc0*/  PRMT R150, R21, 0x3340, R20 ;  /* 0x0000334015967816 */ /* 0x000fe40000000014 */
[----:B------:R-:W-:Y:S02]  /*3fbd0*/  PRMT R109, R23, 0x3340, R22 ;  /* 0x00003340176d7816 */ /* 0x000fe40000000016 */
[----:B------:R-:W-:Y:S02]  /*3fbe0*/  LOP3.LUT R23, R111, 0xffff, RZ, 0xc0, !PT ;  /* 0x0000ffff6f177812 */ /* 0x000fe400078ec0ff */
        /* <DEDUP_REMOVED lines=13> */
[----:B--2---:R-:W-:-:S03]  /*3fcc0*/  LOP3.LUT R22, R123, 0xffff, RZ, 0xc0, !PT ;  /* 0x0000ffff7b167812 */ /* 0x004fc600078ec0ff */
[----:B------:R-:W2:Y:S01]  /*3fcd0*/  LDL.LU R123, [R1+0x110c] ;  /* 0x00110c00017b7983 */ /* 0x000ea20000300800 */
[----:B------:R-:W-:Y:S02]  /*3fce0*/  LOP3.LUT R20, R18, 0xffff, RZ, 0xc0, !PT ;  /* 0x0000ffff12147812 */ /* 0x000fe400078ec0ff */
[----:B------:R-:W-:Y:S02]  /*3fcf0*/  PRMT R108, R23, 0x3340, R22 ;  /* 0x00003340176c7816 */ /* 0x000fe40000000016 */
[----:B------:R-:W-:Y:S01]  /*3fd00*/  LOP3.LUT R23, R113, 0xffff, RZ, 0xc0, !PT ;  /* 0x0000ffff71177812 */ /* 0x000fe200078ec0ff */
[----:B0-----:R-:W2:Y:S01]  /*3fd10*/  LDL.LU R244, [R1+0x10f8] ;  /* 0x0010f80001f47983 */ /* 0x001ea20000300800 */
[----:B------:R-:W-:Y:S02]  /*3fd20*/  PRMT R18, R21, 0x3340, R20 ;  /* 0x0000334015127816 */ /* 0x000fe40000000014 */
[----:B------:R-:W-:Y:S02]  /*3fd30*/  LOP3.LUT R21, R115, 0xffff, RZ, 0xc0, !PT ;  /* 0x0000ffff73157812 */ /* 0x000fe400078ec0ff */
[----:B------:R-:W-:-:S02]  /*3fd40*/  LOP3.LUT R22, R117, 0xffff, RZ, 0xc0, !PT ;  /* 0x0000ffff75167812 */ /* 0x000fc400078ec0ff */
[----:B------:R-:W2:Y:S01]  /*3fd50*/  LDL.LU R117, [R1+0x10f0] ;  /* 0x0010f00001757983 */ /* 0x000ea20000300800 */
[----:B---3--:R-:W-:Y:S02]  /*3fd60*/  LOP3.LUT R20, R119, 0xffff, RZ, 0xc0, !PT ;  /* 0x0000ffff77147812 */ /* 0x008fe400078ec0ff */
[----:B------:R-:W-:Y:S01]  /*3fd70*/  PRMT R111, R23, 0x3340, R22 ;  /* 0x00003340176f7816 */ /* 0x000fe20000000016 */
[----:B------:R-:W3:Y:S01]  /*3fd80*/  LDL.LU R119, [R1+0x10e8] ;  /* 0x0010e80001777983 */ /* 0x000ee20000300800 */
[----:B------:R-:W-:Y:S02]  /*3fd90*/  LOP3.LUT R23, R121, 0xffff, RZ, 0xc0, !PT ;  /* 0x0000ffff79177812 */ /* 0x000fe400078ec0ff */
[----:B------:R-:W-:Y:S02]  /*3fda0*/  PRMT R113, R21, 0x3340, R20 ;  /* 0x0000334015717816 */ /* 0x000fe40000000014 */
[----:B------:R-:W-:Y:S02]  /*3fdb0*/  LOP3.LUT R21, R122, 0xffff, RZ, 0xc0, !PT ;  /* 0x0000ffff7a157812 */ /* 0x000fe400078ec0ff */
[----:B------:R-:W-:Y:S01]  /*3fdc0*/  LOP3.LUT R20, R171, 0xffff, RZ, 0xc0, !PT ;  /* 0x0000ffffab147812 */ /* 0x000fe200078ec0ff */
[----:B------:R-:W3:Y:S01]  /*3fdd0*/  LDL.LU R121, [R1+0x10fc] ;  /* 0x0010fc0001797983 */ /* 0x000ee20000300800 */
[----:B----4-:R-:W-:-:S03]  /*3fde0*/  LOP3.LUT R22, R124, 0xffff, RZ, 0xc0, !PT ;  /* 0x0000ffff7c167812 */ /* 0x010fc600078ec0ff */
[----:B------:R-:W4:Y:S01]  /*3fdf0*/  LDL.LU R122, [R1+0x10f4] ;  /* 0x0010f400017a7983 */ /* 0x000f220000300800 */
[----:B------:R-:W-:-:S03]  /*3fe00*/  PRMT R171, R21, 0x3340, R20 ;  /* 0x0000334015ab7816 */ /* 0x000fc60000000014 */
[----:B------:R-:W4:Y:S01]  /*3fe10*/  LDL.LU R124, [R1+0x10ec] ;  /* 0x0010ec00017c7983 */ /* 0x000f220000300800 */
[----:B------:R-:W-:Y:S02]  /*3fe20*/  PRMT R115, R23, 0x3340, R22 ;  /* 0x0000334017737816 */ /* 0x000fe40000000016 */
[----:B------:R-:W-:Y:S01]  /*3fe30*/  LOP3.LUT R23, R110, 0xffff, RZ, 0xc0, !PT ;  /* 0x0000ffff6e177812 */ /* 0x000fe200078ec0ff */
[----:B------:R-:W4:Y:S01]  /*3fe40*/  LDL.LU R10, [R1+0x10d8] ;  /* 0x0010d800010a7983 */ /* 0x000f220000300800 */
[----:B------:R-:W-:Y:S02]  /*3fe50*/  LOP3.LUT R21, R112, 0xffff, RZ, 0xc0, !PT ;  /* 0x0000ffff70157812 */ /* 0x000fe400078ec0ff */
[----:B------:R-:W-:Y:S02]  /*3fe60*/  LOP3.LUT R22, R116, 0xffff, RZ, 0xc0, !PT ;  /* 0x0000ffff74167812 */ /* 0x000fe400078ec0ff */
[----:B------:R-:W4:Y:S01]  /*3fe70*/  LDL.LU R116, [R1+0x10d0] ;  /* 0x0010d00001747983 */ /* 0x000f220000300800 */
[----:B------:R-:W-:-:S02]  /*3fe80*/  LOP3.LUT R20, R118, 0xffff, RZ, 0xc0, !PT ;  /* 0x0000ffff76147812 */ /* 0x000fc400078ec0ff */
[----:B------:R-:W-:Y:S02]  /*3fe90*/  PRMT R110, R23, 0x3340, R22 ;  /* 0x00003340176e7816 */ /* 0x000fe40000000016 */
[----:B------:R-:W-:Y:S01]  /*3fea0*/  LOP3.LUT R23, R114, 0xffff, RZ, 0xc0, !PT ;  /* 0x0000ffff72177812 */ /* 0x000fe200078ec0ff */
[----:B------:R-:W4:Y:S01]  /*3feb0*/  LDL.LU R118, [R1+0x10c8] ;  /* 0x0010c80001767983 */ /* 0x000f220000300800 */
[----:B------:R-:W-:Y:S02]  /*3fec0*/  PRMT R112, R21, 0x3340, R20 ;  /* 0x0000334015707816 */ /* 0x000fe40000000014 */
[----:B------:R-:W-:Y:S02]  /*3fed0*/  LOP3.LUT R21, R120, 0xffff, RZ, 0xc0, !PT ;  /* 0x0000ffff78157812 */ /* 0x000fe400078ec0ff */
[----:B------:R-:W4:Y:S04]  /*3fee0*/  LDL.LU R120, [R1+0x10cc] ;  /* 0x0010cc0001787983 */ /* 0x000f280000300800 */
[----:B------:R-:W4:Y:S01]  /*3fef0*/  LDL.LU R15, [R1+0x10b8] ;  /* 0x0010b800010f7983 */ /* 0x000f220000300800 */
[----:B--2---:R-:W-:-:S03]  /*3ff00*/  LOP3.LUT R22, R123, 0xffff, RZ, 0xc0, !PT ;  /* 0x0000ffff7b167812 */ /* 0x004fc600078ec0ff */
[----:B------:R-:W2:Y:S01]  /*3ff10*/  LDL.LU R123, [R1+0x10b0] ;  /* 0x0010b000017b7983 */ /* 0x000ea20000300800 */
[----:B------:R-:W-:-:S03]  /*3ff20*/  PRMT R114, R23, 0x3340, R22 ;  /* 0x0000334017727816 */ /* 0x000fc60000000016 */
[----:B------:R-:W2:Y:S01]  /*3ff30*/  LDL.LU R22, [R1+0x1100] ;  /* 0x0011000001167983 */ /* 0x000ea20000300800 */
[----:B------:R-:W-:-:S04]  /*3ff40*/  LOP3.LUT R20, R173, 0xffff, RZ, 0xc0, !PT ;  /* 0x0000ffffad147812 */ /* 0x000fc800078ec0ff */
[----:B------:R-:W-:Y:S02]  /*3ff50*/  PRMT R173, R21, 0x3340, R20 ;  /* 0x0000334015ad7816 */ /* 0x000fe40000000014 */
[----:B------:R-:W-:Y:S02]  /*3ff60*/  LOP3.LUT R21, R244, 0xffff, RZ, 0xc0, !PT ;  /* 0x0000fffff4157812 */ /* 0x000fe400078ec0ff */
[----:B---3--:R-:W-:Y:S01]  /*3ff70*/  LOP3.LUT R20, R119, 0xffff, RZ, 0xc0, !PT ;  /* 0x0000ffff77147812 */ /* 0x008fe200078ec0ff */
[----:B------:R-:W3:Y:S03]  /*3ff80*/  LDL.LU R244, [R1+0x10b4] ;  /* 0x0010b40001f47983 */ /* 0x000ee60000300800 */
[----:B------:R-:W-:Y:S02]  /*3ff90*/  PRMT R119, R21, 0x3340, R20 ;  /* 0x0000334015777816 */ /* 0x000fe40000000014 */
[----:B----4-:R-:W-:-:S02]  /*3ffa0*/  LOP3.LUT R21, R122, 0xffff, RZ, 0xc0, !PT ;  /* 0x0000ffff7a157812 */ /* 0x010fc400078ec0ff */
[----:B------:R-:W4:Y:S01]  /*3ffb0*/  LDL.LU R122, [R1+0x1090] ;  /* 0x00109000017a7983 */ /* 0x000f220000300800 */
[----:B--2---:R-:W-:Y:S02]  /*3ffc0*/  LOP3.LUT R23, R22, 0xffff, RZ, 0xc0, !PT ;  /* 0x0000ffff16177812 */ /* 0x004fe400078ec0ff */
[----:B------:R-:W-:-:S04]  /*3ffd0*/  LOP3.LUT R22, R117, 0xffff, RZ, 0xc0, !PT ;  /* 0x0000ffff75167812 */ /* 0x000fc800078ec0ff */
[----:B------:R-:W-:Y:S02]  /*3ffe0*/  PRMT R117, R23, 0x3340, R22 ;  /* 0x0000334017757816 */ /* 0x000fe40000000016 */
[----:B------:R-:W-:Y:S02]  /*3fff0*/  LOP3.LUT R22, R124, 0xffff, RZ, 0xc0, !PT ;  /* 0x0000ffff7c167812 */ /* 0x000fe400078ec0ff */
[----:B------:R-:W-:Y:S01]  /*40000*/  LOP3.LUT R23, R121, 0xffff, RZ, 0xc0, !PT ;  /* 0x0000ffff79177812 */ /* 0x000fe200078ec0ff */
[----:B------:R-:W2:Y:S03]  /*40010*/  LDL.LU R124, [R1+0x1088] ;  /* 0x00108800017c7983 */ /* 0x000ea60000300800 */
[----:B------:R-:W-:Y:S02]  /*40020*/  PRMT R121, R23, 0x3340, R22 ;  /* 0x0000334017797816 */ /* 0x000fe40000000016 */
[----:B------:R-:W3:Y:S01]  /*40030*/  LDL.LU R22, [R1+0x10e0] ;  /* 0x0010e00001167983 */ /* 0x000ee20000300800 */
[----:B------:R-:W-:-:S04]  /*40040*/  LOP3.LUT R20, R168, 0xffff, RZ, 0xc0, !PT ;  /* 0x0000ffffa8147812 */ /* 0x000fc800078ec0ff */
[----:B------:R-:W-:Y:S02]  /*40050*/  PRMT R168, R21, 0x3340, R20 ;  /* 0x0000334015a87816 */ /* 0x000fe40000000014 */
[----:B------:R-:W-:Y:S02]  /*40060*/  LOP3.LUT R21, R10, 0xffff, RZ, 0xc0, !PT ;  /* 0x0000ffff0a157812 */ /* 0x000fe400078ec0ff */
[----:B------:R-:W2:Y:S01]  /*40070*/  LDL.LU R10, [R1+0x1094] ;  /* 0x00109400010a7983 */ /* 0x000ea20000300800 */
[----:B---3--:R-:W-:Y:S02]  /*40080*/  LOP3.LUT R23, R22, 0xffff, RZ, 0xc0, !PT ;  /* 0x0000ffff16177812 */ /* 0x008fe400078ec0ff */
[----:B------:R-:W-:-:S04]  /*40090*/  LOP3.LUT R22, R116, 0xffff, RZ, 0xc0, !PT ;  /* 0x0000ffff74167812 */ /* 0x000fc800078ec0ff */
[----:B------:R-:W-:Y:S02]  /*400a0*/  PRMT R116, R23, 0x3340, R22 ;  /* 0x0000334017747816 */ /* 0x000fe40000000016 */
[----:B------:R-:W3:Y:S04]  /*400b0*/  LDL.LU R23, [R1+0x10dc] ;  /* 0x0010dc0001177983 */ /* 0x000ee80000300800 */
[----:B------:R-:W4:Y:S01]  /*400c0*/  LDL.LU R22, [R1+0x10d4] ;  /* 0x0010d40001167983 */ /* 0x000f220000300800 */
[----:B------:R-:W-:-:S04]  /*400d0*/  LOP3.LUT R20, R118, 0xffff, RZ, 0xc0, !PT ;  /* 0x0000ffff76147812 */ /* 0x000fc800078ec0ff */
[----:B------:R-:W-:Y:S02]  /*400e0*/  PRMT R118, R21, 0x3340, R20 ;  /* 0x0000334015767816 */ /* 0x000fe40000000014 */
[----:B----4-:R-:W-:Y:S02]  /*400f0*/  LOP3.LUT R21, R22, 0xffff, RZ, 0xc0, !PT ;  /* 0x0000ffff16157812 */ /* 0x010fe400078ec0ff */
[----:B------:R-:W-:Y:S02]  /*40100*/  LOP3.LUT R22, R120, 0xffff, RZ, 0xc0, !PT ;  /* 0x0000ffff78167812 */ /* 0x000fe400078ec0ff */
[----:B---3--:R-:W-:-:S04]  /*40110*/  LOP3.LUT R23, R23, 0xffff, RZ, 0xc0, !PT ;  /* 0x0000ffff17177812 */ /* 0x008fc800078ec0ff */
[----:B------:R-:W-:Y:S02]  /*40120*/  PRMT R120, R23, 0x3340, R22 ;  /* 0x0000334017787816 */ /* 0x000fe40000000016 */
[----:B------:R-:W3:Y:S01]  /*40130*/  LDL.LU R22, [R1+0x10c0] ;  /* 0x0010c00001167983 */ /* 0x000ee20000300800 */
[----:B------:R-:W-:-:S04]  /*40140*/  LOP3.LUT R20, R169, 0xffff, RZ, 0xc0, !PT ;  /* 0x0000ffffa9147812 */ /* 0x000fc800078ec0ff */
[----:B------:R-:W-:Y:S02]  /*40150*/  PRMT R169, R21, 0x3340, R20 ;  /* 0x0000334015a97816 */ /* 0x000fe40000000014 */
[----:B------:R-:W-:Y:S02]  /*40160*/  LOP3.LUT R21, R15, 0xffff, RZ, 0xc0, !PT ;  /* 0x0000ffff0f157812 */ /* 0x000fe400078ec0ff */
[----:B------:R-:W4:Y:S01]  /*40170*/  LDL.LU R15, [R1+0x106c] ;  /* 0x00106c00010f7983 */ /* 0x000f220000300800 */
[----:B---3--:R-:W-:Y:S02]  /*40180*/  LOP3.LUT R23, R22, 0xffff, RZ, 0xc0, !PT ;  /* 0x0000ffff16177812 */ /* 0x008fe400078ec0ff */
[----:B------:R-:W-:-:S04]  /*40190*/  LOP3.LUT R22, R123, 0xffff, RZ, 0xc0, !PT ;  /* 0x0000ffff7b167812 */ /* 0x000fc800078ec0ff */
        /* <DEDUP_REMOVED lines=9> */
[----:B------:R-:W3:Y:S04]  /*40230*/  LDL.LU R23, [R1+0x10a0] ;  /* 0x0010a00001177983 */ /* 0x000ee80000300800 */
[----:B------:R-:W2:Y:S01]  /*40240*/  LDL.LU R22, [R1+0x1098] ;  /* 0x0010980001167983 */ /* 0x000ea20000300800 */
[----:B------:R-:W-:-:S04]  /*40250*/  LOP3.LUT R20, R141, 0xffff, RZ, 0xc0, !PT ;  /* 0x0000ffff8d147812 */ /* 0x000fc800078ec0ff */
[----:B------:R-:W-:Y:S02]  /*40260*/  PRMT R141, R21, 0x3340, R20 ;  /* 0x00003340158d7816 */ /* 0x000fe40000000014 */
[----:B--2---:R-:W-:Y:S02]  /*40270*/  LOP3.LUT R21, R22, 0xffff, RZ, 0xc0, !PT ;  /* 0x0000ffff16157812 */ /* 0x004fe400078ec0ff */
[----:B------:R-:W-:Y:S02]  /*40280*/  LOP3.LUT R22, R122, 0xffff, RZ, 0xc0, !PT ;  /* 0x0000ffff7a167812 */ /* 0x000fe400078ec0ff */
[----:B---3--:R-:W-:-:S04]  /*40290*/  LOP3.LUT R23, R23, 0xffff, RZ, 0xc0, !PT ;  /* 0x0000ffff17177812 */ /* 0x008fc800078ec0ff */
[----:B------:R-:W-:Y:S02]  /*402a0*/  PRMT R122, R23, 0x3340, R22 ;  /* 0x00003340177a7816 */ /* 0x000fe40000000016 */
[----:B------:R-:W2:Y:S01]  /*402b0*/  LDL.LU R22, [R1+0x109c] ;  /* 0x00109c0001167983 */ /* 0x000ea20000300800 */
[----:B------:R-:W-:-:S04]  /*402c0*/  LOP3.LUT R20, R124, 0xffff, RZ, 0xc0, !PT ;  /* 0x0000ffff7c147812 */ /* 0x000fc800078ec0ff */
[----:B------:R-:W-:Y:S02]  /*402d0*/  PRMT R124, R21, 0x3340, R20 ;  /* 0x00003340157c7816 */ /* 0x000fe40000000014 */
[----:B------:R-:W-:Y:S02]  /*402e0*/  LOP3.LUT R21, R10, 0xffff, RZ, 0xc0, !PT ;  /* 0x0000ffff0a157812 */ /* 0x000fe400078ec0ff */
[----:B------:R-:W-:Y:S01]  /*402f0*/  LOP3.LUT R20, R147, 0xffff, RZ, 0xc0, !PT ;  /* 0x0000ffff93147812 */ /* 0x000fe200078ec0ff */
[----:B------:R-:W3:Y:S01]  /*40300*/  LDL.LU R10, [R1+0x1030] ;  /* 0x00103000010a7983 */ /* 0x000ee20000300800 */
[----:B--2---:R-:W-:Y:S02]  /*40310*/  LOP3.LUT R23, R22, 0xffff, RZ, 0xc0, !PT ;  /* 0x0000ffff16177812 */ /* 0x004fe400078ec0ff */
[----:B------:R-:W-:-:S04]  /*40320*/  LOP3.LUT R22, R151, 0xffff, RZ, 0xc0, !PT ;  /* 0x0000ffff97167812 */ /* 0x000fc800078ec0ff */
[----:B------:R-:W-:Y:S02]  /*40330*/  PRMT R147, R23, 0x3340, R22 ;  /* 0x0000334017937816 */ /* 0x000fe40000000016 */
[----:B------:R-:W2:Y:S04]  /*40340*/  LDL.LU R23, [R1+0x1080] ;  /* 0x0010800001177983 */ /* 0x000ea80000300800 */
[----:B------:R-:W4:Y:S01]  /*40350*/  LDL.LU R22, [R1+0x1078] ;  /* 0x0010780001167983 */ /* 0x000f220000300800 */
[----:B------:R-:W-:Y:S02]  /*40360*/  PRMT R151, R21, 0x3340, R20 ;  /* 0x0000334015977816 */ /* 0x000fe40000000014 */
[----:B------:R-:W-:Y:S02]  /*40370*/  LOP3.LUT R20, R143, 0xffff, RZ, 0xc0, !PT ;  /* 0x0000ffff8f147812 */ /* 0x000fe400078ec0ff */
[----:B--2---:R-:W-:-:S02]  /*40380*/  LOP3.LUT R23, R23, 0xffff, RZ, 0xc0, !PT ;  /* 0x0000ffff17177812 */ /* 0x004fc400078ec0ff */
[----:B----4-:R-:W-:Y:S02]  /*40390*/  LOP3.LUT R21, R22, 0xffff, RZ, 0xc0, !PT ;  /* 0x0000ffff16157812 */ /* 0x010fe400078ec0ff */
[----:B------:R-:W-:-:S04]  /*403a0*/  LOP3.LUT R22, R145, 0xffff, RZ, 0xc0, !PT ;  /* 0x0000ffff91167812 */ /* 0x000fc800078ec0ff */
[----:B------:R-:W-:Y:S02]  /*403b0*/  PRMT R143, R23, 0x3340, R22 ;  /* 0x00003340178f7816 */ /* 0x000fe40000000016 */
[----:B------:R-:W2:Y:S04]  /*403c0*/  LDL.LU R23, [R1+0x107c] ;  /* 0x00107c0001177983 */ /* 0x000ea80000300800 */
[----:B------:R-:W4:Y:S01]  /*403d0*/  LDL.LU R22, [R1+0x1074] ;  /* 0x0010740001167983 */ /* 0x000f220000300800 */
[----:B------:R-:W-:Y:S02]  /*403e0*/  PRMT R145, R21, 0x3340, R20 ;  /* 0x0000334015917816 */ /* 0x000fe40000000014 */
[----:B----4-:R-:W-:Y:S02]  /*403f0*/  LOP3.LUT R21, R22, 0xffff, RZ, 0xc0, !PT ;  /* 0x0000ffff16157812 */ /* 0x010fe400078ec0ff */
[----:B------:R-:W-:-:S02]  /*40400*/  LOP3.LUT R22, R15, 0xffff, RZ, 0xc0, !PT ;  /* 0x0000ffff0f167812 */ /* 0x000fc400078ec0ff */
[----:B--2---:R-:W-:-:S04]  /*40410*/  LOP3.LUT R23, R23, 0xffff, RZ, 0xc0, !PT ;  /* 0x0000ffff17177812 */ /* 0x004fc800078ec0ff */
[----:B------:R-:W-:Y:S02]  /*40420*/  PRMT R15, R23, 0x3340, R22 ;  /* 0x00003340170f7816 */ /* 0x000fe40000000016 */
[----:B------:R-:W2:Y:S01]  /*40430*/  LDL.LU R22, [R1+0x1060] ;  /* 0x0010600001167983 */ /* 0x000ea20000300800 */
[----:B------:R-:W-:-:S04]  /*40440*/  LOP3.LUT R20, R8, 0xffff, RZ, 0xc0, !PT ;  /* 0x0000ffff08147812 */ /* 0x000fc800078ec0ff */
[----:B------:R-:W-:Y:S02]  /*40450*/  PRMT R8, R21, 0x3340, R20 ;  /* 0x0000334015087816 */ /* 0x000fe40000000014 */
[----:B------:R-:W-:Y:S02]  /*40460*/  LOP3.LUT R21, R244, 0xffff, RZ, 0xc0, !PT ;  /* 0x0000fffff4157812 */ /* 0x000fe400078ec0ff */
[----:B------:R-:W-:Y:S01]  /*40470*/  LOP3.LUT R20, R142, 0xffff, RZ, 0xc0, !PT ;  /* 0x0000ffff8e147812 */ /* 0x000fe200078ec0ff */
[----:B------:R-:W4:Y:S01]  /*40480*/  LDL.LU R244, [R1+0x100c] ;  /* 0x00100c0001f47983 */ /* 0x000f220000300800 */
[----:B--2---:R-:W-:Y:S02]  /*40490*/  LOP3.LUT R23, R22, 0xffff, RZ, 0xc0, !PT ;  /* 0x0000ffff16177812 */ /* 0x004fe400078ec0ff */
[----:B------:R-:W-:-:S04]  /*404a0*/  LOP3.LUT R22, R144, 0xffff, RZ, 0xc0, !PT ;  /* 0x0000ffff90167812 */ /* 0x000fc800078ec0ff */
[----:B------:R-:W-:Y:S02]  /*404b0*/  PRMT R142, R23, 0x3340, R22 ;  /* 0x00003340178e7816 */ /* 0x000fe40000000016 */
[----:B------:R-:W2:Y:S04]  /*404c0*/  LDL.LU R23, [R1+0x105c] ;  /* 0x00105c0001177983 */ /* 0x000ea80000300800 */
[----:B------:R-:W3:Y:S01]  /*404d0*/  LDL.LU R22, [R1+0x1054] ;  /* 0x0010540001167983 */ /* 0x000ee20000300800 */
[----:B------:R-:W-:Y:S02]  /*404e0*/  PRMT R144, R21, 0x3340, R20 ;  /* 0x0000334015907816 */ /* 0x000fe40000000014 */
[----:B--2---:R-:W-:Y:S02]  /*404f0*/  LOP3.LUT R23, R23, 0xffff, RZ, 0xc0, !PT ;  /* 0x0000ffff17177812 */ /* 0x004fe400078ec0ff */
[----:B---3--:R-:W-:-:S02]  /*40500*/  LOP3.LUT R21, R22, 0xffff, RZ, 0xc0, !PT ;  /* 0x0000ffff16157812 */ /* 0x008fc400078ec0ff */
[----:B------:R-:W-:-:S04]  /*40510*/  LOP3.LUT R22, R146, 0xffff, RZ, 0xc0, !PT ;  /* 0x0000ffff92167812 */ /* 0x000fc800078ec0ff */
[----:B------:R-:W-:Y:S02]  /*40520*/  PRMT R146, R23, 0x3340, R22 ;  /* 0x0000334017927816 */ /* 0x000fe40000000016 */
[----:B------:R-:W2:Y:S04]  /*40530*/  LDL.LU R23, [R1+0x1040] ;  /* 0x0010400001177983 */ /* 0x000ea80000300800 */
[----:B------:R-:W3:Y:S01]  /*40540*/  LDL.LU R22, [R1+0x1038] ;  /* 0x0010380001167983 */ /* 0x000ee20000300800 */
[----:B------:R-:W-:-:S04]  /*40550*/  LOP3.LUT R20, R9, 0xffff, RZ, 0xc0, !PT ;  /* 0x0000ffff09147812 */ /* 0x000fc800078ec0ff */
[----:B------:R-:W-:Y:S02]  /*40560*/  PRMT R9, R21, 0x3340, R20 ;  /* 0x0000334015097816 */ /* 0x000fe40000000014 */
[----:B------:R-:W-:Y:S02]  /*40570*/  LOP3.LUT R20, R6, 0xffff, RZ, 0xc0, !PT ;  /* 0x0000ffff06147812 */ /* 0x000fe400078ec0ff */
[----:B--2---:R-:W-:Y:S02]  /*40580*/  LOP3.LUT R23, R23, 0xffff, RZ, 0xc0, !PT ;  /* 0x0000ffff17177812 */ /* 0x004fe400078ec0ff */
[----:B---3--:R-:W-:Y:S02]  /*40590*/  LOP3.LUT R21, R22, 0xffff, RZ, 0xc0, !PT ;  /* 0x0000ffff16157812 */ /* 0x008fe400078ec0ff */
[----:B------:R-:W-:-:S04]  /*405a0*/  LOP3.LUT R22, R10, 0xffff, RZ, 0xc0, !PT ;  /* 0x0000ffff0a167812 */ /* 0x000fc800078ec0ff */
[----:B------:R-:W-:Y:S02]  /*405b0*/  PRMT R6, R23, 0x3340, R22 ;  /* 0x0000334017067816 */ /* 0x000fe40000000016 */
[----:B------:R-:W2:Y:S04]  /*405c0*/  LDL.LU R23, [R1+0x103c] ;  /* 0x00103c0001177983 */ /* 0x000ea80000300800 */
[----:B------:R-:W3:Y:S01]  /*405d0*/  LDL.LU R22, [R1+0x1034] ;  /* 0x0010340001167983 */ /* 0x000ee20000300800 */
[----:B------:R-:W-:Y:S02]  /*405e0*/  PRMT R10, R21, 0x3340, R20 ;  /* 0x00003340150a7816 */ /* 0x000fe40000000014 */
[----:B------:R-:W-:Y:S02]  /*405f0*/  LOP3.LUT R20, R3, 0xffff, RZ, 0xc0, !PT ;  /* 0x0000ffff03147812 */ /* 0x000fe400078ec0ff */
[----:B--2---:R-:W-:-:S02]  /*40600*/  LOP3.LUT R23, R23, 0xffff, RZ, 0xc0, !PT ;  /* 0x0000ffff17177812 */ /* 0x004fc400078ec0ff */
[----:B---3--:R-:W-:Y:S02]  /*40610*/  LOP3.LUT R21, R22, 0xffff, RZ, 0xc0, !PT ;  /* 0x0000ffff16157812 */ /* 0x008fe400078ec0ff */
        /* <DEDUP_REMOVED lines=16> */
[----:B----4-:R-:W-:-:S04]  /*40720*/  LOP3.LUT R22, R244, 0xffff, RZ, 0xc0, !PT ;  /* 0x0000fffff4167812 */ /* 0x010fc800078ec0ff */
        /* <DEDUP_REMOVED lines=12> */
[----:B--2---:R-:W-:Y:S02]  /*407f0*/  LOP3.LUT R23, R23, 0xffff, RZ, 0xc0, !PT ;  /* 0x0000ffff17177812 */ /* 0x004fe400078ec0ff */
[----:B---3--:R-:W-:Y:S02]  /*40800*/  LOP3.LUT R21, R22, 0xffff, RZ, 0xc0, !PT ;  /* 0x0000ffff16157812 */ /* 0x008fe400078ec0ff */
        /* <DEDUP_REMOVED lines=38> */
[----:B------:R-:W-:Y:S02]  /*40a70*/  PRMT R164, R249, 0x5410, R164 ;  /* 0x00005410f9a47816 */ /* 0x000fe400000000a4 */
[----:B------:R-:W-:Y:S02]  /*40a80*/  PRMT R160, R250, 0x5410, R160 ;  /* 0x00005410faa07816 */ /* 0x000fe400000000a0 */
[----:B------:R-:W-:Y:S02]  /*40a90*/  PRMT R156, R251, 0x5410, R156 ;  /* 0x00005410fb9c7816 */ /* 0x000fe4000000009c */
[----:B------:R-:W-:Y:S02]  /*40aa0*/  PRMT R152, R252, 0x5410, R152 ;  /* 0x00005410fc987816 */ /* 0x000fe40000000098 */
[----:B------:R-:W-:-:S02]  /*40ab0*/  PRMT R165, R13, 0x5410, R165 ;  /* 0x000054100da57816 */ /* 0x000fc400000000a5 */
[----:B------:R-:W-:Y:S02]  /*40ac0*/  PRMT R161, R54, 0x5410, R161 ;  /* 0x0000541036a17816 */ /* 0x000fe400000000a1 */
[----:B------:R-:W-:Y:S02]  /*40ad0*/  PRMT R157, R14, 0x5410, R157 ;  /* 0x000054100e9d7816 */ /* 0x000fe4000000009d */
[----:B------:R-:W-:Y:S02]  /*40ae0*/  PRMT R153, R16, 0x5410, R153 ;  /* 0x0000541010997816 */ /* 0x000fe40000000099 */
[----:B------:R-:W-:Y:S02]  /*40af0*/  PRMT R166, R91, 0x5410, R166 ;  /* 0x000054105ba67816 */ /* 0x000fe400000000a6 */
[----:B--2---:R-:W-:Y:S02]  /*40b00*/  LOP3.LUT R23, R23, 0xffff, RZ, 0xc0, !PT ;  /* 0x0000ffff17177812 */ /* 0x004fe400078ec0ff */
[----:B---3--:R-:W-:-:S02]  /*40b10*/  LOP3.LUT R21, R22, 0xffff, RZ, 0xc0, !PT ;  /* 0x0000ffff16157812 */ /* 0x008fc400078ec0ff */
[----:B------:R-:W-:-:S04]  /*40b20*/  LOP3.LUT R22, R133, 0xffff, RZ, 0xc0, !PT ;  /* 0x0000ffff85167812 */ /* 0x000fc800078ec0ff */
[----:B------:R-:W-:Y:S02]  /*40b30*/  PRMT R133, R23, 0x3340, R22 ;  /* 0x0000334017857816 */ /* 0x000fe40000000016 */
[----:B------:R-:W2:Y:S04]  /*40b40*/  LDL.LU R23, [R1+0xf94] ;  /* 0x000f940001177983 */ /* 0x000ea80000300800 */
[----:B------:R-:W3:Y:S04]  /*40b50*/  LDL.LU R22, [R1+0xf88] ;  /* 0x000f880001167983 */ /* 0x000ee80000300800 */
[----:B------:R-:W4:Y:S04]  /*40b60*/  LDL.LU R249, [R1+0x3810] ;  /* 0x0038100001f97983 */ /* 0x000f280000300800 */
[----:B------:R-:W4:Y:S04]  /*40b70*/  LDL.LU R250, [R1+0x380c] ;  /* 0x00380c0001fa7983 */ /* 0x000f280000300800 */
[----:B------:R-:W4:Y:S04]  /*40b80*/  LDL.LU R251, [R1+0x3808] ;  /* 0x0038080001fb7983 */ /* 0x000f280000300800 */
[----:B------:R-:W4:Y:S04]  /*40b90*/  LDL.LU R252, [R1+0x3804] ;  /* 0x0038040001fc7983 */ /* 0x000f280000300800 */
[----:B------:R-:W4:Y:S04]  /*40ba0*/  LDL.LU R13, [R1+0x3800] ;  /* 0x00380000010d7983 */ /* 0x000f280000300800 */
[----:B------:R-:W4:Y:S04]  /*40bb0*/  LDL R54, [R1+0x1498] ;  /* 0x0014980001367983 */ /* 0x000f280000100800 */
[----:B------:R-:W4:Y:S04]  /*40bc0*/  LDL.LU R14, [R1+0x37fc] ;  /* 0x0037fc00010e7983 */ /* 0x000f280000300800 */
[----:B------:R-:W4:Y:S04]  /*40bd0*/  LDL.LU R16, [R1+0x37f8] ;  /* 0x0037f80001107983 */ /* 0x000f280000300800 */
[----:B------:R-:W4:Y:S01]  /*40be0*/  LDL R91, [R1+0x1494] ;  /* 0x00149400015b7983 */ /* 0x000f220000100800 */
[----:B------:R-:W-:-:S02]  /*40bf0*/  LOP3.LUT R20, R131, 0xffff, RZ, 0xc0, !PT ;  /* 0x0000ffff83147812 */ /* 0x000fc400078ec0ff */
[----:B------:R-:W-:Y:S02]  /*40c00*/  PRMT R162, R17, 0x5410, R162 ;  /* 0x0000541011a27816 */ /* 0x000fe400000000a2 */
[----:B------:R-:W-:Y:S01]  /*40c10*/  PRMT R158, R19, 0x5410, R158 ;  /* 0x00005410139e7816 */ /* 0x000fe2000000009e */
[----:B------:R-:W4:Y:S01]  /*40c20*/  LDL.LU R17, [R1+0x37f4] ;  /* 0x0037f40001117983 */ /* 0x000f220000300800 */
[----:B------:R-:W-:Y:S02]  /*40c30*/  PRMT R131, R21, 0x3340, R20 ;  /* 0x0000334015837816 */ /* 0x000fe40000000014 */
[----:B------:R-:W-:Y:S01]  /*40c40*/  LOP3.LUT R20, R127, 0xffff, RZ, 0xc0, !PT ;  /* 0x0000ffff7f147812 */ /* 0x000fe200078ec0ff */
[----:B------:R-:W4:Y:S01]  /*40c50*/  LDL.LU R19, [R1+0x37f0] ;  /* 0x0037f00001137983 */ /* 0x000f220000300800 */
[----:B------:R-:W-:Y:S02]  /*40c60*/  PRMT R154, R31, 0x5410, R154 ;  /* 0x000054101f9a7816 */ /* 0x000fe4000000009a */
[----:B------:R-:W-:Y:S01]  /*40c70*/  PRMT R167, R33, 0x5410, R167 ;  /* 0x0000541021a77816 */ /* 0x000fe200000000a7 */
[----:B------:R-:W4:Y:S04]  /*40c80*/  LDL.LU R31, [R1+0x37ec] ;  /* 0x0037ec00011f7983 */ /* 0x000f280000300800 */
[----:B------:R-:W4:Y:S01]  /*40c90*/  LDL.LU R33, [R1+0x37e8] ;  /* 0x0037e80001217983 */ /* 0x000f220000300800 */
[----:B------:R-:W-:-:S02]  /*40ca0*/  PRMT R163, R35, 0x5410, R163 ;  /* 0x0000541023a37816 */ /* 0x000fc400000000a3 */
[----:B------:R-:W-:Y:S01]  /*40cb0*/  PRMT R159, R36, 0x5410, R159 ;  /* 0x00005410249f7816 */ /* 0x000fe2000000009f */
[----:B------:R-:W4:Y:S04]  /*40cc0*/  LDL.LU R35, [R1+0x37e4] ;  /* 0x0037e40001237983 */ /* 0x000f280000300800 */
[----:B------:R-:W4:Y:S01]  /*40cd0*/  LDL.LU R36, [R1+0x37e0] ;  /* 0x0037e00001247983 */ /* 0x000f220000300800 */
[----:B------:R-:W-:-:S03]  /*40ce0*/  PRMT R155, R38, 0x5410, R155 ;  /* 0x00005410269b7816 */ /* 0x000fc6000000009b */
[----:B------:R-:W4:Y:S01]  /*40cf0*/  LDL.LU R38, [R1+0x37dc] ;  /* 0x0037dc0001267983 */ /* 0x000f220000300800 */
[----:B---3--:R-:W-:Y:S02]  /*40d00*/  LOP3.LUT R21, R22, 0xffff, RZ, 0xc0, !PT ;  /* 0x0000ffff16157812 */ /* 0x008fe400078ec0ff */
[----:B--2---:R-:W-:Y:S02]  /*40d10*/  LOP3.LUT R23, R23, 0xffff, RZ, 0xc0, !PT ;  /* 0x0000ffff17177812 */ /* 0x004fe400078ec0ff */
[----:B------:R-:W-:Y:S02]  /*40d20*/  LOP3.LUT R22, R129, 0xffff, RZ, 0xc0, !PT ;  /* 0x0000ffff81167812 */ /* 0x000fe400078ec0ff */
[----:B------:R-:W-:Y:S02]  /*40d30*/  PRMT R127, R21, 0x3340, R20 ;  /* 0x00003340157f7816 */ /* 0x000fe40000000014 */
[----:B------:R-:W-:Y:S02]  /*40d40*/  PRMT R20, R43, 0x5410, R42 ;  /* 0x000054102b147816 */ /* 0x000fe4000000002a */
[----:B------:R-:W-:Y:S01]  /*40d50*/  PRMT R21, R49, 0x5410, R47 ;  /* 0x0000541031157816 */ /* 0x000fe2000000002f */
[----:B------:R-:W2:Y:S04]  /*40d60*/  LDL.LU R42, [R1+0x37d8] ;  /* 0x0037d800012a7983 */ /* 0x000ea80000300800 */
[----:B------:R-:W3:Y:S01]  /*40d70*/  LDL.LU R43, [R1+0x37d4] ;  /* 0x0037d400012b7983 */ /* 0x000ee20000300800 */
[----:B------:R-:W-:-:S03]  /*40d80*/  PRMT R129, R23, 0x3340, R22 ;  /* 0x0000334017817816 */ /* 0x000fc60000000016 */
[----:B------:R-:W2:Y:S04]  /*40d90*/  LDL.LU R47, [R1+0x37d0] ;  /* 0x0037d000012f7983 */ /* 0x000ea80000300800 */
[----:B------:R-:W3:Y:S01]  /*40da0*/  LDL.LU R49, [R1+0x37cc] ;  /* 0x0037cc0001317983 */ /* 0x000ee20000300800 */
[----:B------:R-:W-:-:S03]  /*40db0*/  PRMT R22, R51, 0x5410, R50 ;  /* 0x0000541033167816 */ /* 0x000fc60000000032 */
[----:B----4-:R0:W-:Y:S04]  /*40dc0*/  STS.128 [R54], R164 ;  /* 0x000000a436007388 */ /* 0x0101e80000000c00 */
[----:B------:R-:W4:Y:S04]  /*40dd0*/  LDL.LU R50, [R1+0x37c8] ;  /* 0x0037c80001327983 */ /* 0x000f280000300800 */
[----:B------:R-:W2:Y:S01]  /*40de0*/  LDL.LU R51, [R1+0x37c4] ;  /* 0x0037c40001337983 */ /* 0x000ea20000300800 */
[----:B------:R-:W-:-:S03]  /*40df0*/  PRMT R23, R53, 0x5410, R52 ;  /* 0x0000541035177816 */ /* 0x000fc60000000034 */
[----:B------:R-:W2:Y:S04]  /*40e00*/  LDL.LU R52, [R1+0x37c0] ;  /* 0x0037c00001347983 */ /* 0x000ea80000300800 */
[----:B------:R-:W2:Y:S01]  /*40e10*/  LDL.LU R53, [R1+0x37bc] ;  /* 0x0037bc0001357983 */ /* 0x000ea20000300800 */
[----:B0-----:R-:W-:Y:S01]  /*40e20*/  IMAD.MOV.U32 R167, RZ, RZ, R54 ;  /* 0x000000ffffa77224 */ /* 0x001fe200078e0036 */
[----:B------:R-:W-:Y:S02]  /*40e30*/  PRMT R164, R56, 0x5410, R55 ;  /* 0x0000541038a47816 */ /* 0x000fe40000000037 */
[----:B------:R-:W2:Y:S04]  /*40e40*/  LDL.LU R54, [R1+0x37b8] ;  /* 0x0037b80001367983 */ /* 0x000ea80000300800 */
[----:B------:R0:W-:Y:S04]  /*40e50*/  STS.128 [R167+0x4000], R160 ;  /* 0x004000a0a7007388 */ /* 0x0001e80000000c00 */
[----:B------:R-:W2:Y:S04]  /*40e60*/  LDL.LU R55, [R1+0x37b4] ;  /* 0x0037b40001377983 */ /* 0x000ea80000300800 */
[----:B------:R-:W2:Y:S04]  /*40e70*/  LDL.LU R56, [R1+0x37b0] ;  /* 0x0037b00001387983 */ /* 0x000ea80000300800 */
[----:B------:R1:W-:Y:S01]  /*40e80*/  STS.128 [R167+0x8000], R156 ;  /* 0x0080009ca7007388 */ /* 0x0003e20000000c00 */
[----:B------:R-:W-:-:S02]  /*40e90*/  PRMT R165, R41, 0x5410, R61 ;  /* 0x0000541029a57816 */ /* 0x000fc4000000003d */
[----:B------:R-:W-:Y:S02]  /*40ea0*/  PRMT R166, R65, 0x5410, R64 ;  /* 0x0000541041a67816 */ /* 0x000fe40000000040 */
[----:B0-----:R-:W-:Y:S02]  /*40eb0*/  PRMT R160, R58, 0x5410, R57 ;  /* 0x000054103aa07816 */ /* 0x001fe40000000039 */
[----:B------:R-:W2:Y:S04]  /*40ec0*/  LDL.LU R57, [R1+0x37ac] ;  /* 0x0037ac0001397983 */ /* 0x000ea80000300800 */
[----:B------:R-:W2:Y:S01]  /*40ed0*/  LDL.LU R58, [R1+0x37a8] ;  /* 0x0037a800013a7983 */ /* 0x000ea20000300800 */
[----:B-1----:R-:W-:-:S03]  /*40ee0*/  PRMT R156, R60, 0x5410, R59 ;  /* 0x000054103c9c7816 */ /* 0x002fc6000000003b */
[----:B------:R-:W2:Y:S04]  /*40ef0*/  LDL.LU R59, [R1+0x37a4] ;  /* 0x0037a400013b7983 */ /* 0x000ea80000300800 */
[----:B------:R-:W2:Y:S04]  /*40f00*/  LDL.LU R60, [R1+0x37a0] ;  /* 0x0037a000013c7983 */ /* 0x000ea80000300800 */
[----:B------:R-:W3:Y:S04]  /*40f10*/  LDL.LU R61, [R1+0x379c] ;  /* 0x00379c00013d7983 */ /* 0x000ee80000300800 */
[----:B------:R-:W2:Y:S01]  /*40f20*/  LDL.LU R41, [R1+0x3798] ;  /* 0x0037980001297983 */ /* 0x000ea20000300800 */
[----:B------:R-:W-:-:S02]  /*40f30*/  PRMT R161, R62, 0x5410, R45 ;  /* 0x000054103ea17816 */ /* 0x000fc4000000002d */
[----:B------:R-:W-:Y:S01]  /*40f40*/  PRMT R157, R63, 0x5410, R32 ;  /* 0x000054103f9d7816 */ /* 0x000fe20000000020 */
[----:B------:R-:W2:Y:S04]  /*40f50*/  LDL.LU R45, [R1+0x3794] ;  /* 0x00379400012d7983 */ /* 0x000ea80000300800 */
[----:B------:R-:W4:Y:S04]  /*40f60*/  LDL.LU R62, [R1+0x3790] ;  /* 0x00379000013e7983 */ /* 0x000f280000300800 */
[----:B------:R-:W2:Y:S04]  /*40f70*/  LDL.LU R32, [R1+0x378c] ;  /* 0x00378c0001207983 */ /* 0x000ea80000300800 */
[----:B------:R-:W3:Y:S04]  /*40f80*/  LDL.LU R63, [R1+0x3788] ;  /* 0x00378800013f7983 */ /* 0x000ee80000300800 */
[----:B------:R-:W4:Y:S04]  /*40f90*/  LDL.LU R64, [R1+0x3784] ;  /* 0x0037840001407983 */ /* 0x000f280000300800 */
[----:B------:R-:W2:Y:S01]  /*40fa0*/  LDL.LU R65, [R1+0x3780] ;  /* 0x0037800001417983 */ /* 0x000ea20000300800 */
[----:B------:R-:W-:-:S02]  /*40fb0*/  PRMT R162, R149, 0x5410, R66 ;  /* 0x0000541095a27816 */ /* 0x000fc40000000042 */
[----:B------:R-:W-:Y:S01]  /*40fc0*/  PRMT R158, R68, 0x5410, R67 ;  /* 0x00005410449e7816 */ /* 0x000fe20000000043 */
[----:B------:R-:W3:Y:S04]  /*40fd0*/  LDL.LU R66, [R1+0x377c] ;  /* 0x00377c0001427983 */ /* 0x000ee80000300800 */
[----:B------:R-:W4:Y:S04]  /*40fe0*/  LDL R149, [R1+0x1490] ;  /* 0x0014900001957983 */ /* 0x000f280000100800 */
[----:B------:R0:W-:Y:S04]  /*40ff0*/  STS.128 [R167+0xc000], R152 ;  /* 0x00c00098a7007388 */ /* 0x0001e80000000c00 */
[----:B------:R-:W2:Y:S04]  /*41000*/  LDL.LU R67, [R1+0x3778] ;  /* 0x0037780001437983 */ /* 0x000ea80000300800 */
[----:B------:R-:W3:Y:S01]  /*41010*/  LDL.LU R68, [R1+0x3774] ;  /* 0x0037740001447983 */ /* 0x000ee20000300800 */
[----:B------:R-:W-:-:S02]  /*41020*/  PRMT R163, R72, 0x5410, R71 ;  /* 0x0000541048a37816 */ /* 0x000fc40000000047 */
[----:B------:R-:W-:Y:S01]  /*41030*/  PRMT R159, R74, 0x5410, R73 ;  /* 0x000054104a9f7816 */ /* 0x000fe20000000049 */
[----:B------:R1:W-:Y:S01]  /*41040*/  STS.128 [R91], R20 ;  /* 0x000000145b007388 */ /* 0x0003e20000000c00 */
[----:B0-----:R-:W-:-:S03]  /*41050*/  PRMT R167, R70, 0x5410, R69 ;  /* 0x0000541046a77816 */ /* 0x001fc60000000045 */
[----:B------:R-:W2:Y:S04]  /*41060*/  LDL.LU R69, [R1+0x3770] ;  /* 0x0037700001457983 */ /* 0x000ea80000300800 */
[----:B------:R-:W3:Y:S04]  /*41070*/  LDL.LU R70, [R1+0x376c] ;  /* 0x00376c0001467983 */ /* 0x000ee80000300800 */
[----:B------:R-:W2:Y:S04]  /*41080*/  LDL.LU R71, [R1+0x3768] ;  /* 0x0037680001477983 */ /* 0x000ea80000300800 */
[----:B------:R-:W3:Y:S04]  /*41090*/  LDL.LU R72, [R1+0x3764] ;  /* 0x0037640001487983 */ /* 0x000ee80000300800 */
[----:B------:R-:W2:Y:S04]  /*410a0*/  LDL.LU R73, [R1+0x3760] ;  /* 0x0037600001497983 */ /* 0x000ea80000300800 */
[----:B------:R-:W3:Y:S01]  /*410b0*/  LDL.LU R74, [R1+0x375c] ;  /* 0x00375c00014a7983 */ /* 0x000ee20000300800 */
[----:B------:R-:W-:-:S02]  /*410c0*/  PRMT R152, R76, 0x5410, R75 ;  /* 0x000054104c987816 */ /* 0x000fc4000000004b */
[----:B-1----:R-:W-:Y:S01]  /*410d0*/  PRMT R20, R78, 0x5410, R77 ;  /* 0x000054104e147816 */ /* 0x002fe2000000004d */
[----:B------:R-:W2:Y:S04]  /*410e0*/  LDL.LU R75, [R1+0x3758] ;  /* 0x00375800014b7983 */ /* 0x000ea80000300800 */
[----:B------:R-:W3:Y:S04]  /*410f0*/  LDL.LU R76, [R1+0x3754] ;  /* 0x00375400014c7983 */ /* 0x000ee80000300800 */
[----:B------:R-:W2:Y:S04]  /*41100*/  LDL.LU R77, [R1+0x3750] ;  /* 0x00375000014d7983 */ /* 0x000ea80000300800 */
[----:B------:R-:W3:Y:S01]  /*41110*/  LDL.LU R78, [R1+0x374c] ;  /* 0x00374c00014e7983 */ /* 0x000ee20000300800 */
[----:B------:R-:W-:-:S02]  /*41120*/  PRMT R153, R80, 0x5410, R79 ;  /* 0x0000541050997816 */ /* 0x000fc4000000004f */
[----:B------:R-:W-:Y:S01]  /*41130*/  PRMT R21, R82, 0x5410, R81 ;  /* 0x0000541052157816 */ /* 0x000fe20000000051 */
        /* <DEDUP_REMOVED lines=10> */
[----:B------:R-:W-:-:S03]  /*411e0*/  PRMT R155, R88, 0x5410, R87 ;  /* 0x00005410589b7816 */ /* 0x000fc60000000057 */
[----:B------:R0:W-:Y:S04]  /*411f0*/  STS.128 [R91+0x4000], R164 ;  /* 0x004000a45b007388 */ /* 0x0001e80000000c00 */
[----:B------:R-:W2:Y:S04]  /*41200*/  LDL.LU R87, [R1+0x3728] ;  /* 0x0037280001577983 */ /* 0x000ea80000300800 */
[----:B------:R-:W3:Y:S01]  /*41210*/  LDL.LU R88, [R1+0x3724] ;  /* 0x0037240001587983 */ /* 0x000ee20000300800 */
[----:B------:R-:W-:-:S03]  /*41220*/  PRMT R23, R90, 0x5410, R89 ;  /* 0x000054105a177816 */ /* 0x000fc60000000059 */
[----:B------:R-:W2:Y:S04]  /*41230*/  LDL.LU R89, [R1+0x3720] ;  /* 0x0037200001597983 */ /* 0x000ea80000300800 */
[----:B------:R-:W3:Y:S01]  /*41240*/  LDL.LU R90, [R1+0x371c] ;  /* 0x00371c00015a7983 */ /* 0x000ee20000300800 */
[----:B0-----:R-:W-:Y:S01]  /*41250*/  IMAD.MOV.U32 R167, RZ, RZ, R91 ;  /* 0x000000ffffa77224 */ /* 0x001fe200078e005b */
[----:B------:R-:W-:Y:S02]  /*41260*/  PRMT R164, R93, 0x5410, R92 ;  /* 0x000054105da47816 */ /* 0x000fe4000000005c */
[----:B------:R-:W2:Y:S04]  /*41270*/  LDL.LU R91, [R1+0x3718] ;  /* 0x00371800015b7983 */ /* 0x000ea80000300800 */
[----:B------:R0:W-:Y:S04]  /*41280*/  STS.128 [R167+0x8000], R160 ;  /* 0x008000a0a7007388 */ /* 0x0001e80000000c00 */
[----:B------:R-:W3:Y:S04]  /*41290*/  LDL.LU R92, [R1+0x3714] ;  /* 0x00371400015c7983 */ /* 0x000ee80000300800 */
[----:B------:R-:W2:Y:S01]  /*412a0*/  LDL.LU R93, [R1+0x3710] ;  /* 0x00371000015d7983 */ /* 0x000ea20000300800 */
[----:B------:R-:W-:-:S02]  /*412b0*/  PRMT R165, R34, 0x5410, R94 ;  /* 0x0000541022a57816 */ /* 0x000fc4000000005e */
[----:B------:R-:W-:Y:S01]  /*412c0*/  PRMT R166, R98, 0x5410, R97 ;  /* 0x0000541062a67816 */ /* 0x000fe20000000061 */
[----:B------:R1:W-:Y:S01]  /*412d0*/  STS.128 [R167+0xc000], R156 ;  /* 0x00c0009ca7007388 */ /* 0x0003e20000000c00 */
[----:B0-----:R-:W-:-:S03]  /*412e0*/  PRMT R160, R44, 0x5410, R29 ;  /* 0x000054102ca07816 */ /* 0x001fc6000000001d */
[----:B------:R-:W3:Y:S04]  /*412f0*/  LDL.LU R29, [R1+0x370c] ;  /* 0x00370c00011d7983 */ /* 0x000ee80000300800 */
[----:B------:R-:W3:Y:S04]  /*41300*/  LDL.LU R44, [R1+0x3708] ;  /* 0x00370800012c7983 */ /* 0x000ee80000300800 */
[----:B------:R-:W2:Y:S04]  /*41310*/  LDL.LU R94, [R1+0x3704] ;  /* 0x00370400015e7983 */ /* 0x000ea80000300800 */
[----:B------:R-:W3:Y:S01]  /*41320*/  LDL.LU R34, [R1+0x3700] ;  /* 0x0037000001227983 */ /* 0x000ee20000300800 */
[----:B------:R-:W-:-:S03]  /*41330*/  PRMT R161, R96, 0x5410, R95 ;  /* 0x0000541060a17816 */ /* 0x000fc6000000005f */
        /* <DEDUP_REMOVED lines=9> */
[----:B------:R-:W3:Y:S01]  /*413d0*/  LDL R125, [R1+0x148c] ;  /* 0x00148c00017d7983 */ /* 0x000ee20000100800 */
[----:B------:R-:W-:-:S02]  /*413e0*/  PRMT R163, R103, 0x5410, R102 ;  /* 0x0000541067a37816 */ /* 0x000fc40000000066 */
[----:B------:R-:W-:Y:S01]  /*413f0*/  PRMT R156, R105, 0x5410, R104 ;  /* 0x00005410699c7816 */ /* 0x000fe20000000068 */
[----:B------:R-:W2:Y:S04]  /*41400*/  LDL.LU R102, [R1+0x36e0] ;  /* 0x0036e00001667983 */ /* 0x000ea80000300800 */
[----:B------:R-:W2:Y:S04]  /*41410*/  LDL.LU R103, [R1+0x36dc] ;  /* 0x0036dc0001677983 */ /* 0x000ea80000300800 */
[----:B------:R-:W2:Y:S04]  /*41420*/  LDL.LU R104, [R1+0x36d8] ;  /* 0x0036d80001687983 */ /* 0x000ea80000300800 */
[----:B------:R-:W2:Y:S01]  /*41430*/  LDL.LU R105, [R1+0x36d4] ;  /* 0x0036d40001697983 */ /* 0x000ea20000300800 */
[----:B------:R-:W-:-:S02]  /*41440*/  PRMT R157, R111, 0x5410, R110 ;  /* 0x000054106f9d7816 */ /* 0x000fc4000000006e */
[----:B------:R-:W-:Y:S02]  /*41450*/  PRMT R158, R117, 0x5410, R116 ;  /* 0x00005410759e7816 */ /* 0x000fe40000000074 */
[----:B------:R-:W-:Y:S01]  /*41460*/  PRMT R159, R123, 0x5410, R122 ;  /* 0x000054107b9f7816 */ /* 0x000fe2000000007a */
[----:B----4-:R0:W-:Y:S04]  /*41470*/  STS.128 [R149], R152 ;  /* 0x0000009895007388 */ /* 0x0101e80000000c00 */
[----:B------:R1:W-:Y:S01]  /*41480*/  STS.128 [R149+0x4000], R20 ;  /* 0x0040001495007388 */ /* 0x0003e20000000c00 */
[----:B0-----:R-:W-:Y:S02]  /*41490*/  PRMT R152, R107, 0x5410, R106 ;  /* 0x000054106b987816 */ /* 0x001fe4000000006a */
[----:B-1----:R-:W-:Y:S01]  /*414a0*/  PRMT R20, R109, 0x5410, R108 ;  /* 0x000054106d147816 */ /* 0x002fe2000000006c */
[----:B------:R-:W4:Y:S04]  /*414b0*/  LDL.LU R106, [R1+0x36d0] ;  /* 0x0036d000016a7983 */ /* 0x000f280000300800 */
[----:B------:R-:W2:Y:S04]  /*414c0*/  LDL.LU R107, [R1+0x36cc] ;  /* 0x0036cc00016b7983 */ /* 0x000ea80000300800 */
[----:B------:R-:W4:Y:S04]  /*414d0*/  LDL.LU R108, [R1+0x36c8] ;  /* 0x0036c800016c7983 */ /* 0x000f280000300800 */
[----:B------:R-:W2:Y:S04]  /*414e0*/  LDL.LU R109, [R1+0x36c4] ;  /* 0x0036c400016d7983 */ /* 0x000ea80000300800 */
[----:B------:R-:W4:Y:S04]  /*414f0*/  LDL.LU R110, [R1+0x36c0] ;  /* 0x0036c000016e7983 */ /* 0x000f280000300800 */
[----:B------:R-:W2:Y:S01]  /*41500*/  LDL.LU R111, [R1+0x36bc] ;  /* 0x0036bc00016f7983 */ /* 0x000ea20000300800 */
[----:B------:R-:W-:-:S02]  /*41510*/  PRMT R153, R113, 0x5410, R112 ;  /* 0x0000541071997816 */ /* 0x000fc40000000070 */
[----:B------:R-:W-:Y:S01]  /*41520*/  PRMT R21, R115, 0x5410, R114 ;  /* 0x0000541073157816 */ /* 0x000fe20000000072 */
        /* <DEDUP_REMOVED lines=18> */
[----:B------:R-:W2:Y:S04]  /*41650*/  LDL.LU R147, [R1+0x3680] ;  /* 0x0036800001937983 */ /* 0x000ea80000300800 */
[----:B------:R0:W-:Y:S04]  /*41660*/  STS.128 [R149+0x8000], R164 ;  /* 0x008000a495007388 */ /* 0x0001e80000000c00 */
[----:B------:R-:W2:Y:S04]  /*41670*/  LDL.LU R148, [R1+0x367c] ;  /* 0x00367c0001947983 */ /* 0x000ea80000300800 */
[----:B------:R1:W-:Y:S01]  /*41680*/  STS.128 [R149+0xc000], R160 ;  /* 0x00c000a095007388 */ /* 0x0003e20000000c00 */
[----:B0-----:R-:W-:-:S03]  /*41690*/  PRMT R164, R150, 0x5410, R18 ;  /* 0x0000541096a47816 */ /* 0x001fc60000000012 */
[----:B-1----:R-:W2:Y:S04]  /*416a0*/  LDL.LU R149, [R1+0x3678] ;  /* 0x0036780001957983 */ /* 0x002ea80000300800 */
[----:B------:R-:W2:Y:S04]  /*416b0*/  LDL.LU R18, [R1+0x3674] ;  /* 0x0036740001127983 */ /* 0x000ea80000300800 */
[----:B------:R-:W2:Y:S01]  /*416c0*/  LDL.LU R150, [R1+0x3670] ;  /* 0x0036700001967983 */ /* 0x000ea20000300800 */
[----:B------:R-:W-:Y:S02]  /*416d0*/  PRMT R165, R171, 0x5410, R173 ;  /* 0x00005410aba57816 */ /* 0x000fe400000000ad */
[----:B------:R-:W-:Y:S01]  /*416e0*/  PRMT R166, R168, 0x5410, R169 ;  /* 0x00005410a8a67816 */ /* 0x000fe200000000a9 */
[----:B------:R-:W2:Y:S04]  /*416f0*/  LDL.LU R173, [R1+0x366c] ;  /* 0x00366c0001ad7983 */ /* 0x000ea80000300800 */
[----:B------:R-:W2:Y:S04]  /*41700*/  LDL.LU R171, [R1+0x3668] ;  /* 0x0036680001ab7983 */ /* 0x000ea80000300800 */
[----:B------:R-:W2:Y:S04]  /*41710*/  LDL.LU R169, [R1+0x3664] ;  /* 0x0036640001a97983 */ /* 0x000ea80000300800 */
[----:B------:R-:W2:Y:S01]  /*41720*/  LDL.LU R168, [R1+0x3660] ;  /* 0x0036600001a87983 */ /* 0x000ea20000300800 */
[----:B------:R-:W-:-:S02]  /*41730*/  PRMT R167, R141, 0x5410, R151 ;  /* 0x000054108da77816 */ /* 0x000fc40000000097 */
[----:B------:R-:W-:Y:S01]  /*41740*/  PRMT R160, R143, 0x5410, R142 ;  /* 0x000054108fa07816 */ /* 0x000fe2000000008e */
[----:B------:R-:W2:Y:S04]  /*41750*/  LDL.LU R151, [R1+0x365c] ;  /* 0x00365c0001977983 */ /* 0x000ea80000300800 */
[----:B------:R-:W2:Y:S04]  /*41760*/  LDL.LU R141, [R1+0x3658] ;  /* 0x00365800018d7983 */ /* 0x000ea80000300800 */
[----:B------:R-:W2:Y:S04]  /*41770*/  LDL.LU R142, [R1+0x3654] ;  /* 0x00365400018e7983 */ /* 0x000ea80000300800 */
[----:B------:R-:W2:Y:S01]  /*41780*/  LDL.LU R143, [R1+0x3650] ;  /* 0x00365000018f7983 */ /* 0x000ea20000300800 */
[----:B------:R-:W-:-:S03]  /*41790*/  PRMT R161, R6, 0x5410, R7 ;  /* 0x0000541006a17816 */ /* 0x000fc60000000007 */
[----:B---3--:R0:W-:Y:S04]  /*417a0*/  STS.128 [R125], R156 ;  /* 0x0000009c7d007388 */ /* 0x0081e80000000c00 */
[----:B------:R1:W-:Y:S04]  /*417b0*/  STS.128 [R125+0x4000], R152 ;  /* 0x004000987d007388 */ /* 0x0003e80000000c00 */
[----:B------:R3:W-:Y:S01]  /*417c0*/  STS.128 [R125+0x8000], R20 ;  /* 0x008000147d007388 */ /* 0x0007e20000000c00 */
[----:B0-----:R-:W-:Y:S02]  /*417d0*/  PRMT R156, R145, 0x5410, R144 ;  /* 0x00005410919c7816 */ /* 0x001fe40000000090 */
[----:B-1----:R-:W-:Y:S01]  /*417e0*/  PRMT R152, R15, 0x5410, R146 ;  /* 0x000054100f987816 */ /* 0x002fe20000000092 */
[----:B------:R-:W2:Y:S04]  /*417f0*/  LDL.LU R144, [R1+0x364c] ;  /* 0x00364c0001907983 */ /* 0x000ea80000300800 */
[----:B------:R-:W2:Y:S04]  /*41800*/  LDL.LU R145, [R1+0x3648] ;  /* 0x0036480001917983 */ /* 0x000ea80000300800 */
[----:B------:R-:W2:Y:S04]  /*41810*/  LDL.LU R146, [R1+0x3644] ;  /* 0x0036440001927983 */ /* 0x000ea80000300800 */
[----:B------:R-:W4:Y:S01]  /*41820*/  LDL R15, [R1+0x1488] ;  /* 0x00148800010f7983 */ /* 0x000f220000100800 */
[----:B---3--:R-:W-:-:S03]  /*41830*/  PRMT R20, R8, 0x5410, R9 ;  /* 0x0000541008147816 */ /* 0x008fc60000000009 */
[----:B------:R-:W3:Y:S04]  /*41840*/  LDL.LU R9, [R1+0x3640] ;  /* 0x0036400001097983 */ /* 0x000ee80000300800 */
[----:B------:R-:W3:Y:S04]  /*41850*/  LDL.LU R8, [R1+0x363c] ;  /* 0x00363c0001087983 */ /* 0x000ee80000300800 */
[----:B------:R-:W3:Y:S04]  /*41860*/  LDL.LU R7, [R1+0x3638] ;  /* 0x0036380001077983 */ /* 0x000ee80000300800 */
[----:B------:R-:W3:Y:S01]  /*41870*/  LDL.LU R6, [R1+0x3634] ;  /* 0x0036340001067983 */ /* 0x000ee20000300800 */
[----:B------:R-:W-:-:S03]  /*41880*/  PRMT R157, R10, 0x5410, R5 ;  /* 0x000054100a9d7816 */ /* 0x000fc60000000005 */
[----:B------:R-:W3:Y:S04]  /*41890*/  LDL.LU R5, [R1+0x3630] ;  /* 0x0036300001057983 */ /* 0x000ee80000300800 */
[----:B------:R-:W2:Y:S01]  /*418a0*/  LDL R10, [R1+0x2ca4] ;  /* 0x002ca400010a7983 */ /* 0x000ea20000100800 */
        /* <DEDUP_REMOVED lines=8> */
[----:B------:R-:W-:Y:S02]  /*41930*/  PRMT R22, R134, 0x5410, R135 ;  /* 0x0000541086167816 */ /* 0x000fe40000000087 */
[----:B------:R-:W-:Y:S01]  /*41940*/  PRMT R23, R126, 0x5410, R127 ;  /* 0x000054107e177816 */ /* 0x000fe2000000007f */
[----:B------:R-:W-:Y:S04]  /*41950*/  STS.128 [R125+0xc000], R164 ;  /* 0x00c000a47d007388 */ /* 0x000fe80000000c00 */
[----:B------:R-:W3:Y:S04]  /*41960*/  LDL.LU R4, [R1+0x362c] ;  /* 0x00362c0001047983 */ /* 0x000ee80000300800 */
[----:B------:R-:W3:Y:S04]  /*41970*/  LDL.LU R3, [R1+0x3628] ;  /* 0x0036280001037983 */ /* 0x000ee80000300800 */
[----:B----4-:R-:W-:Y:S04]  /*41980*/  STS.128 [R15], R160 ;  /* 0x000000a00f007388 */ /* 0x010fe80000000c00 */
[----:B------:R-:W-:Y:S04]  /*41990*/  STS.128 [R15+0x4000], R156 ;  /* 0x0040009c0f007388 */ /* 0x000fe80000000c00 */
[----:B------:R-:W-:Y:S04]  /*419a0*/  STS.128 [R15+0x8000], R152 ;  /* 0x008000980f007388 */ /* 0x000fe80000000c00 */
[----:B------:R0:W-:Y:S04]  /*419b0*/  STS.128 [R15+0xc000], R20 ;  /* 0x00c000140f007388 */ /* 0x0001e80000000c00 */
[----:B--2---:R-:W-:Y:S04]  /*419c0*/  STS.U8 [R10+0x10000], R124 ;  /* 0x0100007c0a007388 */ /* 0x004fe80000000000 */
[----:B------:R-:W-:Y:S04]  /*419d0*/  STS.U8 [R10+0x10400], R123 ;  /* 0x0104007b0a007388 */ /* 0x000fe80000000000 */
        /* <DEDUP_REMOVED lines=30> */
[----:B---3--:R-:W-:Y:S04]  /*41bc0*/  STS.U8 [R9+0x10080], R92 ;  /* 0x0100805c09007388 */ /* 0x008fe80000000000 */
        /* <DEDUP_REMOVED lines=31> */
[----:B------:R-:W-:Y:S04]  /*41dc0*/  STL [R1+0x2d38], R9 ;  /* 0x002d380901007387 */ /* 0x000fe80000100800 */
[----:B------:R1:W-:Y:S04]  /*41dd0*/  STS.U8 [R8+0x14100], R36 ;  /* 0x0141002408007388 */ /* 0x0003e80000000000 */
[----:B------:R2:W-:Y:S04]  /*41de0*/  STS.U8 [R8+0x14500], R35 ;  /* 0x0145002308007388 */ /* 0x0005e80000000000 */
[----:B0-----:R-:W3:Y:S04]  /*41df0*/  LDL R21, [R1+0x1844] ;  /* 0x0018440001157983 */ /* 0x001ee80000100800 */
[----:B------:R-:W3:Y:S04]  /*41e00*/  LDL R20, [R1+0x2c70] ;  /* 0x002c700001147983 */ /* 0x000ee80000100800 */
[----:B------:R0:W-:Y:S04]  /*41e10*/  STS.U8 [R8+0x12900], R50 ;  /* 0x0129003208007388 */ /* 0x0001e80000000000 */
[----:B------:R4:W-:Y:S04]  /*41e20*/  STS.U8 [R8+0x12d00], R49 ;  /* 0x012d003108007388 */ /* 0x0009e80000000000 */
[----:B-1----:R-:W3:Y:S04]  /*41e30*/  LDL R36, [R1+0x2c68] ;  /* 0x002c680001247983 */ /* 0x002ee80000100800 */
[----:B--2---:R-:W2:Y:S04]  /*41e40*/  LDL R35, [R1+0x2c6c] ;  /* 0x002c6c0001237983 */ /* 0x004ea80000100800 */
[----:B0-----:R-:W2:Y:S04]  /*41e50*/  LDL R50, [R1+0x2c30] ;  /* 0x002c300001327983 */ /* 0x001ea80000100800 */
[----:B----4-:R-:W4:Y:S04]  /*41e60*/  LDL R49, [R1+0x2c34] ;  /* 0x002c340001317983 */ /* 0x010f280000100800 */
[----:B------:R0:W-:Y:S04]  /*41e70*/  STS.U8 [R8+0x14900], R33 ;  /* 0x0149002108007388 */ /* 0x0001e80000000000 */
[----:B------:R1:W-:Y:S04]  /*41e80*/  STS.U8 [R8+0x14d00], R31 ;  /* 0x014d001f08007388 */ /* 0x0003e80000000000 */
[----:B------:R1:W-:Y:S04]  /*41e90*/  STS.U8 [R8+0x12100], R52 ;  /* 0x0121003408007388 */ /* 0x0003e80000000000 */
[----:B------:R1:W-:Y:S04]  /*41ea0*/  STS.U8 [R8+0x12500], R51 ;  /* 0x0125003308007388 */ /* 0x0003e80000000000 */
[----:B0-----:R-:W4:Y:S04]  /*41eb0*/  LDL R33, [R1+0x2c28] ;  /* 0x002c280001217983 */ /* 0x001f280000100800 */
[----:B-1----:R-:W4:Y:S04]  /*41ec0*/  LDL R31, [R1+0x2c2c] ;  /* 0x002c2c00011f7983 */ /* 0x002f280000100800 */
[----:B------:R-:W4:Y:S04]  /*41ed0*/  LDL R52, [R1+0x2bf0] ;  /* 0x002bf00001347983 */ /* 0x000f280000100800 */
[----:B------:R-:W4:Y:S04]  /*41ee0*/  LDL R51, [R1+0x2bf4] ;  /* 0x002bf40001337983 */ /* 0x000f280000100800 */
[----:B------:R0:W-:Y:S04]  /*41ef0*/  STS.U8 [R8+0x15100], R19 ;  /* 0x0151001308007388 */ /* 0x0001e80000000000 */
[----:B------:R1:W-:Y:S04]  /*41f00*/  STS.U8 [R8+0x16100], R13 ;  /* 0x0161000d08007388 */ /* 0x0003e80000000000 */
[----:B0-----:R-:W4:Y:S04]  /*41f10*/  LDL R19, [R1+0x2be8] ;  /* 0x002be80001137983 */ /* 0x001f280000100800 */
[----:B-1----:R-:W4:Y:S04]  /*41f20*/  LDL R13, [R1+0x2bec] ;  /* 0x002bec00010d7983 */ /* 0x002f280000100800 */
[----:B------:R0:W-:Y:S04]  /*41f30*/  STS.U8 [R8+0x13100], R47 ;  /* 0x0131002f08007388 */ /* 0x0001e80000000000 */
[----:B------:R1:W-:Y:S04]  /*41f40*/  STS.U8 [R8+0x13500], R43 ;  /* 0x0135002b08007388 */ /* 0x0003e80000000000 */
[----:B------:R1:W-:Y:S04]  /*41f50*/  STS.U8 [R8+0x15500], R17 ;  /* 0x0155001108007388 */ /* 0x0003e80000000000 */
[----:B------:R1:W-:Y:S04]  /*41f60*/  STS.U8 [R8+0x15d00], R14 ;  /* 0x015d000e08007388 */ /* 0x0003e80000000000 */
[----:B0-----:R-:W4:Y:S04]  /*41f70*/  LDL R47, [R1+0x2bb0] ;  /* 0x002bb000012f7983 */ /* 0x001f280000100800 */
[----:B-1----:R-:W4:Y:S04]  /*41f80*/  LDL R43, [R1+0x2bb4] ;  /* 0x002bb400012b7983 */ /* 0x002f280000100800 */
[----:B------:R-:W4:Y:S04]  /*41f90*/  LDL.LU R9, [R1+0x1574] ;  /* 0x0015740001097983 */ /* 0x000f280000300800 */
[----:B------:R-:W4:Y:S04]  /*41fa0*/  LDL.LU R244, [R1+0x156c] ;  /* 0x00156c0001f47983 */ /* 0x000f280000300800 */
[----:B------:R-:W4:Y:S04]  /*41fb0*/  LDL.LU R10, [R1+0x1578] ;  /* 0x00157800010a7983 */ /* 0x000f280000300800 */
[----:B------:R-:W4:Y:S04]  /*41fc0*/  LDL.LU R15, [R1+0x1570] ;  /* 0x00157000010f7983 */ /* 0x000f280000300800 */
[----:B------:R-:W4:Y:S04]  /*41fd0*/  LDL.LU R17, [R1+0x1568] ;  /* 0x0015680001117983 */ /* 0x000f280000300800 */
[----:B------:R-:W4:Y:S04]  /*41fe0*/  LDL.LU R14, [R1+0x153c] ;  /* 0x00153c00010e7983 */ /* 0x000f280000300800 */
[----:B------:R0:W-:Y:S04]  /*41ff0*/  STS.U8 [R8+0x15900], R16 ;  /* 0x0159001008007388 */ /* 0x0001e80000000000 */
[----:B------:R-:W4:Y:S04]  /*42000*/  LDL.LU R236, [R1+0x1534] ;  /* 0x0015340001ec7983 */ /* 0x000f280000300800 */
[----:B------:R1:W-:Y:S04]  /*42010*/  STS.U8 [R8+0x16500], R252 ;  /* 0x016500fc08007388 */ /* 0x0003e80000000000 */
[----:B------:R1:W-:Y:S04]  /*42020*/  STS.U8 [R8+0x16900], R251 ;  /* 0x016900fb08007388 */ /* 0x0003e80000000000 */
[----:B------:R1:W-:Y:S04]  /*42030*/  STS.U8 [R8+0x16d00], R250 ;  /* 0x016d00fa08007388 */ /* 0x0003e80000000000 */
[----:B------:R-:W-:Y:S04]  /*42040*/  STS.U8 [R8+0x10100], R60 ;  /* 0x0101003c08007388 */ /* 0x000fe80000000000 */
[----:B------:R-:W-:Y:S04]  /*42050*/  STS.U8 [R8+0x10500], R59 ;  /* 0x0105003b08007388 */ /* 0x000fe80000000000 */
[----:B------:R-:W-:Y:S04]  /*42060*/  STS.U8 [R8+0x10900], R58 ;  /* 0x0109003a08007388 */ /* 0x000fe80000000000 */
[----:B0-----:R-:W4:Y:S04]  /*42070*/  LDL.LU R16, [R1+0x152c] ;  /* 0x00152c0001107983 */ /* 0x001f280000300800 */
[----:B------:R-:W-:Y:S04]  /*42080*/  STS.U8 [R8+0x10d00], R57 ;  /* 0x010d003908007388 */ /* 0x000fe80000000000 */
[----:B-1----:R-:W4:Y:S04]  /*42090*/  LDL R252, [R1+0x14a8] ;  /* 0x0014a80001fc7983 */ /* 0x002f280000100800 */
[----:B------:R-:W4:Y:S04]  /*420a0*/  LDL R251, [R1+0x14b0] ;  /* 0x0014b00001fb7983 */ /* 0x000f280000100800 */
[----:B------:R-:W4:Y:S04]  /*420b0*/  LDL.LU R250, [R1+0x14b8] ;  /* 0x0014b80001fa7983 */ /* 0x000f280000300800 */
        /* <DEDUP_REMOVED lines=10> */
[----:B------:R0:W-:Y:S04]  /*42160*/  STL [R1+0x2d3c], R8 ;  /* 0x002d3c0801007387 */ /* 0x0001e80000100800 */
[----:B------:R-:W-:Y:S04]  /*42170*/  STS.U8 [R7+0x10180], R245 ;  /* 0x010180f507007388 */ /* 0x000fe80000000000 */
[----:B------:R-:W-:Y:S04]  /*42180*/  STS.U8 [R7+0x10580], R243 ;  /* 0x010580f307007388 */ /* 0x000fe80000000000 */
[----:B------:R-:W-:Y:S04]  /*42190*/  STS.U8 [R7+0x10980], R242 ;  /* 0x010980f207007388 */ /* 0x000fe80000000000 */
[----:B------:R-:W-:Y:S04]  /*421a0*/  STS.U8 [R7+0x10d80], R241 ;  /* 0x010d80f107007388 */ /* 0x000fe80000000000 */
[----:B------:R-:W-:Y:S04]  /*421b0*/  STS.U8 [R7+0x11180], R240 ;  /* 0x011180f007007388 */ /* 0x000fe80000000000 */
[----:B------:R-:W-:Y:S04]  /*421c0*/  STS.U8 [R7+0x11580], R239 ;  /* 0x011580ef07007388 */ /* 0x000fe80000000000 */
[----:B------:R-:W-:Y:S04]  /*421d0*/  STS.U8 [R7+0x11980], R238 ;  /* 0x011980ee07007388 */ /* 0x000fe80000000000 */
[----:B0-----:R-:W4:Y:S04]  /*421e0*/  LDL.LU R8, [R1+0x157c] ;  /* 0x00157c0001087983 */ /* 0x001f280000300800 */
        /* <DEDUP_REMOVED lines=60> */
[----:B------:R0:W-:Y:S01]  /*425b0*/  STL [R1+0x2d44], R6 ;  /* 0x002d440601007387 */ /* 0x0001e20000100800 */
[----:B------:R-:W-:-:S03]  /*425c0*/  PRMT R245, RZ, 0x7610, R245 ;  /* 0x00007610fff57816 */ /* 0x000fc600000000f5 */
[----:B0-----:R-:W4:Y:S04]  /*425d0*/  LDL.LU R6, [R1+0x15b0] ;  /* 0x0015b00001067983 */ /* 0x001f280000300800 */
[----:B------:R-:W4:Y:S04]  /*425e0*/  LDL R42, [R1+0x2ba8] ;  /* 0x002ba800012a7983 */ /* 0x000f280000100800 */
[----:B------:R-:W4:Y:S01]  /*425f0*/  LDL R38, [R1+0x2bac] ;  /* 0x002bac0001267983 */ /* 0x000f220000100800 */
[----:B------:R-:W-:Y:S02]  /*42600*/  PRMT R243, RZ, 0x7610, R243 ;  /* 0x00007610fff37816 */ /* 0x000fe400000000f3 */
[----:B------:R-:W-:-:S02]  /*42610*/  PRMT R242, RZ, 0x7610, R242 ;  /* 0x00007610fff27816 */ /* 0x000fc400000000f2 */
        /* <DEDUP_REMOVED lines=45> */
[----:B------:R-:W-:Y:S01]  /*428f0*/  PRMT R197, RZ, 0x7610, R197 ;  /* 0x00007610ffc57816 */ /* 0x000fe200000000c5 */
[----:B------:R-:W4:Y:S04]  /*42900*/  LDL R58, [R1+0x1778] ;  /* 0x00177800013a7983 */ /* 0x000f280000100800 */
[----:B------:R-:W4:Y:S04]  /*42910*/  LDL R57, [R1+0x177c] ;  /* 0x00177c0001397983 */ /* 0x000f280000100800 */
[----:B------:R-:W4:Y:S04]  /*42920*/  LDL R56, [R1+0x1770] ;  /* 0x0017700001387983 */ /* 0x000f280000100800 */
[----:B------:R-:W4:Y:S04]  /*42930*/  LDL R55, [R1+0x1774] ;  /* 0x0017740001377983 */ /* 0x000f280000100800 */
[----:B---3--:R2:W3:Y:S02]  /*42940*/  @!P0 LDG.E.U8 R245, desc[UR60][R20.64] ;  /* 0x0000003c14f58981 */ /* 0x0084e4000c1e1100 */
[----:B--2---:R-:W-:-:S02]  /*42950*/  @!P0 IMAD.MOV.U32 R20, RZ, RZ, R35 ;  /* 0x000000ffff148224 */ /* 0x004fc400078e0023 */
[----:B------:R-:W-:Y:S01]  /*42960*/  @!P0 IMAD.MOV.U32 R21, RZ, RZ, R36 ;  /* 0x000000ffff158224 */ /* 0x000fe200078e0024 */
[----:B------:R-:W2:Y:S04]  /*42970*/  LDL R35, [R1+0x2b74] ;  /* 0x002b740001237983 */ /* 0x000ea80000100800 */
        /* <DEDUP_REMOVED lines=32> */
[----:B--2---:R-:W-:-:S02]  /*42b80*/  @!P0 IMAD.MOV.U32 R20, RZ, RZ, R35 ;  /* 0x000000ffff148224 */ /* 0x004fc400078e0023 */
[----:B---3--:R-:W-:Y:S01]  /*42b90*/  @!P0 IMAD.MOV.U32 R21, RZ, RZ, R36 ;  /* 0x000000ffff158224 */ /* 0x008fe200078e0024 */
        /* <DEDUP_REMOVED lines=183> */
[----:B----4-:R-:W-:-:S02]  /*43710*/  @!P0 IMAD.MOV.U32 R20, RZ, RZ, R49 ;  /* 0x000000ffff148224 */ /* 0x010fc400078e0031 */
[----:B------:R-:W-:Y:S01]  /*43720*/  @!P0 IMAD.MOV.U32 R21, RZ, RZ, R50 ;  /* 0x000000ffff158224 */ /* 0x000fe200078e0032 */
[----:B------:R-:W-:Y:S01]  /*43730*/  PRMT R196, RZ, 0x7610, R196 ;  /* 0x00007610ffc47816 */ /* 0x000fe200000000c4 */
[----:B------:R-:W4:Y:S04]  /*43740*/  LDL R50, [R1+0x16f8] ;  /* 0x0016f80001327983 */ /* 0x000f280000100800 */
[----:B------:R0:W4:Y:S04]  /*43750*/  @!P0 LDG.E.U8 R198, desc[UR60][R20.64] ;  /* 0x0000003c14c68981 */ /* 0x000128000c1e1100 */
[----:B------:R-:W4:Y:S01]  /*43760*/  LDL R49, [R1+0x16fc] ;  /* 0x0016fc0001317983 */ /* 0x000f220000100800 */
        /* <DEDUP_REMOVED lines=17> */
[----:B------:R-:W-:-:S02]  /*43880*/  PRMT R193, RZ, 0x7610, R193 ;  /* 0x00007610ffc17816 */ /* 0x000fc400000000c1 */
[----:B------:R-:W-:Y:S01]  /*43890*/  PRMT R192, RZ, 0x7610, R192 ;  /* 0x00007610ffc07816 */ /* 0x000fe200000000c0 */
[----:B0-----:R-:W-:Y:S02]  /*438a0*/  @!P0 IMAD.MOV.U32 R21, RZ, RZ, R42 ;  /* 0x000000ffff158224 */ /* 0x001fe400078e002a */
        /* <DEDUP_REMOVED lines=44> */
[----:B------:R-:W-:Y:S02]  /*43b70*/  PRMT R183, RZ, 0x7610, R183 ;  /* 0x00007610ffb77816 */ /* 0x000fe400000000b7 */
[----:B------:R-:W-:Y:S01]  /*43b80*/  PRMT R182, RZ, 0x7610, R182 ;  /* 0x00007610ffb67816 */ /* 0x000fe200000000b6 */
[----:B------:R-:W4:Y:S04]  /*43b90*/  LDL.LU R47, [R1+0x1538] ;  /* 0x00153800012f7983 */ /* 0x000f280000300800 */
[----:B------:R0:W4:Y:S04]  /*43ba0*/  @!P0 LDG.E.U8 R185, desc[UR60][R20.64] ;  /* 0x0000003c14b98981 */ /* 0x000128000c1e1100 */
[----:B------:R-:W4:Y:S04]  /*43bb0*/  LDL R52, [R1+0x1730] ;  /* 0x0017300001347983 */ /* 0x000f280000100800 */
[----:B------:R-:W4:Y:S04]  /*43bc0*/  LDL R51, [R1+0x1734] ;  /* 0x0017340001337983 */ /* 0x000f280000100800 */
[----:B------:R-:W4:Y:S04]  /*43bd0*/  LDL R50, [R1+0x16f0] ;  /* 0x0016f00001327983 */ /* 0x000f280000100800 */
[----:B------:R-:W4:Y:S04]  /*43be0*/  LDL R49, [R1+0x16f4] ;  /* 0x0016f40001317983 */ /* 0x000f280000100800 */
[----:B------:R-:W4:Y:S01]  /*43bf0*/  LDL R43, [R1+0x16b0] ;  /* 0x0016b000012b7983 */ /* 0x000f220000100800 */
[----:B0-----:R-:W-:-:S02]  /*43c00*/  @!P0 IMAD.MOV.U32 R20, RZ, RZ, R38 ;  /* 0x000000ffff148224 */ /* 0x001fc400078e0026 */
[----:B------:R-:W-:Y:S02]  /*43c10*/  @!P0 IMAD.MOV.U32 R21, RZ, RZ, R42 ;  /* 0x000000ffff158224 */ /* 0x000fe400078e002a */
[----:B------:R-:W4:Y:S04]  /*43c20*/  LDL R42, [R1+0x16b4] ;  /* 0x0016b400012a7983 */ /* 0x000f280000100800 */
[----:B------:R2:W4:Y:S02]  /*43c30*/  @!P0 LDG.E.U8 R184, desc[UR60][R20.64] ;  /* 0x0000003c14b88981 */ /* 0x000524000c1e1100 */
[----:B--2---:R-:W-:Y:S02]  /*43c40*/  @!P0 IMAD.MOV.U32 R20, RZ, RZ, R35 ;  /* 0x000000ffff148224 */ /* 0x004fe400078e0023 */
[----:B---3--:R-:W-:-:S02]  /*43c50*/  @!P0 IMAD.MOV.U32 R21, RZ, RZ, R36 ;  /* 0x000000ffff158224 */ /* 0x008fc400078e0024 */
[----:B------:R-:W2:Y:S04]  /*43c60*/  LDL R36, [R1+0x1670] ;  /* 0x0016700001247983 */ /* 0x000ea80000100800 */
[----:B------:R4:W3:Y:S02]  /*43c70*/  @!P0 LDG.E.U8 R183, desc[UR60][R20.64] ;  /* 0x0000003c14b78981 */ /* 0x0008e4000c1e1100 */
[----:B----4-:R-:W-:Y:S02]  /*43c80*/  @!P0 IMAD.MOV.U32 R20, RZ, RZ, R31 ;  /* 0x000000ffff148224 */ /* 0x010fe400078e001f */
[----:B------:R-:W-:Y:S01]  /*43c90*/  @!P0 IMAD.MOV.U32 R21, RZ, RZ, R33 ;  /* 0x000000ffff158224 */ /* 0x000fe200078e0021 */
[----:B------:R-:W4:Y:S04]  /*43ca0*/  LDL R31, [R1+0x1630] ;  /* 0x00163000011f7983 */ /* 0x000f280000100800 */
[----:B------:R-:W2:Y:S04]  /*43cb0*/  LDL R33, [R1+0x1674] ;  /* 0x0016740001217983 */ /* 0x000ea80000100800 */
[----:B------:R0:W3:Y:S02]  /*43cc0*/  @!P0 LDG.E.U8 R182, desc[UR60][R20.64] ;  /* 0x0000003c14b68981 */ /* 0x0000e4000c1e1100 */
[----:B0-----:R-:W-:-:S02]  /*43cd0*/  @!P0 IMAD.MOV.U32 R20, RZ, RZ, R13 ;  /* 0x000000ffff148224 */ /* 0x001fc400078e000d */
[----:B------:R-:W-:Y:S01]  /*43ce0*/  @!P0 IMAD.MOV.U32 R21, RZ, RZ, R19 ;  /* 0x000000ffff158224 */ /* 0x000fe200078e0013 */
[----:B------:R-:W3:Y:S04]  /*43cf0*/  LDL R13, [R1+0x15f4] ;  /* 0x0015f400010d7983 */ /* 0x000ee80000100800 */
[----:B------:R-:W3:Y:S04]  /*43d00*/  LDL R19, [R1+0x1634] ;  /* 0x0016340001137983 */ /* 0x000ee80000100800 */
[----:B------:R-:W4:Y:S04]  /*43d10*/  LDL.LU R38, [R1+0x14f8] ;  /* 0x0014f80001267983 */ /* 0x000f280000300800 */
[----:B------:R-:W2:Y:S04]  /*43d20*/  LDL.LU R35, [R1+0x14fc] ;  /* 0x0014fc0001237983 */ /* 0x000ea80000300800 */
[----:B------:R-:W3:Y:S01]  /*43d30*/  LDL.LU R172, [R1+0x14bc] ;  /* 0x0014bc0001ac7983 */ /* 0x000ee20000300800 */
[----:B------:R-:W-:-:S02]  /*43d40*/  PRMT R181, RZ, 0x7610, R181 ;  /* 0x00007610ffb57816 */ /* 0x000fc400000000b5 */
[----:B------:R-:W-:-:S04]  /*43d50*/  PRMT R180, RZ, 0x7610, R180 ;  /* 0x00007610ffb47816 */ /* 0x000fc800000000b4 */
[----:B------:R0:W3:Y:S04]  /*43d60*/  @!P0 LDG.E.U8 R181, desc[UR60][R20.64] ;  /* 0x0000003c14b58981 */ /* 0x0000e8000c1e1100 */
[----:B------:R1:W-:Y:S01]  /*43d70*/  STS.U8 [R5+0x10280], R179 ;  /* 0x010280b305007388 */ /* 0x0003e20000000000 */
[----:B0-----:R-:W-:Y:S02]  /*43d80*/  @!P0 IMAD.MOV.U32 R20, RZ, RZ, R8 ;  /* 0x000000ffff148224 */ /* 0x001fe400078e0008 */
[----:B------:R-:W-:Y:S01]  /*43d90*/  @!P0 IMAD.MOV.U32 R21, RZ, RZ, R10 ;  /* 0x000000ffff158224 */ /* 0x000fe200078e000a */
[----:B-1----:R-:W-:-:S04]  /*43da0*/  PRMT R179, RZ, 0x7610, R179 ;  /* 0x00007610ffb37816 */ /* 0x002fc800000000b3 */
[----:B------:R0:W3:Y:S04]  /*43db0*/  @!P0 LDG.E.U8 R180, desc[UR60][R20.64] ;  /* 0x0000003c14b48981 */ /* 0x0000e8000c1e1100 */
[----:B------:R1:W-:Y:S01]  /*43dc0*/  STS.U8 [R5+0x10680], R178 ;  /* 0x010680b205007388 */ /* 0x0003e20000000000 */
[----:B0-----:R-:W-:Y:S01]  /*43dd0*/  @!P0 IMAD.MOV.U32 R20, RZ, RZ, R14 ;  /* 0x000000ffff148224 */ /* 0x001fe200078e000e */
[----:B-1----:R-:W-:Y:S02]  /*43de0*/  PRMT R178, RZ, 0x7610, R178 ;  /* 0x00007610ffb27816 */ /* 0x002fe400000000b2 */
[----:B------:R0:W-:Y:S04]  /*43df0*/  STS.U8 [R5+0x10a80], R177 ;  /* 0x010a80b105007388 */ /* 0x0001e80000000000 */
[----:B------:R1:W-:Y:S01]  /*43e00*/  STS.U8 [R5+0x10e80], R176 ;  /* 0x010e80b005007388 */ /* 0x0003e20000000000 */
[----:B0-----:R-:W-:-:S02]  /*43e10*/  PRMT R177, RZ, 0x7610, R177 ;  /* 0x00007610ffb17816 */ /* 0x001fc400000000b1 */
[----:B-1----:R-:W-:Y:S01]  /*43e20*/  PRMT R176, RZ, 0x7610, R176 ;  /* 0x00007610ffb07816 */ /* 0x002fe200000000b0 */
[----:B------:R0:W-:Y:S04]  /*43e30*/  STL [R1+0x2d4c], R8 ;  /* 0x002d4c0801007387 */ /* 0x0001e80000100800 */
[----:B------:R1:W-:Y:S04]  /*43e40*/  STS.U8 [R5+0x11280], R175 ;  /* 0x011280af05007388 */ /* 0x0003e80000000000 */
[----:B------:R1:W-:Y:S04]  /*43e50*/  STS.U8 [R5+0x11680], R174 ;  /* 0x011680ae05007388 */ /* 0x0003e80000000000 */
[----:B0-----:R-:W3:Y:S04]  /*43e60*/  LDL.LU R8, [R1+0x15b4] ;  /* 0x0015b40001087983 */ /* 0x001ee80000300800 */
[----:B------:R0:W-:Y:S01]  /*43e70*/  STL [R1+0x2d48], R10 ;  /* 0x002d480a01007387 */ /* 0x0001e20000100800 */
[----:B-1----:R-:W-:-:S02]  /*43e80*/  PRMT R175, RZ, 0x7610, R175 ;  /* 0x00007610ffaf7816 */ /* 0x002fc400000000af */
[----:B------:R-:W-:Y:S01]  /*43e90*/  PRMT R174, RZ, 0x7610, R174 ;  /* 0x00007610ffae7816 */ /* 0x000fe200000000ae */
[----:B0-----:R-:W3:Y:S04]  /*43ea0*/  LDL.LU R10, [R1+0x15ac] ;  /* 0x0015ac00010a7983 */ /* 0x001ee80000300800 */
[----:B------:R0:W-:Y:S01]  /*43eb0*/  STL [R1+0x2d50], R14 ;  /* 0x002d500e01007387 */ /* 0x0001e20000100800 */
[----:B------:R-:W-:-:S03]  /*43ec0*/  PRMT R167, RZ, 0x7610, R167 ;  /* 0x00007610ffa77816 */ /* 0x000fc600000000a7 */
[----:B0-----:R-:W3:Y:S01]  /*43ed0*/  LDL.LU R14, [R1+0x15e8] ;  /* 0x0015e800010e7983 */ /* 0x001ee20000300800 */
[----:B------:R-:W-:-:S05]  /*43ee0*/  @!P0 IMAD.MOV.U32 R21, RZ, RZ, R47 ;  /* 0x000000ffff158224 */ /* 0x000fca00078e002f */
[----:B------:R4:W3:Y:S04]  /*43ef0*/  @!P0 LDG.E.U8 R179, desc[UR60][R20.64] ;  /* 0x0000003c14b38981 */ /* 0x0008e8000c1e1100 */
[----:B------:R0:W-:Y:S01]  /*43f00*/  STL [R1+0x2d54], R250 ;  /* 0x002d54fa01007387 */ /* 0x0001e20000100800 */
[----:B------:R-:W-:Y:S01]  /*43f10*/  PRMT R166, RZ, 0x7610, R166 ;  /* 0x00007610ffa67816 */ /* 0x000fe200000000a6 */
[----:B----4-:R-:W-:Y:S02]  /*43f20*/  @!P0 IMAD.MOV.U32 R21, RZ, RZ, R38 ;  /* 0x000000ffff158224 */ /* 0x010fe400078e0026 */
[----:B--2---:R-:W-:-:S05]  /*43f30*/  @!P0 IMAD.MOV.U32 R20, RZ, RZ, R35 ;  /* 0x000000ffff148224 */ /* 0x004fca00078e0023 */
[----:B------:R3:W2:Y:S02]  /*43f40*/  @!P0 LDG.E.U8 R178, desc[UR60][R20.64] ;  /* 0x0000003c14b28981 */ /* 0x0006a4000c1e1100 */
[----:B---3--:R-:W-:Y:S02]  /*43f50*/  @!P0 IMAD.MOV.U32 R20, RZ, RZ, R172 ;  /* 0x000000ffff148224 */ /* 0x008fe400078e00ac */
[----:B------:R-:W-:Y:S02]  /*43f60*/  @!P0 IMAD.MOV.U32 R21, RZ, RZ, R250 ;  /* 0x000000ffff158224 */ /* 0x000fe400078e00fa */
[----:B0-----:R-:W3:Y:S04]  /*43f70*/  LDL.LU R250, [R1+0x15f0] ;  /* 0x0015f00001fa7983 */ /* 0x001ee80000300800 */
[----:B------:R0:W4:Y:S02]  /*43f80*/  @!P0 LDG.E.U8 R177, desc[UR60][R20.64] ;  /* 0x0000003c14b18981 */ /* 0x000124000c1e1100 */
[----:B0-----:R-:W-:-:S02]  /*43f90*/  @!P0 IMAD.MOV.U32 R20, RZ, RZ, R51 ;  /* 0x000000ffff148224 */ /* 0x001fc400078e0033 */
[----:B------:R-:W-:-:S05]  /*43fa0*/  @!P0 IMAD.MOV.U32 R21, RZ, RZ, R52 ;  /* 0x000000ffff158224 */ /* 0x000fca00078e0034 */
[----:B------:R0:W4:Y:S02]  /*43fb0*/  @!P0 LDG.E.U8 R176, desc[UR60][R20.64] ;  /* 0x0000003c14b08981 */ /* 0x000124000c1e1100 */
[----:B0-----:R-:W-:Y:S02]  /*43fc0*/  @!P0 IMAD.MOV.U32 R20, RZ, RZ, R49 ;  /* 0x000000ffff148224 */ /* 0x001fe400078e0031 */
[----:B------:R-:W-:Y:S01]  /*43fd0*/  @!P0 IMAD.MOV.U32 R21, RZ, RZ, R50 ;  /* 0x000000ffff158224 */ /* 0x000fe200078e0032 */
[----:B------:R-:W2:Y:S04]  /*43fe0*/  LDL R49, [R1+0x1728] ;  /* 0x0017280001317983 */ /* 0x000ea80000100800 */
[----:B------:R0:W4:Y:S02]  /*43ff0*/  @!P0 LDG.E.U8 R175, desc[UR60][R20.64] ;  /* 0x0000003c14af8981 */ /* 0x000124000c1e1100 */
[----:B0-----:R-:W-:-:S02]  /*44000*/  @!P0 IMAD.MOV.U32 R20, RZ, RZ, R42 ;  /* 0x000000ffff148224 */ /* 0x001fc400078e002a */
[----:B------:R-:W-:Y:S02]  /*44010*/  @!P0 IMAD.MOV.U32 R21, RZ, RZ, R43 ;  /* 0x000000ffff158224 */ /* 0x000fe400078e002b */
[----:B------:R-:W2:Y:S04]  /*44020*/  LDL R43, [R1+0x172c] ;  /* 0x00172c00012b7983 */ /* 0x000ea80000100800 */
[----:B------:R0:W4:Y:S02]  /*44030*/  @!P0 LDG.E.U8 R174, desc[UR60][R20.64] ;  /* 0x0000003c14ae8981 */ /* 0x000124000c1e1100 */
[----:B0-----:R-:W-:Y:S02]  /*44040*/  @!P0 IMAD.MOV.U32 R20, RZ, RZ, R33 ;  /* 0x000000ffff148224 */ /* 0x001fe400078e0021 */
[----:B------:R-:W-:-:S02]  /*44050*/  @!P0 IMAD.MOV.U32 R21, RZ, RZ, R36 ;  /* 0x000000ffff158224 */ /* 0x000fc400078e0024 */
[----:B------:R-:W4:Y:S04]  /*44060*/  LDL R36, [R1+0x16e8] ;  /* 0x0016e80001247983 */ /* 0x000f280000100800 */
[----:B------:R0:W4:Y:S02]  /*44070*/  @!P0 LDG.E.U8 R167, desc[UR60][R20.64] ;  /* 0x0000003c14a78981 */ /* 0x000124000c1e1100 */
[----:B0-----:R-:W-:Y:S02]  /*44080*/  @!P0 IMAD.MOV.U32 R21, RZ, RZ, R31 ;  /* 0x000000ffff158224 */ /* 0x001fe400078e001f */
[----:B------:R-:W4:Y:S04]  /*44090*/  LDL R31, [R1+0x16ec] ;  /* 0x0016ec00011f7983 */ /* 0x000f280000100800 */
[----:B------:R-:W2:Y:S01]  /*440a0*/  LDL.LU R42, [R1+0x14f0] ;  /* 0x0014f000012a7983 */ /* 0x000ea20000300800 */
[----:B------:R-:W-:-:S03]  /*440b0*/  @!P0 IMAD.MOV.U32 R20, RZ, RZ, R19 ;  /* 0x000000ffff148224 */ /* 0x000fc600078e0013 */
[----:B------:R-:W4:Y:S04]  /*440c0*/  LDL.LU R33, [R1+0x14f4] ;  /* 0x0014f40001217983 */ /* 0x000f280000300800 */
[----:B------:R-:W2:Y:S04]  /*440d0*/  LDL.LU R19, [R1+0x1530] ;  /* 0x0015300001137983 */ /* 0x000ea80000300800 */
[----:B------:R0:W4:Y:S02]  /*440e0*/  @!P0 LDG.E.U8 R166, desc[UR60][R20.64] ;  /* 0x0000003c14a68981 */ /* 0x000124000c1e1100 */
[----:B0-----:R-:W-:-:S02]  /*440f0*/  @!P0 IMAD.MOV.U32 R20, RZ, RZ, R13 ;  /* 0x000000ffff148224 */ /* 0x001fc400078e000d */
[----:B------:R-:W4:Y:S01]  /*44100*/  LDL.LU R13, [R1+0x14b4] ;  /* 0x0014b400010d7983 */ /* 0x000f220000300800 */
[----:B------:R-:W-:Y:S02]  /*44110*/  PRMT R165, RZ, 0x7610, R165 ;  /* 0x00007610ffa57816 */ /* 0x000fe400000000a5 */
[----:B------:R-:W-:Y:S02]  /*44120*/  PRMT R164, RZ, 0x7610, R164 ;  /* 0x00007610ffa47816 */ /* 0x000fe400000000a4 */
[----:B------:R-:W-:Y:S02]  /*44130*/  PRMT R163, RZ, 0x7610, R163 ;  /* 0x00007610ffa37816 */ /* 0x000fe400000000a3 */
[----:B------:R-:W-:Y:S02]  /*44140*/  PRMT R162, RZ, 0x7610, R162 ;  /* 0x00007610ffa27816 */ /* 0x000fe400000000a2 */
[----:B------:R-:W-:Y:S02]  /*44150*/  PRMT R161, RZ, 0x7610, R161 ;  /* 0x00007610ffa17816 */ /* 0x000fe400000000a1 */
[----:B------:R-:W-:-:S02]  /*44160*/  PRMT R160, RZ, 0x7610, R160 ;  /* 0x00007610ffa07816 */ /* 0x000fc400000000a0 */
[----:B------:R-:W-:Y:S01]  /*44170*/  PRMT R159, RZ, 0x7610, R159 ;  /* 0x00007610ff9f7816 */ /* 0x000fe2000000009f */
[----:B---3--:R-:W-:-:S05]  /*44180*/  @!P0 IMAD.MOV.U32 R21, RZ, RZ, R250 ;  /* 0x000000ffff158224 */ /* 0x008fca00078e00fa */
[----:B------:R0:W3:Y:S02]  /*44190*/  @!P0 LDG.E.U8 R165, desc[UR60][R20.64] ;  /* 0x0000003c14a58981 */ /* 0x0000e4000c1e1100 */
[----:B0-----:R-:W-:Y:S02]  /*441a0*/  @!P0 IMAD.MOV.U32 R20, RZ, RZ, R8 ;  /* 0x000000ffff148224 */ /* 0x001fe400078e0008 */
[----:B------:R-:W-:-:S05]  /*441b0*/  @!P0 IMAD.MOV.U32 R21, RZ, RZ, R6 ;  /* 0x000000ffff158224 */ /* 0x000fca00078e0006 */
[----:B------:R0:W3:Y:S04]  /*441c0*/  @!P0 LDG.E.U8 R164, desc[UR60][R20.64] ;  /* 0x0000003c14a48981 */ /* 0x0000e8000c1e1100 */
[----:B------:R1:W-:Y:S01]  /*441d0*/  STL [R1+0x2d58], R250 ;  /* 0x002d58fa01007387 */ /* 0x0003e20000100800 */
[----:B0-----:R-:W-:Y:S02]  /*441e0*/  @!P0 IMAD.MOV.U32 R20, RZ, RZ, R9 ;  /* 0x000000ffff148224 */ /* 0x001fe400078e0009 */
[----:B------:R-:W-:Y:S01]  /*441f0*/  @!P0 IMAD.MOV.U32 R21, RZ, RZ, R15 ;  /* 0x000000ffff158224 */ /* 0x000fe200078e000f */
[----:B-1----:R-:W3:Y:S04]  /*44200*/  LDL.LU R250, [R1+0x15ec] ;  /* 0x0015ec0001fa7983 */ /* 0x002ee80000300800 */
[----:B------:R0:W-:Y:S04]  /*44210*/  STL [R1+0x2d60], R8 ;  /* 0x002d600801007387 */ /* 0x0001e80000100800 */
[----:B------:R1:W3:Y:S04]  /*44220*/  @!P0 LDG.E.U8 R163, desc[UR60][R20.64] ;  /* 0x0000003c14a38981 */ /* 0x0002e8000c1e1100 */
[----:B0-----:R-:W3:Y:S01]  /*44230*/  LDL.LU R8, [R1+0x162c] ;  /* 0x00162c0001087983 */ /* 0x001ee20000300800 */
[----:B-1----:R-:W-:-:S03]  /*44240*/  @!P0 IMAD.MOV.U32 R20, RZ, RZ, R236 ;  /* 0x000000ffff148224 */ /* 0x002fc600078e00ec */
[----:B------:R0:W-:Y:S04]  /*44250*/  STL [R1+0x2d5c], R6 ;  /* 0x002d5c0601007387 */ /* 0x0001e80000100800 */
[----:B0-----:R-:W3:Y:S04]  /*44260*/  LDL.LU R6, [R1+0x1628] ;  /* 0x0016280001067983 */ /* 0x001ee80000300800 */
[----:B------:R0:W-:Y:S04]  /*44270*/  STL [R1+0x2d68], R9 ;  /* 0x002d680901007387 */ /* 0x0001e80000100800 */
[----:B0-----:R-:W3:Y:S01]  /*44280*/  LDL.LU R9, [R1+0x166c] ;  /* 0x00166c0001097983 */ /* 0x001ee20000300800 */
[----:B--2---:R-:W-:-:S03]  /*44290*/  @!P0 IMAD.MOV.U32 R21, RZ, RZ, R19 ;  /* 0x000000ffff158224 */ /* 0x004fc600078e0013 */
[----:B------:R0:W-:Y:S04]  /*442a0*/  STL [R1+0x2d64], R15 ;  /* 0x002d640f01007387 */ /* 0x0001e80000100800 */
[----:B------:R4:W2:Y:S04]  /*442b0*/  @!P0 LDG.E.U8 R162, desc[UR60][R20.64] ;  /* 0x0000003c14a28981 */ /* 0x0008a8000c1e1100 */
[----:B0-----:R-:W2:Y:S01]  /*442c0*/  LDL.LU R15, [R1+0x1668] ;  /* 0x00166800010f7983 */ /* 0x001ea20000300800 */
[----:B----4-:R-:W-:Y:S02]  /*442d0*/  @!P0 IMAD.MOV.U32 R20, RZ, RZ, R33 ;  /* 0x000000ffff148224 */ /* 0x010fe400078e0021 */
[----:B------:R-:W-:Y:S01]  /*442e0*/  @!P0 IMAD.MOV.U32 R21, RZ, RZ, R42 ;  /* 0x000000ffff158224 */ /* 0x000fe200078e002a */
[----:B------:R0:W-:Y:S04]  /*442f0*/  STL [R1+0x2d6c], R236 ;  /* 0x002d6cec01007387 */ /* 0x0001e80000100800 */
[----:B------:R1:W4:Y:S04]  /*44300*/  @!P0 LDG.E.U8 R161, desc[UR60][R20.64] ;  /* 0x0000003c14a18981 */ /* 0x000328000c1e1100 */
[----:B0-----:R-:W3:Y:S04]  /*44310*/  LDL.LU R236, [R1+0x16a8] ;  /* 0x0016a80001ec7983 */ /* 0x001ee80000300800 */
[----:B------:R0:W-:Y:S01]  /*44320*/  STL [R1+0x2d70], R251 ;  /* 0x002d70fb01007387 */ /* 0x0001e20000100800 */
[----:B-1----:R-:W-:-:S03]  /*44330*/  @!P0 IMAD.MOV.U32 R21, RZ, RZ, R251 ;  /* 0x000000ffff158224 */ /* 0x002fc600078e00fb */
[----:B0-----:R-:W2:Y:S01]  /*44340*/  LDL.LU R251, [R1+0x16ac] ;  /* 0x0016ac0001fb7983 */ /* 0x001ea20000300800 */
[----:B------:R-:W-:-:S05]  /*44350*/  @!P0 IMAD.MOV.U32 R20, RZ, RZ, R13 ;  /* 0x000000ffff148224 */ /* 0x000fca00078e000d */
[----:B------:R0:W4:Y:S02]  /*44360*/  @!P0 LDG.E.U8 R160, desc[UR60][R20.64] ;  /* 0x0000003c14a08981 */ /* 0x000124000c1e1100 */
[----:B0-----:R-:W-:Y:S02]  /*44370*/  @!P0 IMAD.MOV.U32 R20, RZ, RZ, R43 ;  /* 0x000000ffff148224 */ /* 0x001fe400078e002b */
[----:B------:R-:W-:Y:S01]  /*44380*/  @!P0 IMAD.MOV.U32 R21, RZ, RZ, R49 ;  /* 0x000000ffff158224 */ /* 0x000fe200078e0031 */
[----:B------:R-:W4:Y:S04]  /*44390*/  LDL.LU R43, [R1+0x14e8] ;  /* 0x0014e800012b7983 */ /* 0x000f280000300800 */
[----:B------:R0:W4:Y:S02]  /*443a0*/  @!P0 LDG.E.U8 R159, desc[UR60][R20.64] ;  /* 0x0000003c149f8981 */ /* 0x000124000c1e1100 */
[----:B0-----:R-:W-:-:S02]  /*443b0*/  @!P0 IMAD.MOV.U32 R21, RZ, RZ, R36 ;  /* 0x000000ffff158224 */ /* 0x001fc400078e0024 */
[----:B------:R-:W4:Y:S01]  /*443c0*/  LDL.LU R36, [R1+0x1528] ;  /* 0x0015280001247983 */ /* 0x000f220000300800 */
[----:B------:R-:W-:-:S03]  /*443d0*/  @!P0 IMAD.MOV.U32 R20, RZ, RZ, R31 ;  /* 0x000000ffff148224 */ /* 0x000fc600078e001f */
[----:B------:R-:W4:Y:S01]  /*443e0*/  LDL.LU R31, [R1+0x14ec] ;  /* 0x0014ec00011f7983 */ /* 0x000f220000300800 */
[----:B------:R-:W-:Y:S02]  /*443f0*/  PRMT R158, RZ, 0x7610, R158 ;  /* 0x00007610ff9e7816 */ /* 0x000fe4000000009e */
[----:B------:R-:W-:-:S04]  /*44400*/  PRMT R157, RZ, 0x7610, R157 ;  /* 0x00007610ff9d7816 */ /* 0x000fc8000000009d */
[----:B------:R3:W4:Y:S01]  /*44410*/  @!P0 LDG.E.U8 R158, desc[UR60][R20.64] ;  /* 0x0000003c149e8981 */ /* 0x000722000c1e1100 */
[----:B------:R-:W-:Y:S02]  /*44420*/  PRMT R156, RZ, 0x7610, R156 ;  /* 0x00007610ff9c7816 */ /* 0x000fe4000000009c */
[----:B------:R-:W-:Y:S02]  /*44430*/  PRMT R155, RZ, 0x7610, R155 ;  /* 0x00007610ff9b7816 */ /* 0x000fe4000000009b */
[----:B------:R-:W-:Y:S01]  /*44440*/  PRMT R154, RZ, 0x7610, R154 ;  /* 0x00007610ff9a7816 */ /* 0x000fe2000000009a */
[----:B------:R-:W-:Y:S04]  /*44450*/  STL.64 [R1+0x3000], R150 ;  /* 0x0030009601007387 */ /* 0x000fe80000100a00 */
[----:B------:R-:W-:Y:S04]  /*44460*/  STL.64 [R1+0x2ff8], R148 ;  /* 0x002ff89401007387 */ /* 0x000fe80000100a00 */
[----:B------:R-:W-:Y:S01]  /*44470*/  STL [R1+0x2ff4], R147 ;  /* 0x002ff49301007387 */ /* 0x000fe20000100800 */
[----:B------:R-:W-:-:S03]  /*44480*/  PRMT R153, RZ, 0x7610, R153 ;  /* 0x00007610ff997816 */ /* 0x000fc60000000099 */
[----:B------:R-:W-:Y:S04]  /*44490*/  STL [R1+0x2ff0], R48 ;  /* 0x002ff03001007387 */ /* 0x000fe80000100800 */
[----:B------:R-:W-:Y:S04]  /*444a0*/  STL.64 [R1+0x2fe8], R46 ;  /* 0x002fe82e01007387 */ /* 0x000fe80000100a00 */
[----:B------:R-:W-:Y:S01]  /*444b0*/  STL.64 [R1+0x2fe0], R44 ;  /* 0x002fe02c01007387 */ /* 0x000fe20000100a00 */
[----:B------:R-:W-:Y:S02]  /*444c0*/  PRMT R152, RZ, 0x7610, R152 ;  /* 0x00007610ff987816 */ /* 0x000fe40000000098 */
[----:B------:R-:W-:-:S02]  /*444d0*/  PRMT R23, RZ, 0x7610, R23 ;  /* 0x00007610ff177816 */ /* 0x000fc40000000017 */
[----:B------:R-:W-:Y:S01]  /*444e0*/  PRMT R22, RZ, 0x7610, R22 ;  /* 0x00007610ff167816 */ /* 0x000fe20000000016 */
[----:B------:R0:W-:Y:S02]  /*444f0*/  STS.U8 [R5+0x11a80], R11 ;  /* 0x011a800b05007388 */ /* 0x0001e40000000000 */
[----:B0-----:R-:W-:Y:S01]  /*44500*/  PRMT R11, RZ, 0x7610, R11 ;  /* 0x00007610ff0b7816 */ /* 0x001fe2000000000b */
[----:B---3--:R-:W-:Y:S02]  /*44510*/  @!P0 IMAD.MOV.U32 R21, RZ, RZ, R236 ;  /* 0x000000ffff158224 */ /* 0x008fe400078e00ec */
[----:B--2---:R-:W-:-:S05]  /*44520*/  @!P0 IMAD.MOV.U32 R20, RZ, RZ, R251 ;  /* 0x000000ffff148224 */ /* 0x004fca00078e00fb */
[----:B------:R0:W2:Y:S02]  /*44530*/  @!P0 LDG.E.U8 R157, desc[UR60][R20.64] ;  /* 0x0000003c149d8981 */ /* 0x0000a4000c1e1100 */
[----:B0-----:R-:W-:Y:S02]  /*44540*/  @!P0 IMAD.MOV.U32 R20, RZ, RZ, R9 ;  /* 0x000000ffff148224 */ /* 0x001fe400078e0009 */
[----:B------:R-:W-:-:S05]  /*44550*/  @!P0 IMAD.MOV.U32 R21, RZ, RZ, R15 ;  /* 0x000000ffff158224 */ /* 0x000fca00078e000f */
[----:B------:R0:W3:Y:S02]  /*44560*/  @!P0 LDG.E.U8 R156, desc[UR60][R20.64] ;  /* 0x0000003c149c8981 */ /* 0x0000e4000c1e1100 */
[----:B0-----:R-:W-:Y:S02]  /*44570*/  @!P0 IMAD.MOV.U32 R20, RZ, RZ, R8 ;  /* 0x000000ffff148224 */ /* 0x001fe400078e0008 */
[----:B------:R-:W-:-:S05]  /*44580*/  @!P0 IMAD.MOV.U32 R21, RZ, RZ, R6 ;  /* 0x000000ffff158224 */ /* 0x000fca00078e0006 */
[----:B------:R0:W3:Y:S04]  /*44590*/  @!P0 LDG.E.U8 R155, desc[UR60][R20.64] ;  /* 0x0000003c149b8981 */ /* 0x0000e8000c1e1100 */
[----:B----4-:R-:W-:Y:S01]  /*445a0*/  STL.64 [R1+0x2fd8], R42 ;  /* 0x002fd82a01007387 */ /* 0x010fe20000100a00 */
[----:B0-----:R-:W-:Y:S02]  /*445b0*/  @!P0 IMAD.MOV.U32 R20, RZ, RZ, R250 ;  /* 0x000000ffff148224 */ /* 0x001fe400078e00fa */
[----:B------:R-:W-:Y:S01]  /*445c0*/  @!P0 IMAD.MOV.U32 R21, RZ, RZ, R14 ;  /* 0x000000ffff158224 */ /* 0x000fe200078e000e */
[----:B------:R-:W-:Y:S04]  /*445d0*/  STL.64 [R1+0x2fd0], R40 ;  /* 0x002fd02801007387 */ /* 0x000fe80000100a00 */
[----:B------:R0:W4:Y:S04]  /*445e0*/  @!P0 LDG.E.U8 R154, desc[UR60][R20.64] ;  /* 0x0000003c149a8981 */ /* 0x000128000c1e1100 */
[----:B------:R-:W-:Y:S04]  /*445f0*/  STL.64 [R1+0x2fc8], R38 ;  /* 0x002fc82601007387 */ /* 0x000fe80000100a00 */
[----:B------:R-:W-:Y:S04]  /*44600*/  STL.64 [R1+0x2fc0], R36 ;  /* 0x002fc02401007387 */ /* 0x000fe80000100a00 */
[----:B------:R-:W-:Y:S01]  /*44610*/  STL.64 [R1+0x2fb8], R34 ;  /* 0x002fb82201007387 */ /* 0x000fe20000100a00 */
[----:B0-----:R-:W-:-:S02]  /*44620*/  @!P0 IMAD.MOV.U32 R20, RZ, RZ, R10 ;  /* 0x000000ffff148224 */ /* 0x001fc400078e000a */
[----:B------:R-:W-:Y:S01]  /*44630*/  @!P0 IMAD.MOV.U32 R21, RZ, RZ, R7 ;  /* 0x000000ffff158224 */ /* 0x000fe200078e0007 */
[----:B------:R-:W-:Y:S04]  /*44640*/  STL.64 [R1+0x2fb0], R32 ;  /* 0x002fb02001007387 */ /* 0x000fe80000100a00 */
[----:B------:R-:W-:Y:S04]  /*44650*/  STL.64 [R1+0x2fa8], R30 ;  /* 0x002fa81e01007387 */ /* 0x000fe80000100a00 */
[----:B------:R0:W4:Y:S04]  /*44660*/  @!P0 LDG.E.U8 R153, desc[UR60][R20.64] ;  /* 0x0000003c14998981 */ /* 0x000128000c1e1100 */
[----:B------:R-:W-:Y:S04]  /*44670*/  STL.64 [R1+0x2fa0], R28 ;  /* 0x002fa01c01007387 */ /* 0x000fe80000100a00 */
[----:B------:R-:W-:Y:S04]  /*44680*/  STL.64 [R1+0x2f98], R26 ;  /* 0x002f981a01007387 */ /* 0x000fe80000100a00 */
[----:B------:R1:W-:Y:S04]  /*44690*/  STL.64 [R1+0x2f90], R24 ;  /* 0x002f901801007387 */ /* 0x0003e80000100a00 */
[----:B------:R-:W-:Y:S01]  /*446a0*/  STL [R1+0x3220], R146 ;  /* 0x0032209201007387 */ /* 0x000fe20000100800 */
[----:B0-----:R-:W-:-:S02]  /*446b0*/  @!P0 IMAD.MOV.U32 R20, RZ, RZ, R244 ;  /* 0x000000ffff148224 */ /* 0x001fc400078e00f4 */
[----:B------:R-:W-:Y:S01]  /*446c0*/  @!P0 IMAD.MOV.U32 R21, RZ, RZ, R17 ;  /* 0x000000ffff158224 */ /* 0x000fe200078e0011 */
[----:B------:R-:W-:Y:S04]  /*446d0*/  STL.64 [R1+0x3218], R144 ;  /* 0x0032189001007387 */ /* 0x000fe80000100a00 */
[----:B------:R-:W-:Y:S04]  /*446e0*/  STL.64 [R1+0x3210], R142 ;  /* 0x0032108e01007387 */ /* 0x000fe80000100a00 */
[----:B------:R0:W4:Y:S04]  /*446f0*/  @!P0 LDG.E.U8 R152, desc[UR60][R20.64] ;  /* 0x0000003c14988981 */ /* 0x000128000c1e1100 */
[----:B------:R2:W-:Y:S04]  /*44700*/  STL [R1+0x3208], R141 ;  /* 0x0032088d01007387 */ /* 0x0005e80000100800 */
[----:B-1----:R-:W4:Y:S04]  /*44710*/  LDL.LU.64 R24, [R1+0xc00] ;  /* 0x000c000001187983 */ /* 0x002f280000300a00 */
[----:B------:R-:W4:Y:S04]  /*44720*/  LDL.LU.64 R26, [R1+0xc08] ;  /* 0x000c0800011a7983 */ /* 0x000f280000300a00 */
[----:B------:R-:W4:Y:S01]  /*44730*/  LDL.LU.64 R28, [R1+0xc10] ;  /* 0x000c1000011c7983 */ /* 0x000f220000300a00 */
[----:B0-----:R-:W-:-:S02]  /*44740*/  @!P0 IMAD.MOV.U32 R20, RZ, RZ, R16 ;  /* 0x000000ffff148224 */ /* 0x001fc400078e0010 */
[----:B------:R-:W-:-:S05]  /*44750*/  @!P0 IMAD.MOV.U32 R21, RZ, RZ, R36 ;  /* 0x000000ffff158224 */ /* 0x000fca00078e0024 */
[----:B------:R0:W4:Y:S02]  /*44760*/  @!P0 LDG.E.U8 R23, desc[UR60][R20.64] ;  /* 0x0000003c14178981 */ /* 0x000124000c1e1100 */
[----:B0-----:R-:W-:Y:S02]  /*44770*/  @!P0 IMAD.MOV.U32 R20, RZ, RZ, R31 ;  /* 0x000000ffff148224 */ /* 0x001fe400078e001f */
[----:B------:R-:W-:Y:S01]  /*44780*/  @!P0 IMAD.MOV.U32 R21, RZ, RZ, R43 ;  /* 0x000000ffff158224 */ /* 0x000fe200078e002b */
[----:B------:R-:W4:Y:S04]  /*44790*/  LDL.LU.64 R30, [R1+0xc18] ;  /* 0x000c1800011e7983 */ /* 0x000f280000300a00 */
[----:B------:R-:W4:Y:S04]  /*447a0*/  LDL.LU.64 R32, [R1+0xc20] ;  /* 0x000c200001207983 */ /* 0x000f280000300a00 */
[----:B------:R-:W4:Y:S04]  /*447b0*/  LDL.LU.64 R34, [R1+0xc28] ;  /* 0x000c280001227983 */ /* 0x000f280000300a00 */
[----:B------:R-:W4:Y:S04]  /*447c0*/  LDL.LU.64 R36, [R1+0xc30] ;  /* 0x000c300001247983 */ /* 0x000f280000300a00 */
[----:B------:R-:W4:Y:S04]  /*447d0*/  LDL.LU.64 R38, [R1+0xc38] ;  /* 0x000c380001267983 */ /* 0x000f280000300a00 */
[----:B------:R-:W4:Y:S04]  /*447e0*/  LDL.LU.64 R40, [R1+0xc40] ;  /* 0x000c400001287983 */ /* 0x000f280000300a00 */
[----:B------:R0:W4:Y:S04]  /*447f0*/  @!P0 LDG.E.U8 R22, desc[UR60][R20.64] ;  /* 0x0000003c14168981 */ /* 0x000128000c1e1100 */
[----:B------:R-:W4:Y:S04]  /*44800*/  LDL.LU.64 R42, [R1+0xc48] ;  /* 0x000c4800012a7983 */ /* 0x000f280000300a00 */
[----:B------:R-:W4:Y:S04]  /*44810*/  LDL.LU.64 R44, [R1+0xc50] ;  /* 0x000c5000012c7983 */ /* 0x000f280000300a00 */
[----:B------:R-:W4:Y:S04]  /*44820*/  LDL.LU.64 R46, [R1+0xc58] ;  /* 0x000c5800012e7983 */ /* 0x000f280000300a00 */
[----:B------:R-:W4:Y:S04]  /*44830*/  LDL.LU.64 R48, [R1+0xc60] ;  /* 0x000c600001307983 */ /* 0x000f280000300a00 */
[----:B------:R-:W4:Y:S04]  /*44840*/  LDL.LU.64 R50, [R1+0xc68] ;  /* 0x000c680001327983 */ /* 0x000f280000300a00 */
[----:B------:R-:W4:Y:S04]  /*44850*/  LDL.LU.64 R52, [R1+0xc70] ;  /* 0x000c700001347983 */ /* 0x000f280000300a00 */
[----:B------:R-:W4:Y:S01]  /*44860*/  LDL.LU.64 R54, [R1+0xc78] ;  /* 0x000c780001367983 */ /* 0x000f220000300a00 */
[----:B0-----:R-:W-:-:S03]  /*44870*/  @!P0 IMAD.MOV.U32 R20, RZ, RZ, R246 ;  /* 0x000000ffff148224 */ /* 0x001fc600078e00f6 */
[----:B------:R-:W4:Y:S01]  /*44880*/  LDL.LU.64 R56, [R1+0xc80] ;  /* 0x000c800001387983 */ /* 0x000f220000300a00 */
[----:B------:R-:W-:-:S03]  /*44890*/  @!P0 IMAD.MOV.U32 R21, RZ, RZ, R252 ;  /* 0x000000ffff158224 */ /* 0x000fc600078e00fc */
[----:B------:R-:W4:Y:S04]  /*448a0*/  LDL.LU.64 R58, [R1+0xc88] ;  /* 0x000c8800013a7983 */ /* 0x000f280000300a00 */
[----:B------:R-:W4:Y:S04]  /*448b0*/  LDL.LU.64 R60, [R1+0xc90] ;  /* 0x000c9000013c7983 */ /* 0x000f280000300a00 */
[----:B------:R-:W4:Y:S04]  /*448c0*/  LDL.LU.64 R62, [R1+0xc98] ;  /* 0x000c9800013e7983 */ /* 0x000f280000300a00 */
[----:B------:R-:W4:Y:S04]  /*448d0*/  @!P0 LDG.E.U8 R11, desc[UR60][R20.64] ;  /* 0x0000003c140b8981 */ /* 0x000f28000c1e1100 */
[----:B------:R-:W4:Y:S04]  /*448e0*/  LDL.LU.64 R64, [R1+0xca0] ;  /* 0x000ca00001407983 */ /* 0x000f280000300a00 */
        /* <DEDUP_REMOVED lines=37> */
[----:B--2---:R-:W2:Y:S04]  /*44b40*/  LDL.LU.64 R140, [R1+0xdd0] ;  /* 0x000dd000018c7983 */ /* 0x004ea80000300a00 */
[----:B------:R-:W2:Y:S04]  /*44b50*/  LDL.LU.64 R142, [R1+0xdd8] ;  /* 0x000dd800018e7983 */ /* 0x000ea80000300a00 */
[----:B------:R-:W2:Y:S04]  /*44b60*/  LDL.LU.64 R144, [R1+0xde0] ;  /* 0x000de00001907983 */ /* 0x000ea80000300a00 */
[----:B------:R-:W2:Y:S04]  /*44b70*/  LDL.LU.64 R146, [R1+0xde8] ;  /* 0x000de80001927983 */ /* 0x000ea80000300a00 */
[----:B------:R-:W2:Y:S04]  /*44b80*/  LDL.LU.64 R148, [R1+0xdf0] ;  /* 0x000df00001947983 */ /* 0x000ea80000300a00 */
[----:B------:R-:W2:Y:S04]  /*44b90*/  LDL.LU.64 R150, [R1+0xdf8] ;  /* 0x000df80001967983 */ /* 0x000ea80000300a00 */
        /* <DEDUP_REMOVED lines=27> */
[----:B------:R0:W-:Y:S04]  /*44d50*/  STS.U8 [R4+0x10b00], R240 ;  /* 0x010b00f004007388 */ /* 0x0001e80000000000 */
        /* <DEDUP_REMOVED lines=35> */
[----:B------:R-:W-:Y:S01]  /*44f90*/  STS.U8 [R3+0x11b80], R230 ;  /* 0x011b80e603007388 */ /* 0x000fe20000000000 */
[----:B------:R-:W1:Y:S03]  /*44fa0*/  S2R R248, SR_CgaCtaId ;  /* 0x0000000000f87919 */ /* 0x000e660000008800 */
        /* <DEDUP_REMOVED lines=16> */
[----:B------:R-:W-:Y:S01]  /*450b0*/  MOV R247, 0x400 ;  /* 0x0000040000f77802 */ /* 0x000fe20000000f00 */
[----:B------:R-:W-:Y:S01]  /*450c0*/  UMOV UR17, 0x40000040 ;  /* 0x4000004000117882 */ /* 0x000fe20000000000 */
[----:B------:R-:W-:Y:S01]  /*450d0*/  UIADD3.64 UR52, UR4, 0x1fe, URZ ;  /* 0x000001fe04347897 */ /* 0x000fe2000fffe03f */
[----:B------:R-:W-:Y:S01]  /*450e0*/  UMOV UR54, UR18 ;  /* 0x0000001200367c82 */ /* 0x000fe20008000000 */
[----:B------:R-:W-:Y:S01]  /*450f0*/  UMOV UR55, UR19 ;  /* 0x0000001300377c82 */ /* 0x000fe20008000000 */
[----:B------:R-:W-:Y:S01]  /*45100*/  UIADD3.64 UR48, UR4, 0x200, URZ ;  /* 0x0000020004307897 */ /* 0x000fe2000fffe03f */
[----:B------:R-:W-:Y:S01]  /*45110*/  UMOV UR50, UR6 ;  /* 0x0000000600327c82 */ /* 0x000fe20008000000 */
[----:B------:R-:W-:Y:S01]  /*45120*/  UMOV UR51, UR7 ;  /* 0x0000000700337c82 */ /* 0x000fe20008000000 */
[----:B------:R-:W-:Y:S01]  /*45130*/  UIADD3.64 UR56, UR4, 0xa00, URZ ;  /* 0x00000a0004387897 */ /* 0x000fe2000fffe03f */
[----:B------:R-:W-:Y:S01]  /*45140*/  UMOV UR58, UR6 ;  /* 0x00000006003a7c82 */ /* 0x000fe20008000000 */
[----:B------:R-:W-:Y:S01]  /*45150*/  UMOV UR59, UR7 ;  /* 0x00000007003b7c82 */ /* 0x000fe20008000000 */
[----:B------:R-:W-:Y:S01]  /*45160*/  UMOV UR22, UR10 ;  /* 0x0000000a00167c82 */ /* 0x000fe20008000000 */
[----:B------:R-:W-:Y:S01]  /*45170*/  UMOV UR23, UR11 ;  /* 0x0000000b00177c82 */ /* 0x000fe20008000000 */
[----:B------:R-:W-:Y:S01]  /*45180*/  UMOV UR26, UR14 ;  /* 0x0000000e001a7c82 */ /* 0x000fe20008000000 */
[----:B------:R-:W-:Y:S01]  /*45190*/  UMOV UR27, UR15 ;  /* 0x0000000f001b7c82 */ /* 0x000fe20008000000 */
[----:B-1----:R-:W-:Y:S01]  /*451a0*/  LEA R247, R248, R247, 0x18 ;  /* 0x000000f7f8f77211 */ /* 0x002fe200078ec0ff */
[----:B------:R-:W-:Y:S01]  /*451b0*/  UMOV UR30, UR18 ;  /* 0x00000012001e7c82 */ /* 0x000fe20008000000 */
[----:B------:R-:W-:Y:S01]  /*451c0*/  UMOV UR31, UR19 ;  /* 0x00000013001f7c82 */ /* 0x000fe20008000000 */
[----:B------:R-:W-:Y:S01]  /*451d0*/  UMOV UR34, UR6 ;  /* 0x0000000600227c82 */ /* 0x000fe20008000000 */
[----:B------:R-:W-:Y:S01]  /*451e0*/  UMOV UR35, UR7 ;  /* 0x0000000700237c82 */ /* 0x000fe20008000000 */
[----:B------:R-:W-:Y:S01]  /*451f0*/  UMOV UR38, UR10 ;  /* 0x0000000a00267c82 */ /* 0x000fe20008000000 */
[----:B------:R-:W-:Y:S01]  /*45200*/  UMOV UR39, UR11 ;  /* 0x0000000b00277c82 */ /* 0x000fe20008000000 */
[----:B------:R-:W-:Y:S01]  /*45210*/  UMOV UR42, UR14 ;  /* 0x0000000e002a7c82 */ /* 0x000fe20008000000 */
[----:B------:R-:W-:Y:S01]  /*45220*/  UMOV UR43, UR15 ;  /* 0x0000000f002b7c82 */ /* 0x000fe20008000000 */
[----:B0-----:R-:W0:Y:S01]  /*45230*/  LDC R240, c[0x0][0x230] ;  /* 0x00008c00fff07b82 */ /* 0x001e220000000800 */
[----:B------:R-:W-:Y:S04]  /*45240*/  STS.U8 [R3+0x15f80], R157 ;  /* 0x015f809d03007388 */ /* 0x000fe80000000000 */
[----:B---3--:R-:W-:Y:S04]  /*45250*/  STS.U8 [R3+0x16380], R156 ;  /* 0x0163809c03007388 */ /* 0x008fe80000000000 */
[----:B------:R-:W-:Y:S04]  /*45260*/  STS.U8 [R3+0x16780], R155 ;  /* 0x0167809b03007388 */ /* 0x000fe80000000000 */
[----:B----4-:R-:W-:Y:S04]  /*45270*/  STS.U8 [R3+0x16b80], R154 ;  /* 0x016b809a03007388 */ /* 0x010fe80000000000 */
[----:B------:R-:W-:Y:S04]  /*45280*/  STS.U8 [R3+0x16f80], R153 ;  /* 0x016f809903007388 */ /* 0x000fe80000000000 */
[----:B------:R-:W-:Y:S04]  /*45290*/  STS.U8 [R3+0x17380], R152 ;  /* 0x0173809803007388 */ /* 0x000fe80000000000 */
[----:B------:R-:W-:Y:S04]  /*452a0*/  STS.U8 [R3+0x17780], R23 ;  /* 0x0177801703007388 */ /* 0x000fe80000000000 */
[----:B------:R-:W-:Y:S04]  /*452b0*/  STS.U8 [R3+0x17b80], R22 ;  /* 0x017b801603007388 */ /* 0x000fe80000000000 */
[----:B------:R-:W-:Y:S01]  /*452c0*/  STS.U8 [R3+0x17f80], R11 ;  /* 0x017f800b03007388 */ /* 0x000fe20000000000 */
[----:B------:R1:W-:Y:S06]  /*452d0*/  MEMBAR.ALL.CTA ;  /* 0x0000000000007992 */ /* 0x0003ec0000008000 */
[----:B-1----:R-:W1:Y:S01]  /*452e0*/  FENCE.VIEW.ASYNC.S ;  /* 0x00000000000073c6 */ /* 0x002e620000000000 */
[----:B------:R-:W-:-:S04]  /*452f0*/  SHF.R.U32.HI R247, RZ, 0x4, R247 ;  /* 0x00000004fff77819 */ /* 0x000fc800000116f7 */
[----:B------:R-:W-:Y:S01]  /*45300*/  SGXT.U32 R247, R247, 0xe ;  /* 0x0000000ef7f7781a */ /* 0x000fe20000000000 */
[----:B-1----:R-:W-:Y:S03]  /*45310*/  BAR.SYNC.DEFER_BLOCKING 0x0 ;  /* 0x0000000000007b1d */ /* 0x002fe60000010000 */
[----:B------:R-:W-:-:S03]  /*45320*/  R2UR UR16, R247 ;  /* 0x00000000f71072ca */ /* 0x000fc600000e0000 */
[----:B--2---:R-:W-:-:S10]  /*45330*/  WARPGROUP.ARRIVE ;  /* 0x00000000000079c5 */ /* 0x004fd40000000000 */
[----:B------:R-:W-:Y:S03]  /*45340*/  QGMMA.64x256x32.F32.E4M3.E4M3 R24, gdesc[UR16], R24, gsb0 ;  /* 0x03e00000101879f3 */ /* 0x000fe60008000818 */
[----:B------:R-:W-:Y:S02]  /*45350*/  WARPGROUP.DEPBAR.LE gsb0, 0x0 ;  /* 0x00008000000079c5 */ /* 0x000fe40000010000 */
[----:B------:R-:W-:-:S15]  /*45360*/  WARPGROUP.ARRIVE ;  /* 0x00000000000079c5 */ /* 0x000fde0000000000 */
[----:B------:R-:W-:-:S08]  /*45370*/  NOP ;  /* 0x0000000000007918 */ /* 0x000fd00000000000 */
        /* <DEDUP_REMOVED lines=10> */
[----:B------:R1:W-:Y:S04]  /*45420*/  STL.64 [R1+0xc00], R24 ;  /* 0x000c001801007387 */ /* 0x0003e80000100a00 */
        /* <DEDUP_REMOVED lines=63> */
[----:B-1----:R-:W4:Y:S04]  /*45820*/  LDL.LU.64 R24, [R1+0x600] ;  /* 0x0006000001187983 */ /* 0x002f280000300a00 */
[----:B--2---:R-:W2:Y:S04]  /*45830*/  LDL.LU.64 R26, [R1+0x608] ;  /* 0x00060800011a7983 */ /* 0x004ea80000300a00 */
[----:B---3--:R-:W3:Y:S04]  /*45840*/  LDL.LU.64 R28, [R1+0x610] ;  /* 0x00061000011c7983 */ /* 0x008ee80000300a00 */
[----:B----4-:R-:W4:Y:S04]  /*45850*/  LDL.LU.64 R30, [R1+0x618] ;  /* 0x00061800011e7983 */ /* 0x010f280000300a00 */
[----:B0-----:R-:W2:Y:S04]  /*45860*/  LDL.LU.64 R32, [R1+0x620] ;  /* 0x0006200001207983 */ /* 0x001ea80000300a00 */
[----:B------:R-:W3:Y:S04]  /*45870*/  LDL.LU.64 R34, [R1+0x628] ;  /* 0x0006280001227983 */ /* 0x000ee80000300a00 */
[----:B------:R-:W4:Y:S04]  /*45880*/  LDL.LU.64 R36, [R1+0x630] ;  /* 0x0006300001247983 */ /* 0x000f280000300a00 */
[----:B------:R-:W2:Y:S04]  /*45890*/  LDL.LU.64 R38, [R1+0x638] ;  /* 0x0006380001267983 */ /* 0x000ea80000300a00 */
        /* <DEDUP_REMOVED lines=56> */
[----:B----4-:R-:W-:Y:S04]  /*45c20*/  STL.64 [R1+0x3420], R150 ;  /* 0x0034209601007387 */ /* 0x010fe80000100a00 */
[----:B---3--:R-:W-:Y:S04]  /*45c30*/  STL.64 [R1+0x3418], R148 ;  /* 0x0034189401007387 */ /* 0x008fe80000100a00 */
[----:B--2---:R-:W-:Y:S04]  /*45c40*/  STL.64 [R1+0x3410], R146 ;  /* 0x0034109201007387 */ /* 0x004fe80000100a00 */
[----:B------:R-:W-:Y:S04]  /*45c50*/  STL.64 [R1+0x3408], R144 ;  /* 0x0034089001007387 */ /* 0x000fe80000100a00 */
        /* <DEDUP_REMOVED lines=51> */
[----:B------:R0:W-:Y:S04]  /*45f90*/  STL.64 [R1+0x3268], R40 ;  /* 0x0032682801007387 */ /* 0x0001e80000100a00 */
        /* <DEDUP_REMOVED lines=64> */
[----:B--2---:R-:W-:Y:S04]  /*463a0*/  STL.64 [R1+0x3620], R166 ;  /* 0x003620a601007387 */ /* 0x004fe80000100a00 */
[----:B----4-:R-:W-:Y:S04]  /*463b0*/  STL.64 [R1+0x3618], R164 ;  /* 0x003618a401007387 */ /* 0x010fe80000100a00 */
[----:B---3--:R-:W-:Y:S04]  /*463c0*/  STL.64 [R1+0x3610], R162 ;  /* 0x003610a201007387 */ /* 0x008fe80000100a00 */
        /* <DEDUP_REMOVED lines=62> */
[----:B------:R-:W2:Y:S04]  /*467b0*/  LDL.LU.64 R42, [R1+0xa08] ;  /* 0x000a0800012a7983 */ /* 0x000ea80000300a00 */
        /* <DEDUP_REMOVED lines=61> */
[----:B------:R-:W2:Y:S02]  /*46b90*/  LDL.LU.64 R166, [R1+0xbf8] ;  /* 0x000bf80001a67983 */ /* 0x000ea40000300a00 */
[----:B--2---:R-:W-:-:S06]  /*46ba0*/  WARPGROUP.ARRIVE ;  /* 0x00000000000079c5 */ /* 0x004fcc0000000000 */
[----:B------:R-:W-:Y:S01]  /*46bb0*/  QGMMA.64x256x32.F32.E4M3.E4M3 R40, gdesc[UR52], R40, gsb0 ;  /* 0x03e00000342879f3 */ /* 0x000fe20008000828 */
[----:B------:R-:W-:Y:S01]  /*46bc0*/  UIADD3.64 UR52, UR4, 0x202, URZ ;  /* 0x0000020204347897 */ /* 0x000fe2000fffe03f */
[----:B------:R-:W-:Y:S01]  /*46bd0*/  UMOV UR54, UR10 ;  /* 0x0000000a00367c82 */ /* 0x000fe20008000000 */
[----:B------:R-:W-:Y:S01]  /*46be0*/  UMOV UR55, UR11 ;  /* 0x0000000b00377c82 */ /* 0x000fe20008000000 */
[----:B------:R-:W-:Y:S02]  /*46bf0*/  WARPGROUP.DEPBAR.LE gsb0, 0x0 ;  /* 0x00008000000079c5 */ /* 0x000fe40000010000 */
[----:B------:R-:W-:-:S15]  /*46c00*/  WARPGROUP.ARRIVE ;  /* 0x00000000000079c5 */ /* 0x000fde0000000000 */
[----:B------:R-:W-:-:S07]  /*46c10*/  NOP ;  /* 0x0000000000007918 */ /* 0x000fce0000000000 */
        /* <DEDUP_REMOVED lines=8> */
[----:B------:R-:W-:Y:S04]  /*46ca0*/  STL.64 [R1+0x3260], R38 ;  /* 0x0032602601007387 */ /* 0x000fe80000100a00 */
[----:B------:R-:W-:Y:S04]  /*46cb0*/  STL.64 [R1+0x3258], R36 ;  /* 0x0032582401007387 */ /* 0x000fe80000100a00 */
[----:B------:R-:W-:Y:S04]  /*46cc0*/  STL.64 [R1+0x3250], R34 ;  /* 0x0032502201007387 */ /* 0x000fe80000100a00 */
[----:B------:R-:W-:Y:S04]  /*46cd0*/  STL.64 [R1+0x3248], R32 ;  /* 0x0032482001007387 */ /* 0x000fe80000100a00 */
[----:B------:R-:W-:Y:S04]  /*46ce0*/  STL.64 [R1+0x3240], R30 ;  /* 0x0032401e01007387 */ /* 0x000fe80000100a00 */
[----:B------:R-:W-:Y:S04]  /*46cf0*/  STL.64 [R1+0x3238], R28 ;  /* 0x0032381c01007387 */ /* 0x000fe80000100a00 */
[----:B------:R-:W-:Y:S04]  /*46d00*/  STL.64 [R1+0x3230], R26 ;  /* 0x0032301a01007387 */ /* 0x000fe80000100a00 */
[----:B------:R-:W-:Y:S01]  /*46d10*/  STL.64 [R1+0x3228], R24 ;  /* 0x0032281801007387 */ /* 0x000fe20000100a00 */
[----:B------:R-:W-:-:S02]  /*46d20*/  WARPGROUP.DEPBAR.LE gsb0, 0x0 ;  /* 0x00008000000079c5 */ /* 0x000fc40000010000 */
[----:B------:R-:W-:-:S06]  /*46d30*/  WARPGROUP.ARRIVE ;  /* 0x00000000000079c5 */ /* 0x000fcc0000000000 */
[----:B------:R-:W-:Y:S03]  /*46d40*/  QGMMA.64x256x32.F32.E4M3.E4M3 R40, gdesc[UR48], R40, gsb0 ;  /* 0x03e00000302879f3 */ /* 0x000fe60008000828 */
[----:B------:R-:W-:Y:S02]  /*46d50*/  WARPGROUP.DEPBAR.LE gsb0, 0x0 ;  /* 0x00008000000079c5 */ /* 0x000fe40000010000 */
        /* <DEDUP_REMOVED lines=127> */
[----:B------:R-:W2:Y:S01]  /*47550*/  LDL.LU.64 R40, [R1+0x3428] ;  /* 0x0034280001287983 */ /* 0x000ea20000300a00 */
[----:B------:R-:W-:Y:S01]  /*47560*/  UIADD3.64 UR52, UR4, 0x3fe, URZ ;  /* 0x000003fe04347897 */ /* 0x000fe2000fffe03f */
[----:B------:R-:W-:Y:S01]  /*47570*/  UMOV UR54, UR18 ;  /* 0x0000001200367c82 */ /* 0x000fe20008000000 */
[----:B------:R-:W-:Y:S01]  /*47580*/  UMOV UR55, UR19 ;  /* 0x0000001300377c82 */ /* 0x000fe20008000000 */
[----:B------:R-:W-:Y:S01]  /*47590*/  UIADD3.64 UR48, UR4, 0x400, URZ ;  /* 0x0000040004307897 */ /* 0x000fe2000fffe03f */
[----:B------:R-:W-:Y:S01]  /*475a0*/  UMOV UR50, UR6 ;  /* 0x0000000600327c82 */ /* 0x000fe20008000000 */
[----:B------:R-:W-:Y:S01]  /*475b0*/  UMOV UR51, UR7 ;  /* 0x0000000700337c82 */ /* 0x000fe20008000000 */
        /* <DEDUP_REMOVED lines=15> */
[----:B------:R-:W-:Y:S03]  /*476b0*/  QGMMA.64x256x32.F32.E4M3.E4M3 R40, gdesc[UR52], R40, gsb0 ;  /* 0x03e00000342879f3 */ /* 0x000fe60008000828 */
[----:B------:R-:W-:Y:S02]  /*476c0*/  WARPGROUP.DEPBAR.LE gsb0, 0x0 ;  /* 0x00008000000079c5 */ /* 0x000fe40000010000 */
[----:B------:R-:W-:-:S15]  /*476d0*/  WARPGROUP.ARRIVE ;  /* 0x00000000000079c5 */ /* 0x000fde0000000000 */
[----:B------:R-:W-:-:S08]  /*476e0*/  NOP ;  /* 0x0000000000007918 */ /* 0x000fd00000000000 */
        /* <DEDUP_REMOVED lines=219> */
[----:B------:R1:W-:Y:S04]  /*484a0*/  STL.64 [R1+0x7f0], R148 ;  /* 0x0007f09401007387 */ /* 0x0003e80000100a00 */
[----:B------:R2:W-:Y:S04]  /*484b0*/  STL.64 [R1+0x7f8], R150 ;  /* 0x0007f89601007387 */ /* 0x0005e80000100a00 */
[----:B0-----:R-:W3:Y:S04]  /*484c0*/  LDL.LU R146, [R1+0x3220] ;  /* 0x0032200001927983 */ /* 0x001ee80000300800 */
[----:B------:R-:W4:Y:S04]  /*484d0*/  LDL.LU.64 R144, [R1+0x3218] ;  /* 0x0032180001907983 */ /* 0x000f280000300a00 */
[----:B------:R-:W2:Y:S04]  /*484e0*/  LDL.LU.64 R142, [R1+0x3210] ;  /* 0x00321000018e7983 */ /* 0x000ea80000300a00 */
[----:B------:R-:W2:Y:S04]  /*484f0*/  LDL.LU R141, [R1+0x3208] ;  /* 0x00320800018d7983 */ /* 0x000ea80000300800 */
        /* <DEDUP_REMOVED lines=58> */
[----:B---3--:R-:W-:-:S02]  /*488a0*/  IMAD.MOV.U32 R229, RZ, RZ, R146 ;  /* 0x000000ffffe57224 */ /* 0x008fc400078e0092 */
[----:B----4-:R-:W-:Y:S02]  /*488b0*/  IMAD.MOV.U32 R21, RZ, RZ, R144 ;  /* 0x000000ffff157224 */ /* 0x010fe400078e0090 */
[----:B--2---:R-:W-:Y:S02]  /*488c0*/  IMAD.MOV.U32 R248, RZ, RZ, R142 ;  /* 0x000000fffff87224 */ /* 0x004fe400078e008e */
[----:B------:R-:W-:Y:S02]  /*488d0*/  IMAD.MOV.U32 R249, RZ, RZ, R141 ;  /* 0x000000fffff97224 */ /* 0x000fe400078e008d */
[----:B------:R-:W-:Y:S01]  /*488e0*/  IMAD.MOV.U32 R247, RZ, RZ, R143 ;  /* 0x000000fffff77224 */ /* 0x000fe200078e008f */
[----:B------:R-:W2:Y:S01]  /*488f0*/  LDL.LU.64 R140, [R1+0x3d0] ;  /* 0x0003d000018c7983 */ /* 0x000ea20000300a00 */
[----:B------:R-:W-:-:S03]  /*48900*/  IMAD.MOV.U32 R20, RZ, RZ, R145 ;  /* 0x000000ffff147224 */ /* 0x000fc600078e0091 */
[----:B------:R-:W3:Y:S04]  /*48910*/  LDL.LU.64 R142, [R1+0x3d8] ;  /* 0x0003d800018e7983 */ /* 0x000ee80000300a00 */
[----:B------:R-:W4:Y:S04]  /*48920*/  LDL.LU.64 R144, [R1+0x3e0] ;  /* 0x0003e00001907983 */ /* 0x000f280000300a00 */
[----:B------:R-:W2:Y:S04]  /*48930*/  LDL.LU.64 R146, [R1+0x3e8] ;  /* 0x0003e80001927983 */ /* 0x000ea80000300a00 */
[----:B-1----:R-:W3:Y:S04]  /*48940*/  LDL.LU.64 R148, [R1+0x3f0] ;  /* 0x0003f00001947983 */ /* 0x002ee80000300a00 */
        /* <DEDUP_REMOVED lines=286> */
[----:B--2---:R-:W-:-:S06]  /*49b30*/  WARPGROUP.ARRIVE ;  /* 0x00000000000079c5 */ /* 0x004fcc0000000000 */
        /* <DEDUP_REMOVED lines=80> */
[----:B------:R-:W4:Y:S04]  /*4a040*/  LDL.LU R147, [R1+0x2ff4] ;  /* 0x002ff40001937983 */ /* 0x000f280000300800 */
[----:B------:R-:W2:Y:S04]  /*4a050*/  LDL.LU R48, [R1+0x2ff0] ;  /* 0x002ff00001307983 */ /* 0x000ea80000300800 */
[----:B------:R-:W3:Y:S04]  /*4a060*/  LDL.LU.64 R46, [R1+0x2fe8] ;  /* 0x002fe800012e7983 */ /* 0x000ee80000300a00 */
        /* <DEDUP_REMOVED lines=10> */
[----:B------:R-:W4:Y:S01]  /*4a110*/  LDL.LU.64 R24, [R1+0x2f90] ;  /* 0x002f900001187983 */ /* 0x000f220000300a00 */
[----:B------:R-:W-:-:S02]  /*4a120*/  R2UR UR57, R248 ;  /* 0x00000000f83972ca */ /* 0x000fc400000e0000 */
[----:B------:R-:W-:Y:S02]  /*4a130*/  R2UR UR56, R249 ;  /* 0x00000000f93872ca */ /* 0x000fe400000e0000 */
[----:B------:R-:W-:Y:S02]  /*4a140*/  R2UR UR52, R247 ;  /* 0x00000000f73472ca */ /* 0x000fe400000e0000 */
[----:B------:R-:W-:Y:S02]  /*4a150*/  R2UR UR49, R229 ;  /* 0x00000000e53172ca */ /* 0x000fe400000e0000 */
[----:B------:R-:W-:Y:S02]  /*4a160*/  R2UR UR48, R20 ;  /* 0x00000000143072ca */ /* 0x000fe400000e0000 */
[----:B------:R-:W-:Y:S01]  /*4a170*/  R2UR UR53, R21 ;  /* 0x00000000153572ca */ /* 0x000fe200000e0000 */
[----:B--2---:R-:W-:Y:S02]  /*4a180*/  IMAD.MOV.U32 R186, RZ, RZ, R48 ;  /* 0x000000ffffba7224 */ /* 0x004fe400078e0030 */
[----:B---3--:R-:W-:-:S02]  /*4a190*/  IMAD.MOV.U32 R185, RZ, RZ, R47 ;  /* 0x000000ffffb97224 */ /* 0x008fc400078e002f */
[----:B----4-:R-:W-:Y:S02]  /*4a1a0*/  IMAD.MOV.U32 R21, RZ, RZ, R45 ;  /* 0x000000ffff157224 */ /* 0x010fe400078e002d */
[----:B------:R-:W-:Y:S02]  /*4a1b0*/  IMAD.MOV.U32 R229, RZ, RZ, R43 ;  /* 0x000000ffffe57224 */ /* 0x000fe400078e002b */
[----:B------:R-:W-:Y:S02]  /*4a1c0*/  IMAD.MOV.U32 R214, RZ, RZ, R41 ;  /* 0x000000ffffd67224 */ /* 0x000fe400078e0029 */
[----:B------:R-:W-:Y:S02]  /*4a1d0*/  IMAD.MOV.U32 R220, RZ, RZ, R39 ;  /* 0x000000ffffdc7224 */ /* 0x000fe400078e0027 */
[----:B------:R-:W-:Y:S02]  /*4a1e0*/  IMAD.MOV.U32 R187, RZ, RZ, R37 ;  /* 0x000000ffffbb7224 */ /* 0x000fe400078e0025 */
[----:B------:R-:W-:-:S02]  /*4a1f0*/  IMAD.MOV.U32 R193, RZ, RZ, R35 ;  /* 0x000000ffffc17224 */ /* 0x000fc400078e0023 */
[----:B------:R-:W-:Y:S02]  /*4a200*/  IMAD.MOV.U32 R199, RZ, RZ, R33 ;  /* 0x000000ffffc77224 */ /* 0x000fe400078e0021 */
[----:B------:R-:W-:Y:S02]  /*4a210*/  IMAD.MOV.U32 R205, RZ, RZ, R31 ;  /* 0x000000ffffcd7224 */ /* 0x000fe400078e001f */
[----:B------:R-:W-:Y:S02]  /*4a220*/  IMAD.MOV.U32 R211, RZ, RZ, R29 ;  /* 0x000000ffffd37224 */ /* 0x000fe400078e001d */
[----:B------:R-:W-:Y:S02]  /*4a230*/  IMAD.MOV.U32 R248, RZ, RZ, R27 ;  /* 0x000000fffff87224 */ /* 0x000fe400078e001b */
[----:B------:R-:W-:Y:S02]  /*4a240*/  IMAD.MOV.U32 R183, RZ, RZ, R25 ;  /* 0x000000ffffb77224 */ /* 0x000fe400078e0019 */
[----:B------:R-:W-:-:S02]  /*4a250*/  IMAD.MOV.U32 R184, RZ, RZ, R24 ;  /* 0x000000ffffb87224 */ /* 0x000fc400078e0018 */
[----:B------:R-:W-:Y:S01]  /*4a260*/  IMAD.MOV.U32 R249, RZ, RZ, R26 ;  /* 0x000000fffff97224 */ /* 0x000fe200078e001a */
[----:B------:R-:W2:Y:S01]  /*4a270*/  LDL.LU.64 R24, [R1] ;  /* 0x0000000001187983 */ /* 0x000ea20000300a00 */
[----:B------:R-:W-:-:S03]  /*4a280*/  IMAD.MOV.U32 R247, RZ, RZ, R28 ;  /* 0x000000fffff77224 */ /* 0x000fc600078e001c */
[----:B------:R-:W2:Y:S01]  /*4a290*/  LDL.LU.64 R26, [R1+0x8] ;  /* 0x00000800011a7983 */ /* 0x000ea20000300a00 */
        /* <DEDUP_REMOVED lines=67> */
[----:B------:R-:W-:-:S03]  /*4a6d0*/  IMAD.MOV.U32 R181, RZ, RZ, R147 ;  /* 0x000000ffffb57224 */ /* 0x000fc600078e0093 */
[----:B------:R-:W2:Y:S01]  /*4a6e0*/  LDL.LU.64 R144, [R1+0x1e0] ;  /* 0x0001e00001907983 */ /* 0x000ea20000300a00 */
[----:B------:R-:W-:Y:S02]  /*4a6f0*/  IMAD.MOV.U32 R180, RZ, RZ, R148 ;  /* 0x000000ffffb47224 */ /* 0x000fe400078e0094 */
[----:B------:R-:W-:Y:S01]  /*4a700*/  IMAD.MOV.U32 R179, RZ, RZ, R149 ;  /* 0x000000ffffb37224 */ /* 0x000fe200078e0095 */
[----:B------:R-:W2:Y:S01]  /*4a710*/  LDL.LU.64 R146, [R1+0x1e8] ;  /* 0x0001e80001927983 */ /* 0x000ea20000300a00 */
[----:B------:R-:W-:Y:S02]  /*4a720*/  IMAD.MOV.U32 R178, RZ, RZ, R150 ;  /* 0x000000ffffb27224 */ /* 0x000fe400078e0096 */
[----:B------:R-:W-:Y:S01]  /*4a730*/  IMAD.MOV.U32 R177, RZ, RZ, R151 ;  /* 0x000000ffffb17224 */ /* 0x000fe200078e0097 */
[----:B------:R-:W2:Y:S04]  /*4a740*/  LDL.LU.64 R148, [R1+0x1f0] ;  /* 0x0001f00001947983 */ /* 0x000ea80000300a00 */
[----:B------:R-:W2:Y:S02]  /*4a750*/  LDL.LU.64 R150, [R1+0x1f8] ;  /* 0x0001f80001967983 */ /* 0x000ea40000300a00 */
        /* <DEDUP_REMOVED lines=13> */
[----:B------:R-:W-:Y:S01]  /*4a830*/  QGMMA.64x256x32.F32.E4M3.E4M3 R24, gdesc[UR40], R24, gsb0 ;  /* 0x03e00000281879f3 */ /* 0x000fe20008000818 */
[----:B------:R-:W-:Y:S02]  /*4a840*/  VIADD R240, R240, 0x7f ;  /* 0x0000007ff0f07836 */ /* 0x000fe40000000000 */
[----:B------:R-:W-:Y:S02]  /*4a850*/  IMAD.MOV.U32 R245, RZ, RZ, R177 ;  /* 0x000000fffff57224 */ /* 0x000fe400078e00b1 */
[----:B------:R-:W-:Y:S02]  /*4a860*/  IMAD.MOV.U32 R177, RZ, RZ, R178 ;  /* 0x000000ffffb17224 */ /* 0x000fe400078e00b2 */
[----:B------:R-:W-:Y:S01]  /*4a870*/  IMAD.MOV.U32 R178, RZ, RZ, R179 ;  /* 0x000000ffffb27224 */ /* 0x000fe200078e00b3 */
[----:B------:R-:W-:Y:S01]  /*4a880*/  SHF.R.S32.HI R242, RZ, 0x1f, R240 ;  /* 0x0000001ffff27819 */ /* 0x000fe200000114f0 */
[----:B------:R-:W-:Y:S02]  /*4a890*/  IMAD.MOV.U32 R179, RZ, RZ, R180 ;  /* 0x000000ffffb37224 */ /* 0x000fe400078e00b4 */
[----:B------:R-:W-:-:S02]  /*4a8a0*/  IMAD.MOV.U32 R180, RZ, RZ, R181 ;  /* 0x000000ffffb47224 */ /* 0x000fc400078e00b5 */
[----:B------:R-:W-:Y:S01]  /*4a8b0*/  IMAD.MOV.U32 R181, RZ, RZ, R182 ;  /* 0x000000ffffb57224 */ /* 0x000fe200078e00b6 */
[----:B------:R-:W-:Y:S01]  /*4a8c0*/  LEA.HI R11, R242, R240, RZ, 0x7 ;  /* 0x000000f0f20b7211 */ /* 0x000fe200078f38ff */
[----:B------:R-:W-:Y:S02]  /*4a8d0*/  IMAD.MOV.U32 R182, RZ, RZ, R183 ;  /* 0x000000ffffb67224 */ /* 0x000fe400078e00b7 */
[----:B------:R-:W-:Y:S02]  /*4a8e0*/  IMAD.MOV.U32 R183, RZ, RZ, R184 ;  /* 0x000000ffffb77224 */ /* 0x000fe400078e00b8 */
[----:B------:R-:W-:Y:S02]  /*4a8f0*/  VIADD R245, R245, 0x1 ;  /* 0x00000001f5f57836 */ /* 0x000fe40000000000 */
[----:B------:R-:W-:Y:S01]  /*4a900*/  IMAD.MOV.U32 R184, RZ, RZ, R185 ;  /* 0x000000ffffb87224 */ /* 0x000fe200078e00b9 */
[----:B------:R-:W-:Y:S01]  /*4a910*/  SHF.R.S32.HI R11, RZ, 0x7, R11 ;  /* 0x00000007ff0b7819 */ /* 0x000fe2000001140b */
[----:B------:R-:W-:-:S02]  /*4a920*/  IMAD.MOV.U32 R185, RZ, RZ, R186 ;  /* 0x000000ffffb97224 */ /* 0x000fc400078e00ba */
[----:B------:R-:W-:Y:S01]  /*4a930*/  IMAD.MOV.U32 R186, RZ, RZ, R19 ;  /* 0x000000ffffba7224 */ /* 0x000fe200078e0013 */
[----:B------:R-:W-:Y:S01]  /*4a940*/  ISETP.NE.U32.AND P0, PT, R245, R11, PT ;  /* 0x0000000bf500720c */ /* 0x000fe20003f05070 */
[----:B------:R-:W-:Y:S02]  /*4a950*/  WARPGROUP.DEPBAR.LE gsb0, 0x0 ;  /* 0x00008000000079c5 */ /* 0x000fe40000010000 */
[----:B------:R-:W-:Y:S04]  /*4a960*/  STL.64 [R1], R24 ;  /* 0x0000001801007387 */ /* 0x000fe80000100a00 */
        /* <DEDUP_REMOVED lines=127> */
[----:B------:R-:W3:Y:S04]  /*4b160*/  LDL.LU R19, [R1+0x2d88] ;  /* 0x002d880001137983 */ /* 0x000ee80000300800 */
[----:B------:R0:W-:Y:S02]  /*4b170*/  STL [R1+0x13f4], R245 ;  /* 0x0013f4f501007387 */ /* 0x0001e40000100800 */
[----:B0-----:R-:W-:-:S02]  /*4b180*/  IMAD.MOV.U32 R245, RZ, RZ, R177 ;  /* 0x000000fffff57224 */ /* 0x001fc400078e00b1 */
[----:B------:R-:W-:Y:S02]  /*4b190*/  IMAD.MOV.U32 R177, RZ, RZ, R178 ;  /* 0x000000ffffb17224 */ /* 0x000fe400078e00b2 */
        /* <DEDUP_REMOVED lines=18> */
[----:B------:R-:W0:Y:S02]  /*4b2c0*/  LDC R2, c[0x0][0x238] ;  /* 0x00008e00ff027b82 */ /* 0x000e240000000800 */
[----:B0-----:R-:W-:-:S05]  /*4b2d0*/  IMAD.SHL.U32 R2, R2, 0x80, RZ ;  /* 0x0000008002027824 */ /* 0x001fca00078e00ff */
[C---:B------:R-:W-:Y:S02]  /*4b2e0*/  IADD3 R245, P2, R2.reuse, R245, RZ ;  /* 0x000000f502f57210 */ /* 0x040fe40007f5e0ff */
[----:B------:R-:W-:-:S03]  /*4b2f0*/  IADD3 R18, P3, R2, R18, RZ ;  /* 0x0000001202127210 */ /* 0x000fc60007f7e0ff */
[----:B------:R-:W-:Y:S04]  /*4b300*/  STL [R1+0x2834], R245 ;  /* 0x002834f501007387 */ /* 0x000fe80000100800 */
[----:B------:R0:W-:Y:S04]  /*4b310*/  STL [R1+0x282c], R18 ;  /* 0x00282c1201007387 */ /* 0x0001e80000100800 */
[----:B0-----:R-:W4:Y:S01]  /*4b320*/  LDL.LU R18, [R1+0x2d84] ;  /* 0x002d840001127983 */ /* 0x001f220000300800 */
        /* <DEDUP_REMOVED lines=23> */
[----:B------:R-:W-:Y:S01]  /*4b4a0*/  IMAD.MOV.U32 R223, RZ, RZ, R0 ;  /* 0x000000ffffdf7224 */ /* 0x000fe200078e0000 */
[----:B------:R-:W-:Y:S02]  /*4b4b0*/  SHF.R.S32.HI R0, RZ, 0x1f, R2 ;  /* 0x0000001fff007819 */ /* 0x000fe40000011402 */
[----:B------:R-:W-:-:S05]  /*4b4c0*/  IADD3 R169, P5, R2, R169, RZ ;  /* 0x000000a902a97210 */ /* 0x000fca0007fbe0ff */
[----:B------:R-:W-:Y:S01]  /*4b4d0*/  IMAD.X R168, R0, 0x1, R168, P5 ;  /* 0x0000000100a87824 */ /* 0x000fe200028e06a8 */
[----:B---3--:R-:W-:-:S05]  /*4b4e0*/  IADD3 R19, P4, R2, R19, RZ ;  /* 0x0000001302137210 */ /* 0x008fca0007f9e0ff */
[----:B----4-:R-:W-:Y:S01]  /*4b4f0*/  IMAD.X R18, R0, 0x1, R18, P4 ;  /* 0x0000000100127824 */ /* 0x010fe200020e0612 */
[----:B------:R-:W-:-:S05]  /*4b500*/  IADD3 R245, P4, R2, R245, RZ ;  /* 0x000000f502f57210 */ /* 0x000fca0007f9e0ff */
[----:B------:R0:W-:Y:S02]  /*4b510*/  STL [R1+0x2824], R245 ;  /* 0x002824f501007387 */ /* 0x0001e40000100800 */
[----:B0-----:R-:W-:Y:S02]  /*4b520*/  IMAD.MOV.U32 R245, RZ, RZ, R177 ;  /* 0x000000fffff57224 */ /* 0x001fe400078e00b1 */
        /* <DEDUP_REMOVED lines=21> */
[----:B------:R-:W-:Y:S01]  /*4b680*/  IMAD.MOV.U32 R220, RZ, RZ, R223 ;  /* 0x000000ffffdc7224 */ /* 0x000fe200078e00df */
[----:B------:R-:W-:Y:S01]  /*4b690*/  IADD3 R245, P5, R2, R245, RZ ;  /* 0x000000f502f57210 */ /* 0x000fe20007fbe0ff */
[----:B------:R-:W-:-:S02]  /*4b6a0*/  IMAD.MOV.U32 R223, RZ, RZ, R226 ;  /* 0x000000ffffdf7224 */ /* 0x000fc400078e00e2 */
[----:B------:R-:W-:Y:S02]  /*4b6b0*/  IMAD.MOV.U32 R226, RZ, RZ, R170 ;  /* 0x000000ffffe27224 */ /* 0x000fe400078e00aa */
[----:B------:R-:W3:Y:S04]  /*4b6c0*/  LDL.LU R170, [R1+0x2d80] ;  /* 0x002d800001aa7983 */ /* 0x000ee80000300800 */
[----:B------:R0:W-:Y:S02]  /*4b6d0*/  STL [R1+0x281c], R245 ;  /* 0x00281cf501007387 */ /* 0x0001e40000100800 */
[----:B0-----:R-:W-:Y:S02]  /*4b6e0*/  IMAD.MOV.U32 R245, RZ, RZ, R177 ;  /* 0x000000fffff57224 */ /* 0x001fe400078e00b1 */
        /* <DEDUP_REMOVED lines=25> */
[----:B------:R-:W4:Y:S01]  /*4b880*/  LDL.LU R172, [R1+0x2d7c] ;  /* 0x002d7c0001ac7983 */ /* 0x000f220000300800 */
[C---:B------:R-:W-:Y:S02]  /*4b890*/  IADD3 R171, P6, R2.reuse, R171, RZ ;  /* 0x000000ab02ab7210 */ /* 0x040fe40007fde0ff */
[----:B------:R-:W-:-:S03]  /*4b8a0*/  IADD3 R173, P1, R2, R173, RZ ;  /* 0x000000ad02ad7210 */ /* 0x000fc60007f3e0ff */
[----:B---3--:R-:W-:Y:S01]  /*4b8b0*/  IMAD.X R170, R0, 0x1, R170, P6 ;  /* 0x0000000100aa7824 */ /* 0x008fe200030e06aa */
        /* <DEDUP_REMOVED lines=25> */
[----:B----4-:R-:W-:Y:S02]  /*4ba50*/  IMAD.X R172, R0, 0x1, R172, P1 ;  /* 0x0000000100ac7824 */ /* 0x010fe400008e06ac */
[----:B------:R-:W-:Y:S01]  /*4ba60*/  IMAD.MOV.U32 R223, RZ, RZ, R226 ;  /* 0x000000ffffdf7224 */ /* 0x000fe200078e00e2 */
[----:B------:R-:W-:Y:S01]  /*4ba70*/  IADD3 R245, P1, R2, R245, RZ ;  /* 0x000000f502f57210 */ /* 0x000fe20007f3e0ff */
[----:B------:R-:W-:Y:S02]  /*4ba80*/  IMAD.MOV.U32 R226, RZ, RZ, R229 ;  /* 0x000000ffffe27224 */ /* 0x000fe400078e00e5 */
[----:B------:R-:W-:Y:S02]  /*4ba90*/  IMAD.MOV.U32 R229, RZ, RZ, R20 ;  /* 0x000000ffffe57224 */ /* 0x000fe400078e0014 */
[----:B------:R-:W-:Y:S02]  /*4baa0*/  IMAD.MOV.U32 R20, RZ, RZ, R13 ;  /* 0x000000ffff147224 */ /* 0x000fe400078e000d */
[----:B------:R-:W3:Y:S04]  /*4bab0*/  LDL.LU R13, [R1+0x2d78] ;  /* 0x002d7800010d7983 */ /* 0x000ee80000300800 */
[----:B------:R0:W-:Y:S04]  /*4bac0*/  STL [R1+0x280c], R245 ;  /* 0x00280cf501007387 */ /* 0x0001e80000100800 */
[----:B0-----:R-:W4:Y:S02]  /*4bad0*/  LDL.LU R245, [R1+0x2830] ;  /* 0x0028300001f57983 */ /* 0x001f240000300800 */
[----:B----4-:R-:W-:-:S05]  /*4bae0*/  IMAD.X R245, R0, 0x1, R245, P2 ;  /* 0x0000000100f57824 */ /* 0x010fca00010e06f5 */
[----:B------:R0:W-:Y:S04]  /*4baf0*/  STL [R1+0x2830], R245 ;  /* 0x002830f501007387 */ /* 0x0001e80000100800 */
[----:B0-----:R-:W4:Y:S02]  /*4bb00*/  LDL.LU R245, [R1+0x2804] ;  /* 0x0028040001f57983 */ /* 0x001f240000300800 */
[----:B----4-:R-:W-:-:S05]  /*4bb10*/  IADD3 R245, P2, R2, R245, RZ ;  /* 0x000000f502f57210 */ /* 0x010fca0007f5e0ff */
        /* <DEDUP_REMOVED lines=3002> */
[----:B----4-:R-:W-:Y:S01]  /*576c0*/  IMAD.X R245, R0, 0x1, R245, P5 ;  /* 0x0000000100f57824 */ /* 0x010fe200028e06f5 */
[----:B---3--:R-:W-:-:S04]  /*576d0*/  IADD3 R13, P5, R2, R13, RZ ;  /* 0x0000000d020d7210 */ /* 0x008fc80007fbe0ff */
[----:B------:R-:W-:Y:S04]  /*576e0*/  STL [R1+0x1888], R245 ;  /* 0x001888f501007387 */ /* 0x000fe80000100800 */
[----:B------:R0:W-:Y:S04]  /*576f0*/  STL [R1+0x185c], R13 ;  /* 0x00185c0d01007387 */ /* 0x0001e80000100800 */
[----:B0-----:R-:W3:Y:S02]  /*57700*/  LDL.LU R13, [R1+0x2d74] ;  /* 0x002d7400010d7983 */ /* 0x001ee40000300800 */
[----:B---3--:R-:W-:-:S05]  /*57710*/  IMAD.X R13, R0, 0x1, R13, P6 ;  /* 0x00000001000d7824 */ /* 0x008fca00030e060d */
[----:B------:R0:W-:Y:S04]  /*57720*/  STL [R1+0x1880], R13 ;  /* 0x0018800d01007387 */ /* 0x0001e80000100800 */
[----:B------:R-:W3:Y:S01]  /*57730*/  LDL.LU R245, [R1+0x2c84] ;  /* 0x002c840001f57983 */ /* 0x000ee20000300800 */
[----:B0-----:R-:W0:Y:S02]  /*57740*/  LDC R13, c[0x0][0x23c] ;  /* 0x00008f00ff0d7b82 */ /* 0x001e240000000800 */
[----:B0-----:R-:W-:-:S05]  /*57750*/  IMAD.SHL.U32 R13, R13, 0x80, RZ ;  /* 0x000000800d0d7824 */ /* 0x001fca00078e00ff */
[----:B---3--:R-:W-:-:S05]  /*57760*/  IADD3 R245, P6, R13, R245, RZ ;  /* 0x000000f50df57210 */ /* 0x008fca0007fde0ff */
[----:B------:R0:W-:Y:S04]  /*57770*/  STL [R1+0x2c84], R245 ;  /* 0x002c84f501007387 */ /* 0x0001e80000100800 */
[----:B0-----:R-:W3:Y:S02]  /*57780*/  LDL.LU R245, [R1+0x1878] ;  /* 0x0018780001f57983 */ /* 0x001ee40000300800 */
[----:B---3--:R-:W-:-:S05]  /*57790*/  IMAD.X R245, R0, 0x1, R245, P1 ;  /* 0x0000000100f57824 */ /* 0x008fca00008e06f5 */
[----:B------:R0:W-:Y:S04]  /*577a0*/  STL [R1+0x1878], R245 ;  /* 0x001878f501007387 */ /* 0x0001e80000100800 */
[----:B0-----:R-:W3:Y:S02]  /*577b0*/  LDL.LU R245, [R1+0x283c] ;  /* 0x00283c0001f57983 */ /* 0x001ee40000300800 */
        /* <DEDUP_REMOVED lines=21> */
[----:B---3--:R-:W-:Y:S01]  /*57910*/  IMAD.X R245, R0, 0x1, R245, P5 ;  /* 0x0000000100f57824 */ /* 0x008fe200028e06f5 */
[----:B------:R-:W-:-:S04]  /*57920*/  IADD3 R12, P5, R13, R12, RZ ;  /* 0x0000000c0d0c7210 */ /* 0x000fc80007fbe0ff */
[----:B------:R0:W-:Y:S04]  /*57930*/  STL [R1+0x1858], R245 ;  /* 0x001858f501007387 */ /* 0x0001e80000100800 */
[----:B------:R1:W-:Y:S04]  /*57940*/  STL [R1+0x2c74], R12 ;  /* 0x002c740c01007387 */ /* 0x0003e80000100800 */
[----:B0-----:R-:W3:Y:S01]  /*57950*/  LDL.LU R245, [R1+0x2840] ;  /* 0x0028400001f57983 */ /* 0x001ee20000300800 */
[----:B-1----:R-:W-:-:S05]  /*57960*/  SHF.R.S32.HI R12, RZ, 0x1f, R13 ;  /* 0x0000001fff0c7819 */ /* 0x002fca000001140d */
        /* <DEDUP_REMOVED lines=1112> */
[----:B------:R-:W-:Y:S04]  /*5bef0*/  STL [R1+0x16d8], R245 ;  /* 0x0016d8f501007387 */ /* 0x000fe80000100800 */
[----:B------:R0:W-:Y:S04]  /*5bf00*/  STL [R1+0x16ac], R251 ;  /* 0x0016acfb01007387 */ /* 0x0001e80000100800 */
[----:B0-----:R-:W3:Y:S04]  /*5bf10*/  LDL.LU R251, [R1+0x2d70] ;  /* 0x002d700001fb7983 */ /* 0x001ee80000300800 */
[----:B------:R-:W4:Y:S02]  /*5bf20*/  LDL.LU R245, [R1+0x16d0] ;  /* 0x0016d00001f57983 */ /* 0x000f240000300800 */
        /* <DEDUP_REMOVED lines=26> */
[----:B0-----:R-:W4:Y:S01]  /*5c0d0*/  LDL.LU R245, [R1+0x1684] ;  /* 0x0016840001f57983 */ /* 0x001f220000300800 */
[----:B------:R-:W-:Y:S01]  /*5c0e0*/  IMAD.X R236, R12, 0x1, R236, P5 ;  /* 0x000000010cec7824 */ /* 0x000fe200028e06ec */
[----:B----4-:R-:W-:-:S05]  /*5c0f0*/  IADD3 R245, P4, R13, R245, RZ ;  /* 0x000000f50df57210 */ /* 0x010fca0007f9e0ff */
[----:B------:R-:W-:Y:S04]  /*5c100*/  STL [R1+0x1684], R245 ;  /* 0x001684f501007387 */ /* 0x000fe80000100800 */
[----:B------:R0:W-:Y:S04]  /*5c110*/  STL [R1+0x16a8], R236 ;  /* 0x0016a8ec01007387 */ /* 0x0001e80000100800 */
[----:B0-----:R-:W4:Y:S04]  /*5c120*/  LDL.LU R236, [R1+0x2d6c] ;  /* 0x002d6c0001ec7983 */ /* 0x001f280000300800 */
[----:B------:R-:W2:Y:S02]  /*5c130*/  LDL.LU R245, [R1+0x167c] ;  /* 0x00167c0001f57983 */ /* 0x000ea40000300800 */
[----:B--2---:R-:W-:-:S05]  /*5c140*/  IADD3 R245, P5, R13, R245, RZ ;  /* 0x000000f50df57210 */ /* 0x004fca0007fbe0ff */
[----:B------:R0:W-:Y:S04]  /*5c150*/  STL [R1+0x167c], R245 ;  /* 0x00167cf501007387 */ /* 0x0001e80000100800 */
[----:B0-----:R-:W2:Y:S02]  /*5c160*/  LDL.LU R245, [R1+0x16a0] ;  /* 0x0016a00001f57983 */ /* 0x001ea40000300800 */
[----:B--2---:R-:W-:-:S05]  /*5c170*/  IMAD.X R245, R12, 0x1, R245, P6 ;  /* 0x000000010cf57824 */ /* 0x004fca00030e06f5 */
[----:B------:R0:W-:Y:S04]  /*5c180*/  STL [R1+0x16a0], R245 ;  /* 0x0016a0f501007387 */ /* 0x0001e80000100800 */
[----:B0-----:R-:W2:Y:S02]  /*5c190*/  LDL.LU R245, [R1+0x1674] ;  /* 0x0016740001f57983 */ /* 0x001ea40000300800 */
[----:B--2---:R-:W-:-:S05]  /*5c1a0*/  IADD3 R245, P6, R13, R245, RZ ;  /* 0x000000f50df57210 */ /* 0x004fca0007fde0ff */
[----:B------:R0:W-:Y:S04]  /*5c1b0*/  STL [R1+0x1674], R245 ;  /* 0x001674f501007387 */ /* 0x0001e80000100800 */
[----:B0-----:R-:W2:Y:S02]  /*5c1c0*/  LDL.LU R245, [R1+0x1698] ;  /* 0x0016980001f57983 */ /* 0x001ea40000300800 */
[----:B--2---:R-:W-:Y:S01]  /*5c1d0*/  IMAD.X R245, R12, 0x1, R245, P1 ;  /* 0x000000010cf57824 */ /* 0x004fe200008e06f5 */
[----:B------:R-:W-:-:S04]  /*5c1e0*/  IADD3 R9, P1, R13, R9, RZ ;  /* 0x000000090d097210 */ /* 0x000fc80007f3e0ff */
[----:B------:R-:W-:Y:S04]  /*5c1f0*/  STL [R1+0x1698], R245 ;  /* 0x001698f501007387 */ /* 0x000fe80000100800 */
[----:B------:R0:W-:Y:S04]  /*5c200*/  STL [R1+0x166c], R9 ;  /* 0x00166c0901007387 */ /* 0x0001e80000100800 */
[----:B0-----:R-:W2:Y:S04]  /*5c210*/  LDL.LU R9, [R1+0x2d68] ;  /* 0x002d680001097983 */ /* 0x001ea80000300800 */
[----:B------:R-:W3:Y:S02]  /*5c220*/  LDL.LU R245, [R1+0x1690] ;  /* 0x0016900001f57983 */ /* 0x000ee40000300800 */
        /* <DEDUP_REMOVED lines=26> */
[----:B0-----:R-:W3:Y:S01]  /*5c3d0*/  LDL.LU R245, [R1+0x1644] ;  /* 0x0016440001f57983 */ /* 0x001ee20000300800 */
[----:B------:R-:W-:Y:S01]  /*5c3e0*/  IMAD.X R15, R12, 0x1, R15, P1 ;  /* 0x000000010c0f7824 */ /* 0x000fe200008e060f */
[----:B---3--:R-:W-:-:S05]  /*5c3f0*/  IADD3 R245, P6, R13, R245, RZ ;  /* 0x000000f50df57210 */ /* 0x008fca0007fde0ff */
[----:B------:R-:W-:Y:S04]  /*5c400*/  STL [R1+0x1644], R245 ;  /* 0x001644f501007387 */ /* 0x000fe80000100800 */
[----:B------:R0:W-:Y:S04]  /*5c410*/  STL [R1+0x1668], R15 ;  /* 0x0016680f01007387 */ /* 0x0001e80000100800 */
[----:B0-----:R-:W3:Y:S04]  /*5c420*/  LDL.LU R15, [R1+0x2d64] ;  /* 0x002d6400010f7983 */ /* 0x001ee80000300800 */
[----:B------:R-:W4:Y:S02]  /*5c430*/  LDL.LU R245, [R1+0x163c] ;  /* 0x00163c0001f57983 */ /* 0x000f240000300800 */
        /* <DEDUP_REMOVED lines=10> */
[----:B------:R-:W-:-:S04]  /*5c4e0*/  IADD3 R8, P3, R13, R8, RZ ;  /* 0x000000080d087210 */ /* 0x000fc80007f7e0ff */
[----:B------:R-:W-:Y:S04]  /*5c4f0*/  STL [R1+0x1658], R245 ;  /* 0x001658f501007387 */ /* 0x000fe80000100800 */
[----:B------:R0:W-:Y:S04]  /*5c500*/  STL [R1+0x162c], R8 ;  /* 0x00162c0801007387 */ /* 0x0001e80000100800 */
[----:B0-----:R-:W4:Y:S04]  /*5c510*/  LDL.LU R8, [R1+0x2d60] ;  /* 0x002d600001087983 */ /* 0x001f280000300800 */
[----:B------:R-:W2:Y:S02]  /*5c520*/  LDL.LU R245, [R1+0x1650] ;  /* 0x0016500001f57983 */ /* 0x000ea40000300800 */
[----:B--2---:R-:W-:-:S05]  /*5c530*/  IMAD.X R245, R12, 0x1, R245, P4 ;  /* 0x000000010cf57824 */ /* 0x004fca00020e06f5 */
[----:B------:R0:W-:Y:S04]  /*5c540*/  STL [R1+0x1650], R245 ;  /* 0x001650f501007387 */ /* 0x0001e80000100800 */
[----:B0-----:R-:W2:Y:S02]  /*5c550*/  LDL.LU R245, [R1+0x1624] ;  /* 0x0016240001f57983 */ /* 0x001ea40000300800 */
        /* <DEDUP_REMOVED lines=23> */
[----:B0-----:R-:W2:Y:S01]  /*5c6d0*/  LDL.LU R245, [R1+0x1604] ;  /* 0x0016040001f57983 */ /* 0x001ea20000300800 */
[----:B------:R-:W-:Y:S01]  /*5c6e0*/  IMAD.X R6, R12, 0x1, R6, P3 ;  /* 0x000000010c067824 */ /* 0x000fe200018e0606 */
[----:B--2---:R-:W-:-:S05]  /*5c6f0*/  IADD3 R245, P2, R13, R245, RZ ;  /* 0x000000f50df57210 */ /* 0x004fca0007f5e0ff */
[----:B------:R-:W-:Y:S04]  /*5c700*/  STL [R1+0x1604], R245 ;  /* 0x001604f501007387 */ /* 0x000fe80000100800 */
[----:B------:R0:W-:Y:S04]  /*5c710*/  STL [R1+0x1628], R6 ;  /* 0x0016280601007387 */ /* 0x0001e80000100800 */
[----:B0-----:R-:W2:Y:S04]  /*5c720*/  LDL.LU R6, [R1+0x2d5c] ;  /* 0x002d5c0001067983 */ /* 0x001ea80000300800 */
[----:B------:R-:W3:Y:S02]  /*5c730*/  LDL.LU R245, [R1+0x15fc] ;  /* 0x0015fc0001f57983 */ /* 0x000ee40000300800 */
        /* <DEDUP_REMOVED lines=36> */
[----:B---3--:R-:W-:Y:S01]  /*5c980*/  IMAD.X R250, R12, 0x1, R250, P4 ;  /* 0x000000010cfa7824 */ /* 0x008fe200020e06fa */
[----:B----4-:R-:W-:-:S05]  /*5c990*/  IADD3 R245, P3, R13, R245, RZ ;  /* 0x000000f50df57210 */ /* 0x010fca0007f7e0ff */
[----:B------:R-:W-:Y:S04]  /*5c9a0*/  STL [R1+0x15cc], R245 ;  /* 0x0015ccf501007387 */ /* 0x000fe80000100800 */
[----:B------:R0:W-:Y:S04]  /*5c9b0*/  STL [R1+0x15f0], R250 ;  /* 0x0015f0fa01007387 */ /* 0x0001e80000100800 */
[----:B0-----:R-:W3:Y:S04]  /*5c9c0*/  LDL.LU R250, [R1+0x2d54] ;  /* 0x002d540001fa7983 */ /* 0x001ee80000300800 */
[----:B------:R-:W4:Y:S01]  /*5c9d0*/  LDL.LU R245, [R1+0x15c4] ;  /* 0x0015c40001f57983 */ /* 0x000f220000300800 */
        /* <DEDUP_REMOVED lines=46> */
[----:B0-----:R0:W5:Y:S04]  /*5ccc0*/  LDL.LU R6, [R1+0x2d44] ;  /* 0x002d440001067983 */ /* 0x0011680000300800 */
[----:B------:R-:W4:Y:S01]  /*5ccd0*/  LDL.LU R245, [R1+0x1584] ;  /* 0x0015840001f57983 */ /* 0x000f220000300800 */
[----:B------:R-:W-:Y:S01]  /*5cce0*/  IMAD.X R7, R12, 0x1, R7, P1 ;  /* 0x000000010c077824 */ /* 0x000fe200008e0607 */
[----:B--2---:R-:W-:-:S02]  /*5ccf0*/  IADD3 R8, P1, R13, R8, RZ ;  /* 0x000000080d087210 */ /* 0x004fc40007f3e0ff */
[----:B----4-:R-:W-:-:S05]  /*5cd00*/  IADD3 R245, P6, R13, R245, RZ ;  /* 0x000000f50df57210 */ /* 0x010fca0007fde0ff */
[----:B------:R-:W-:Y:S04]  /*5cd10*/  STL [R1+0x1584], R245 ;  /* 0x001584f501007387 */ /* 0x000fe80000100800 */
[----:B------:R1:W-:Y:S04]  /*5cd20*/  STL [R1+0x15a8], R7 ;  /* 0x0015a80701007387 */ /* 0x0003e80000100800 */
[----:B-1----:R0:W5:Y:S04]  /*5cd30*/  LDL.LU R7, [R1+0x2d40] ;  /* 0x002d400001077983 */ /* 0x0021680000300800 */
[----:B------:R1:W-:Y:S04]  /*5cd40*/  STL [R1+0x157c], R8 ;  /* 0x00157c0801007387 */ /* 0x0003e80000100800 */
[----:B-1----:R0:W5:Y:S04]  /*5cd50*/  LDL.LU R8, [R1+0x2d3c] ;  /* 0x002d3c0001087983 */ /* 0x0021680000300800 */
[----:B------:R-:W2:Y:S02]  /*5cd60*/  LDL.LU R245, [R1+0x15a0] ;  /* 0x0015a00001f57983 */ /* 0x000ea40000300800 */
[----:B--2---:R-:W-:Y:S01]  /*5cd70*/  IMAD.X R245, R12, 0x1, R245, P2 ;  /* 0x000000010cf57824 */ /* 0x004fe200010e06f5 */
[----:B------:R-:W-:-:S04]  /*5cd80*/  IADD3 R9, P2, R13, R9, RZ ;  /* 0x000000090d097210 */ /* 0x000fc80007f5e0ff */
[----:B------:R-:W-:Y:S04]  /*5cd90*/  STL [R1+0x15a0], R245 ;  /* 0x0015a0f501007387 */ /* 0x000fe80000100800 */
[----:B------:R1:W-:Y:S04]  /*5cda0*/  STL [R1+0x1574], R9 ;  /* 0x0015740901007387 */ /* 0x0003e80000100800 */
[----:B-1----:R0:W5:Y:S04]  /*5cdb0*/  LDL.LU R9, [R1+0x2d38] ;  /* 0x002d380001097983 */ /* 0x0021680000300800 */
[----:B------:R-:W2:Y:S02]  /*5cdc0*/  LDL.LU R245, [R1+0x1598] ;  /* 0x0015980001f57983 */ /* 0x000ea40000300800 */
[----:B--2---:R-:W-:Y:S01]  /*5cdd0*/  IMAD.X R245, R12, 0x1, R245, P3 ;  /* 0x000000010cf57824 */ /* 0x004fe200018e06f5 */
[----:B------:R-:W-:-:S04]  /*5cde0*/  IADD3 R244, P3, R13, R244, RZ ;  /* 0x000000f40df47210 */ /* 0x000fc80007f7e0ff */
[----:B------:R-:W-:Y:S04]  /*5cdf0*/  STL [R1+0x1598], R245 ;  /* 0x001598f501007387 */ /* 0x000fe80000100800 */
[----:B------:R1:W-:Y:S04]  /*5ce00*/  STL [R1+0x156c], R244 ;  /* 0x00156cf401007387 */ /* 0x0003e80000100800 */
[----:B-1----:R-:W2:Y:S04]  /*5ce10*/  LDL.LU R244, [R1+0x2d34] ;  /* 0x002d340001f47983 */ /* 0x002ea80000300800 */
[----:B------:R-:W4:Y:S02]  /*5ce20*/  LDL.LU R245, [R1+0x1590] ;  /* 0x0015900001f57983 */ /* 0x000f240000300800 */
[----:B----4-:R-:W-:-:S05]  /*5ce30*/  IMAD.X R245, R12, 0x1, R245, P4 ;  /* 0x000000010cf57824 */ /* 0x010fca00020e06f5 */
[----:B------:R1:W-:Y:S04]  /*5ce40*/  STL [R1+0x1590], R245 ;  /* 0x001590f501007387 */ /* 0x0003e80000100800 */
[----:B-1----:R-:W4:Y:S02]  /*5ce50*/  LDL.LU R245, [R1+0x1564] ;  /* 0x0015640001f57983 */ /* 0x002f240000300800 */
[----:B----4-:R-:W-:-:S05]  /*5ce60*/  IADD3 R245, P4, R13, R245, RZ ;  /* 0x000000f50df57210 */ /* 0x010fca0007f9e0ff */
[----:B------:R1:W-:Y:S04]  /*5ce70*/  STL [R1+0x1564], R245 ;  /* 0x001564f501007387 */ /* 0x0003e80000100800 */
[----:B-1----:R-:W4:Y:S02]  /*5ce80*/  LDL.LU R245, [R1+0x1588] ;  /* 0x0015880001f57983 */ /* 0x002f240000300800 */
[----:B----4-:R-:W-:-:S05]  /*5ce90*/  IMAD.X R245, R12, 0x1, R245, P5 ;  /* 0x000000010cf57824 */ /* 0x010fca00028e06f5 */
[----:B------:R1:W-:Y:S04]  /*5cea0*/  STL [R1+0x1588], R245 ;  /* 0x001588f501007387 */ /* 0x0003e80000100800 */
[----:B-1----:R-:W4:Y:S02]  /*5ceb0*/  LDL.LU R245, [R1+0x155c] ;  /* 0x00155c0001f57983 */ /* 0x002f240000300800 */
[----:B----4-:R-:W-:-:S05]  /*5cec0*/  IADD3 R245, P5, R13, R245, RZ ;  /* 0x000000f50df57210 */ /* 0x010fca0007fbe0ff */
[----:B------:R1:W-:Y:S04]  /*5ced0*/  STL [R1+0x155c], R245 ;  /* 0x00155cf501007387 */ /* 0x0003e80000100800 */
[----:B-1----:R-:W4:Y:S01]  /*5cee0*/  LDL.LU R245, [R1+0x1580] ;  /* 0x0015800001f57983 */ /* 0x002f220000300800 */
[----:B------:R-:W-:Y:S01]  /*5cef0*/  WARPGROUP.ARRIVE ;  /* 0x00000000000079c5 */ /* 0x000fe20000000000 */
[----:B------:R-:W-:Y:S01]  /*5cf00*/  UMOV UR46, UR18 ;  /* 0x00000012002e7c82 */ /* 0x000fe20008000000 */
[----:B------:R-:W-:-:S04]  /*5cf10*/  UMOV UR47, UR19 ;  /* 0x00000013002f7c82 */ /* 0x000fc80008000000 */
[----:B------:R-:W-:Y:S01]  /*5cf20*/  QGMMA.64x256x32.F32.E4M3.E4M3 R24, gdesc[UR44], R24, gsb0 ;  /* 0x03e000002c1879f3 */ /* 0x000fe20008000818 */
[----:B----4-:R-:W-:-:S05]  /*5cf30*/  IMAD.X R245, R12, 0x1, R245, P6 ;  /* 0x000000010cf57824 */ /* 0x010fca00030e06f5 */
[----:B------:R1:W-:Y:S04]  /*5cf40*/  STL [R1+0x1580], R245 ;  /* 0x001580f501007387 */ /* 0x0003e80000100800 */
[----:B-1----:R-:W4:Y:S01]  /*5cf50*/  LDL.LU R245, [R1+0x1554] ;  /* 0x0015540001f57983 */ /* 0x002f220000300800 */
[----:B---3--:R-:W-:Y:S01]  /*5cf60*/  IMAD.X R10, R12, 0x1, R10, P1 ;  /* 0x000000010c0a7824 */ /* 0x008fe200008e060a */
[----:B------:R-:W-:Y:S02]  /*5cf70*/  WARPGROUP.DEPBAR.LE gsb0, 0x0 ;  /* 0x00008000000079c5 */ /* 0x000fe40000010000 */
[----:B------:R-:W-:Y:S01]  /*5cf80*/  WARPGROUP.ARRIVE ;  /* 0x00000000000079c5 */ /* 0x000fe20000000000 */
[----:B------:R-:W-:Y:S01]  /*5cf90*/  UMOV UR50, UR6 ;  /* 0x0000000600327c82 */ /* 0x000fe20008000000 */
[----:B------:R-:W-:-:S12]  /*5cfa0*/  UMOV UR51, UR7 ;  /* 0x0000000700337c82 */ /* 0x000fd80008000000 */
[----:B------:R-:W-:Y:S01]  /*5cfb0*/  QGMMA.64x256x32.F32.E4M3.E4M3 R24, gdesc[UR48], R24, gsb0 ;  /* 0x03e00000301879f3 */ /* 0x000fe20008000818 */
[----:B----4-:R-:W-:-:S05]  /*5cfc0*/  IADD3 R245, P6, R13, R245, RZ ;  /* 0x000000f50df57210 */ /* 0x010fca0007fde0ff */
[----:B------:R-:W-:Y:S04]  /*5cfd0*/  STL [R1+0x1554], R245 ;  /* 0x001554f501007387 */ /* 0x000fe80000100800 */
[----:B------:R1:W-:Y:S04]  /*5cfe0*/  STL [R1+0x1578], R10 ;  /* 0x0015780a01007387 */ /* 0x0003e80000100800 */
[----:B-1----:R-:W3:Y:S04]  /*5cff0*/  LDL.LU R10, [R1+0x2d30] ;  /* 0x002d3000010a7983 */ /* 0x002ee80000300800 */
[----:B------:R-:W4:Y:S01]  /*5d000*/  LDL.LU R245, [R1+0x154c] ;  /* 0x00154c0001f57983 */ /* 0x000f220000300800 */
[C---:B------:R-:W-:Y:S01]  /*5d010*/  IMAD.X R15, R12.reuse, 0x1, R15, P2 ;  /* 0x000000010c0f7824 */ /* 0x040fe200010e060f */
[C---:B--2---:R-:W-:Y:S01]  /*5d020*/  IADD3 R244, P2, R13.reuse, R244, RZ ;  /* 0x000000f40df47210 */ /* 0x044fe20007f5e0ff */
[----:B------:R-:W-:Y:S01]  /*5d030*/  IMAD.X R17, R12, 0x1, R17, P3 ;  /* 0x000000010c117824 */ /* 0x000fe200018e0611 */
[----:B------:R-:W-:Y:S01]  /*5d040*/  IADD3 R14, P3, R13, R14, RZ ;  /* 0x0000000e0d0e7210 */ /* 0x000fe20007f7e0ff */
[----:B------:R-:W-:-:S02]  /*5d050*/  WARPGROUP.DEPBAR.LE gsb0, 0x0 ;  /* 0x00008000000079c5 */ /* 0x000fc40000010000 */
[----:B------:R-:W-:Y:S01]  /*5d060*/  WARPGROUP.ARRIVE ;  /* 0x00000000000079c5 */ /* 0x000fe20000000000 */
[----:B------:R-:W-:Y:S01]  /*5d070*/  UMOV UR54, UR10 ;  /* 0x0000000a00367c82 */ /* 0x000fe20008000000 */
[----:B------:R-:W-:-:S04]  /*5d080*/  UMOV UR55, UR11 ;  /* 0x0000000b00377c82 */ /* 0x000fc80008000000 */
[----:B------:R-:W-:Y:S01]  /*5d090*/  QGMMA.64x256x32.F32.E4M3.E4M3 R24, gdesc[UR52], R24, gsb0 ;  /* 0x03e00000341879f3 */ /* 0x000fe20008000818 */
[----:B------:R-:W-:Y:S01]  /*5d0a0*/  UMOV UR58, UR14 ;  /* 0x0000000e003a7c82 */ /* 0x000fe20008000000 */
[----:B------:R-:W-:Y:S01]  /*5d0b0*/  UMOV UR59, UR15 ;  /* 0x0000000f003b7c82 */ /* 0x000fe20008000000 */
[----:B----4-:R-:W-:-:S05]  /*5d0c0*/  IADD3 R245, P1, R13, R245, RZ ;  /* 0x000000f50df57210 */ /* 0x010fca0007f3e0ff */
[----:B------:R-:W-:Y:S04]  /*5d0d0*/  STL [R1+0x154c], R245 ;  /* 0x00154cf501007387 */ /* 0x000fe80000100800 */
[----:B------:R1:W-:Y:S04]  /*5d0e0*/  STL [R1+0x1570], R15 ;  /* 0x0015700f01007387 */ /* 0x0003e80000100800 */
[----:B-1----:R-:W2:Y:S04]  /*5d0f0*/  LDL.LU R15, [R1+0x2d2c] ;  /* 0x002d2c00010f7983 */ /* 0x002ea80000300800 */
[----:B------:R1:W-:Y:S04]  /*5d100*/  STL [R1+0x1544], R244 ;  /* 0x001544f401007387 */ /* 0x0003e80000100800 */
[----:B-1----:R-:W4:Y:S04]  /*5d110*/  LDL.LU R244, [R1+0x2d28] ;  /* 0x002d280001f47983 */ /* 0x002f280000300800 */
[----:B------:R1:W-:Y:S04]  /*5d120*/  STL [R1+0x1568], R17 ;  /* 0x0015681101007387 */ /* 0x0003e80000100800 */
[----:B-1----:R-:W4:Y:S04]  /*5d130*/  LDL.LU R17, [R1+0x2d24] ;  /* 0x002d240001117983 */ /* 0x002f280000300800 */
[----:B------:R1:W-:Y:S04]  /*5d140*/  STL [R1+0x153c], R14 ;  /* 0x00153c0e01007387 */ /* 0x0003e80000100800 */
[----:B-1----:R-:W4:Y:S04]  /*5d150*/  LDL.LU R14, [R1+0x2d20] ;  /* 0x002d2000010e7983 */ /* 0x002f280000300800 */
[----:B------:R-:W4:Y:S01]  /*5d160*/  LDL.LU R245, [R1+0x1560] ;  /* 0x0015600001f57983 */ /* 0x000f220000300800 */
[----:B------:R-:W-:-:S02]  /*5d170*/  WARPGROUP.DEPBAR.LE gsb0, 0x0 ;  /* 0x00008000000079c5 */ /* 0x000fc40000010000 */
[----:B------:R-:W-:-:S06]  /*5d180*/  WARPGROUP.ARRIVE ;  /* 0x00000000000079c5 */ /* 0x000fcc0000000000 */
[----:B------:R-:W-:Y:S01]  /*5d190*/  QGMMA.64x256x32.F32.E4M3.E4M3 R24, gdesc[UR56], R24, gsb0 ;  /* 0x03e00000381879f3 */ /* 0x000fe20008000818 */
[C---:B---3--:R-:W-:Y:S02]  /*5d1a0*/  IMAD.X R10, R12.reuse, 0x1, R10, P1 ;  /* 0x000000010c0a7824 */ /* 0x048fe400008e060a */
[C---:B------:R-:W-:Y:S01]  /*5d1b0*/  IMAD.X R177, R12.reuse, 0x1, R177, P2 ;  /* 0x000000010cb17824 */ /* 0x040fe200010e06b1 */
[C---:B------:R-:W-:Y:S01]  /*5d1c0*/  IADD3 R178, P2, R13.reuse, R178, RZ ;  /* 0x000000b20db27210 */ /* 0x040fe20007f5e0ff */
[----:B------:R-:W-:Y:S01]  /*5d1d0*/  IMAD.X R179, R12, 0x1, R179, P3 ;  /* 0x000000010cb37824 */ /* 0x000fe200018e06b3 */
[----:B------:R-:W-:-:S03]  /*5d1e0*/  IADD3 R180, P3, R13, R180, RZ ;  /* 0x000000b40db47210 */ /* 0x000fc60007f7e0ff */
[C---:B------:R-:W-:Y:S01]  /*5d1f0*/  IMAD.X R193, R12.reuse, 0x1, R193, P2 ;  /* 0x000000010cc17824 */ /* 0x040fe200010e06c1 */
[C---:B------:R-:W-:Y:S01]  /*5d200*/  IADD3 R196, P2, R13.reuse, R196, RZ ;  /* 0x000000c40dc47210 */ /* 0x040fe20007f5e0ff */
[----:B------:R-:W-:Y:S01]  /*5d210*/  IMAD.X R199, R12, 0x1, R199, P3 ;  /* 0x000000010cc77824 */ /* 0x000fe200018e06c7 */
[----:B------:R-:W-:-:S03]  /*5d220*/  IADD3 R202, P3, R13, R202, RZ ;  /* 0x000000ca0dca7210 */ /* 0x000fc60007f7e0ff */
[C---:B------:R-:W-:Y:S01]  /*5d230*/  IMAD.X R229, R12.reuse, 0x1, R229, P2 ;  /* 0x000000010ce57824 */ /* 0x040fe200010e06e5 */
[C---:B------:R-:W-:Y:S01]  /*5d240*/  IADD3 R20, P2, R13.reuse, R20, RZ ;  /* 0x000000140d147210 */ /* 0x040fe20007f5e0ff */
[C---:B------:R-:W-:Y:S01]  /*5d250*/  IMAD.X R21, R12.reuse, 0x1, R21, P3 ;  /* 0x000000010c157824 */ /* 0x040fe200018e0615 */
[C---:B------:R-:W-:Y:S01]  /*5d260*/  IADD3 R246, P3, R13.reuse, R246, RZ ;  /* 0x000000f60df67210 */ /* 0x040fe20007f7e0ff */
[C---:B--2---:R-:W-:Y:S01]  /*5d270*/  IMAD.X R15, R12.reuse, 0x1, R15, P6 ;  /* 0x000000010c0f7824 */ /* 0x044fe200030e060f */
[C---:B----4-:R-:W-:Y:S01]  /*5d280*/  IADD3 R244, P1, R13.reuse, R244, RZ ;  /* 0x000000f40df47210 */ /* 0x050fe20007f3e0ff */
[C---:B------:R-:W-:Y:S01]  /*5d290*/  IMAD.X R17, R12.reuse, 0x1, R17, P5 ;  /* 0x000000010c117824 */ /* 0x040fe200028e0611 */
[C---:B------:R-:W-:Y:S01]  /*5d2a0*/  IADD3 R16, P5, R13.reuse, R16, RZ ;  /* 0x000000100d107210 */ /* 0x040fe20007fbe0ff */
[----:B------:R-:W-:Y:S01]  /*5d2b0*/  IMAD.X R245, R12, 0x1, R245, P4 ;  /* 0x000000010cf57824 */ /* 0x000fe200020e06f5 */
[----:B------:R-:W-:-:S04]  /*5d2c0*/  IADD3 R236, P4, R13, R236, RZ ;  /* 0x000000ec0dec7210 */ /* 0x000fc80007f9e0ff */
[----:B------:R-:W-:Y:S04]  /*5d2d0*/  STL [R1+0x1560], R245 ;  /* 0x001560f501007387 */ /* 0x000fe80000100800 */
[----:B------:R1:W-:Y:S01]  /*5d2e0*/  STL [R1+0x1534], R236 ;  /* 0x001534ec01007387 */ /* 0x0003e20000100800 */
[----:B------:R-:W-:-:S03]  /*5d2f0*/  IADD3 R14, P6, R13, R14, RZ ;  /* 0x0000000e0d0e7210 */ /* 0x000fc60007fde0ff */
[----:B-1----:R0:W5:Y:S04]  /*5d300*/  LDL.LU R236, [R1+0x2d1c] ;  /* 0x002d1c0001ec7983 */ /* 0x0021680000300800 */
[----:B------:R1:W-:Y:S01]  /*5d310*/  STL [R1+0x1558], R17 ;  /* 0x0015581101007387 */ /* 0x0003e20000100800 */
[----:B------:R-:W-:-:S03]  /*5d320*/  IMAD.X R181, R12, 0x1, R181, P4 ;  /* 0x000000010cb57824 */ /* 0x000fc600020e06b5 */
[----:B-1----:R0:W5:Y:S04]  /*5d330*/  LDL.LU R17, [R1+0x2d18] ;  /* 0x002d180001117983 */ /* 0x0021680000300800 */
[----:B------:R1:W-:Y:S01]  /*5d340*/  STL [R1+0x152c], R16 ;  /* 0x00152c1001007387 */ /* 0x0003e20000100800 */
[----:B------:R-:W-:-:S03]  /*5d350*/  IADD3 R182, P4, R13, R182, RZ ;  /* 0x000000b60db67210 */ /* 0x000fc60007f9e0ff */
[----:B-1----:R0:W5:Y:S04]  /*5d360*/  LDL.LU R16, [R1+0x2d14] ;  /* 0x002d140001107983 */ /* 0x0021680000300800 */
[----:B------:R1:W-:Y:S01]  /*5d370*/  STL [R1+0x1550], R15 ;  /* 0x0015500f01007387 */ /* 0x0003e20000100800 */
[C---:B------:R-:W-:Y:S01]  /*5d380*/  IMAD.X R183, R12.reuse, 0x1, R183, P5 ;  /* 0x000000010cb77824 */ /* 0x040fe200028e06b7 */
[C---:B------:R-:W-:Y:S02]  /*5d390*/  IADD3 R184, P5, R13.reuse, R184, RZ ;  /* 0x000000b80db87210 */ /* 0x040fe40007fbe0ff */
[----:B-1----:R0:W5:Y:S04]  /*5d3a0*/  LDL.LU R15, [R1+0x2d10] ;  /* 0x002d1000010f7983 */ /* 0x0021680000300800 */
[----:B------:R1:W-:Y:S01]  /*5d3b0*/  STL [R1+0x1524], R14 ;  /* 0x0015240e01007387 */ /* 0x0003e20000100800 */
[----:B------:R-:W-:Y:S01]  /*5d3c0*/  IMAD.X R185, R12, 0x1, R185, P6 ;  /* 0x000000010cb97824 */ /* 0x000fe200030e06b9 */
[----:B------:R-:W-:-:S02]  /*5d3d0*/  IADD3 R186, P6, R13, R186, RZ ;  /* 0x000000ba0dba7210 */ /* 0x000fc40007fde0ff */
[----:B-1----:R0:W5:Y:S04]  /*5d3e0*/  LDL.LU R14, [R1+0x2d0c] ;  /* 0x002d0c00010e7983 */ /* 0x0021680000300800 */
[----:B------:R1:W-:Y:S01]  /*5d3f0*/  STL [R1+0x1548], R10 ;  /* 0x0015480a01007387 */ /* 0x0003e20000100800 */
[C---:B------:R-:W-:Y:S01]  /*5d400*/  IMAD.X R187, R12.reuse, 0x1, R187, P1 ;  /* 0x000000010cbb7824 */ /* 0x040fe200008e06bb */
[----:B------:R-:W-:Y:S02]  /*5d410*/  IADD3 R190, P1, R13, R190, RZ ;  /* 0x000000be0dbe7210 */ /* 0x000fe40007f3e0ff */
[----:B-1----:R0:W5:Y:S04]  /*5d420*/  LDL.LU R10, [R1+0x2d08] ;  /* 0x002d0800010a7983 */ /* 0x0021680000300800 */
[----:B------:R1:W-:Y:S04]  /*5d430*/  STL [R1+0x151c], R244 ;  /* 0x00151cf401007387 */ /* 0x0003e80000100800 */
        /* <DEDUP_REMOVED lines=11> */
[----:B------:R0:W-:Y:S01]  /*5d4f0*/  STL [R1+0x14ec], R190 ;  /* 0x0014ecbe01007387 */ /* 0x0001e20000100800 */
[----:B------:R-:W-:-:S03]  /*5d500*/  IMAD.X R205, R12, 0x1, R205, P4 ;  /* 0x000000010ccd7824 */ /* 0x000fc600020e06cd */
[----:B------:R0:W-:Y:S01]  /*5d510*/  STL [R1+0x1510], R193 ;  /* 0x001510c101007387 */ /* 0x0001e20000100800 */
[----:B------:R-:W-:-:S03]  /*5d520*/  IADD3 R208, P4, R13, R208, RZ ;  /* 0x000000d00dd07210 */ /* 0x000fc60007f9e0ff */
        /* <DEDUP_REMOVED lines=11> */
[----:B------:R-:W-:Y:S01]  /*5d5e0*/  IADD3 R226, P1, R13, R226, RZ ;  /* 0x000000e20de27210 */ /* 0x000fe20007f3e0ff */
[----:B-1----:R-:W1:Y:S02]  /*5d5f0*/  S2R R244, SR_TID.X ;  /* 0x0000000000f47919 */ /* 0x002e640000002100 */
[----:B------:R0:W-:Y:S04]  /*5d600*/  STL [R1+0x14cc], R214 ;  /* 0x0014ccd601007387 */ /* 0x0001e80000100800 */
[----:B------:R0:W-:Y:S04]  /*5d610*/  STL [R1+0x14f0], R217 ;  /* 0x0014f0d901007387 */ /* 0x0001e80000100800 */
[----:B------:R0:W-:Y:S04]  /*5d620*/  STL [R1+0x14c4], R220 ;  /* 0x0014c4dc01007387 */ /* 0x0001e80000100800 */
[----:B------:R0:W-:Y:S04]  /*5d630*/  STL [R1+0x14e8], R223 ;  /* 0x0014e8df01007387 */ /* 0x0001e80000100800 */
[----:B------:R0:W-:Y:S01]  /*5d640*/  STL [R1+0x14bc], R226 ;  /* 0x0014bce201007387 */ /* 0x0001e20000100800 */
[----:B------:R-:W-:-:S03]  /*5d650*/  IMAD.X R247, R12, 0x1, R247, P4 ;  /* 0x000000010cf77824 */ /* 0x000fc600020e06f7 */
[----:B------:R0:W-:Y:S01]  /*5d660*/  STL [R1+0x14e0], R229 ;  /* 0x0014e0e501007387 */ /* 0x0001e20000100800 */
[----:B------:R-:W-:-:S03]  /*5d670*/  IMAD.X R250, R12, 0x1, R250, P1 ;  /* 0x000000010cfa7824 */ /* 0x000fc600008e06fa */
[----:B------:R0:W-:Y:S01]  /*5d680*/  STL [R1+0x14b4], R20 ;  /* 0x0014b41401007387 */ /* 0x0001e20000100800 */
[----:B------:R-:W-:-:S03]  /*5d690*/  IMAD.X R248, R12, 0x1, R248, P5 ;  /* 0x000000010cf87824 */ /* 0x000fc600028e06f8 */
[----:B------:R0:W-:Y:S01]  /*5d6a0*/  STL [R1+0x14d8], R21 ;  /* 0x0014d81501007387 */ /* 0x0001e20000100800 */
[----:B------:R-:W-:-:S03]  /*5d6b0*/  IMAD.X R249, R12, 0x1, R249, P6 ;  /* 0x000000010cf97824 */ /* 0x000fc600030e06f9 */
[----:B------:R0:W-:Y:S04]  /*5d6c0*/  STL [R1+0x14ac], R246 ;  /* 0x0014acf601007387 */ /* 0x0001e80000100800 */
[----:B------:R0:W-:Y:S04]  /*5d6d0*/  STL [R1+0x14d0], R247 ;  /* 0x0014d0f701007387 */ /* 0x0001e80000100800 */
[----:B------:R0:W-:Y:S04]  /*5d6e0*/  STL [R1+0x14b8], R250 ;  /* 0x0014b8fa01007387 */ /* 0x0001e80000100800 */
[----:B------:R0:W-:Y:S04]  /*5d6f0*/  STL [R1+0x14c8], R248 ;  /* 0x0014c8f801007387 */ /* 0x0001e80000100800 */
[----:B------:R0:W-:Y:S01]  /*5d700*/  STL [R1+0x14c0], R249 ;  /* 0x0014c0f901007387 */ /* 0x0001e20000100800 */
[----:B------:R-:W-:-:S02]  /*5d710*/  WARPGROUP.DEPBAR.LE gsb0, 0x0 ;  /* 0x00008000000079c5 */ /* 0x000fc40000010000 */
[----:B-1----:R-:W-:Y:S01]  /*5d720*/  LOP3.LUT R244, R244, 0x7f, RZ, 0xc0, !PT ;  /* 0x0000007ff4f47812 */ /* 0x002fe200078ec0ff */
[C---:B------:R-:W-:Y:S02]  /*5d730*/  IMAD.X R252, R12.reuse, 0x1, R252, P3 ;  /* 0x000000010cfc7824 */ /* 0x040fe400018e06fc */
[----:B------:R-:W-:-:S03]  /*5d740*/  IMAD.X R251, R12, 0x1, R251, P2 ;  /* 0x000000010cfb7824 */ /* 0x000fc600010e06fb */
[----:B------:R0:W-:Y:S04]  /*5d750*/  STL [R1+0x14a8], R252 ;  /* 0x0014a8fc01007387 */ /* 0x0001e80000100800 */
[----:B------:R0:W-:Y:S01]  /*5d760*/  STL [R1+0x14b0], R251 ;  /* 0x0014b0fb01007387 */ /* 0x0001e20000100800 */
[----:B------:R-:W-:Y:S05]  /*5d770*/  @P0 BRA `(.L_x_2) ;  /* 0xfffffc7c00dc0947 */ /* 0x000fea000383ffff */
.L_x_1:
[----:B0-----:R-:W2:Y:S04]  /*5d780*/  LDL.LU R190, [R1+0xc10] ;  /* 0x000c100001be7983 */ /* 0x001ea80000300800 */
[----:B------:R-:W2:Y:S04]  /*5d790*/  LDL.LU R189, [R1+0xc14] ;  /* 0x000c140001bd7983 */ /* 0x000ea80000300800 */
[----:B------:R-:W3:Y:S04]  /*5d7a0*/  LDL.LU R188, [R1+0xc18] ;  /* 0x000c180001bc7983 */ /* 0x000ee80000300800 */
[----:B------:R-:W3:Y:S04]  /*5d7b0*/  LDL.LU R187, [R1+0xc1c] ;  /* 0x000c1c0001bb7983 */ /* 0x000ee80000300800 */
        /* <DEDUP_REMOVED lines=36> */
[----:B------:R-:W1:Y:S04]  /*5da00*/  LDL.LU R194, [R1+0xc00] ;  /* 0x000c000001c27983 */ /* 0x000e680000300800 */
[----:B------:R-:W1:Y:S04]  /*5da10*/  LDL.LU R193, [R1+0xc04] ;  /* 0x000c040001c17983 */ /* 0x000e680000300800 */
        /* <DEDUP_REMOVED lines=34> */
[----:B------:R-:W-:Y:S01]  /*5dc40*/  STL [R1+0x2e40], R123 ;  /* 0x002e407b01007387 */ /* 0x000fe20000100800 */
[----:B--2---:R-:W-:-:S03]  /*5dc50*/  F2FP.SATFINITE.E4M3.F32.PACK_AB_MERGE_C R3, R189, R190, RZ ;  /* 0x000000bebd03723e */ /* 0x004fc600048070ff */
[----:B------:R-:W-:Y:S04]  /*5dc60*/  STL [R1+0x2e3c], R122 ;  /* 0x002e3c7a01007387 */ /* 0x000fe80000100800 */
[----:B------:R-:W-:Y:S01]  /*5dc70*/  STL [R1+0x2e38], R125 ;  /* 0x002e387d01007387 */ /* 0x000fe20000100800 */
[----:B---3--:R-:W-:-:S03]  /*5dc80*/  F2FP.SATFINITE.E4M3.F32.PACK_AB_MERGE_C R2, R187, R188, RZ ;  /* 0x000000bcbb02723e */ /* 0x008fc600048070ff */
        /* <DEDUP_REMOVED lines=27> */
[----:B----4-:R-:W-:-:S03]  /*5de40*/  IMAD.MOV.U32 R212, RZ, RZ, R154 ;  /* 0x000000ffffd47224 */ /* 0x010fc600078e009a */
[----:B-----5:R-:W-:Y:S01]  /*5de50*/  STL [R1+0x2dc8], R236 ;  /* 0x002dc8ec01007387 */ /* 0x020fe20000100800 */
[----:B------:R-:W-:-:S03]  /*5de60*/  IMAD.MOV.U32 R211, RZ, RZ, R153 ;  /* 0x000000ffffd37224 */ /* 0x000fc600078e0099 */
[----:B------:R-:W-:Y:S01]  /*5de70*/  STL [R1+0x2d18], R17 ;  /* 0x002d181101007387 */ /* 0x000fe20000100800 */
[----:B------:R-:W-:-:S03]  /*5de80*/  IMAD.MOV.U32 R210, RZ, RZ, R152 ;  /* 0x000000ffffd27224 */ /* 0x000fc600078e0098 */
[----:B------:R-:W-:Y:S01]  /*5de90*/  STL [R1+0x2d14], R16 ;  /* 0x002d141001007387 */ /* 0x000fe20000100800 */
[----:B------:R-:W-:-:S03]  /*5dea0*/  IMAD.MOV.U32 R209, RZ, RZ, R23 ;  /* 0x000000ffffd17224 */ /* 0x000fc600078e0017 */
[----:B------:R0:W-:Y:S01]  /*5deb0*/  STL [R1+0x2d10], R15 ;  /* 0x002d100f01007387 */ /* 0x0001e20000100800 */
[----:B------:R-:W-:-:S03]  /*5dec0*/  IMAD.MOV.U32 R208, RZ, RZ, R22 ;  /* 0x000000ffffd07224 */ /* 0x000fc600078e0016 */
[----:B------:R-:W-:Y:S01]  /*5ded0*/  STL [R1+0x2d0c], R14 ;  /* 0x002d0c0e01007387 */ /* 0x000fe20000100800 */
[----:B------:R-:W-:-:S03]  /*5dee0*/  IMAD.MOV.U32 R207, RZ, RZ, R21 ;  /* 0x000000ffffcf7224 */ /* 0x000fc600078e0015 */
[----:B------:R-:W-:Y:S01]  /*5def0*/  STL [R1+0x2d08], R10 ;  /* 0x002d080a01007387 */ /* 0x000fe20000100800 */
[----:B------:R-:W-:Y:S02]  /*5df00*/  IMAD.MOV.U32 R213, RZ, RZ, R20 ;  /* 0x000000ffffd57224 */ /* 0x000fe400078e0014 */
[----:B------:R-:W-:Y:S01]  /*5df10*/  IMAD.MOV.U32 R214, RZ, RZ, R11 ;  /* 0x000000ffffd67224 */ /* 0x000fe200078e000b */
[----:B0-----:R-:W-:-:S05]  /*5df20*/  F2FP.SATFINITE.E4M3.F32.PACK_AB_MERGE_C R15, R191, R192, RZ ;  /* 0x000000c0bf0f723e */ /* 0x001fca00048070ff */
[----:B------:R-:W-:Y:S01]  /*5df30*/  STL [R1+0x2d5c], R15 ;  /* 0x002d5c0f01007387 */ /* 0x000fe20000100800 */
[----:B-1----:R-:W-:-:S05]  /*5df40*/  F2FP.SATFINITE.E4M3.F32.PACK_AB_MERGE_C R0, R193, R194, RZ ;  /* 0x000000c2c100723e */ /* 0x002fca00048070ff */
[----:B------:R0:W-:Y:S04]  /*5df50*/  STL [R1+0xe58], R0 ;  /* 0x000e580001007387 */ /* 0x0001e80000100800 */
[----:B------:R1:W-:Y:S04]  /*5df60*/  STL [R1+0xe4c], R3 ;  /* 0x000e4c0301007387 */ /* 0x0003e80000100800 */
[----:B------:R2:W-:Y:S01]  /*5df70*/  STL [R1+0xe50], R2 ;  /* 0x000e500201007387 */ /* 0x0005e20000100800 */
[----:B0-----:R-:W-:Y:S02]  /*5df80*/  F2FP.SATFINITE.E4M3.F32.PACK_AB_MERGE_C R0, R185, R186, RZ ;  /* 0x000000bab900723e */ /* 0x001fe400048070ff */
[----:B-1----:R-:W-:-:S03]  /*5df90*/  F2FP.SATFINITE.E4M3.F32.PACK_AB_MERGE_C R3, R183, R184, RZ ;  /* 0x000000b8b703723e */ /* 0x002fc600048070ff */
[----:B------:R0:W-:Y:S01]  /*5dfa0*/  STL [R1+0xe44], R0 ;  /* 0x000e440001007387 */ /* 0x0001e20000100800 */
[----:B--2---:R-:W-:-:S03]  /*5dfb0*/  F2FP.SATFINITE.E4M3.F32.PACK_AB_MERGE_C R2, R181, R182, RZ ;  /* 0x000000b6b502723e */ /* 0x004fc600048070ff */
        /* <DEDUP_REMOVED lines=18> */
[----:B------:R-:W-:Y:S04]  /*5e0e0*/  STL [R1+0xe20], R3 ;  /* 0x000e200301007387 */ /* 0x000fe80000100800 */
[----:B------:R-:W-:Y:S01]  /*5e0f0*/  STL [R1+0xe1c], R2 ;  /* 0x000e1c0201007387 */ /* 0x000fe20000100800 */
[----:B0-----:R-:W-:-:S05]  /*5e100*/  F2FP.SATFINITE.E4M3.F32.PACK_AB_MERGE_C R0, R155, R156, RZ ;  /* 0x0000009c9b00723e */ /* 0x001fca00048070ff */
[----:B------:R0:W-:Y:S04]  /*5e110*/  STL [R1+0xe18], R0 ;  /* 0x000e180001007387 */ /* 0x0001e80000100800 */
[----:B------:R-:W2:Y:S04]  /*5e120*/  LDL.LU R206, [R1+0xca8] ;  /* 0x000ca80001ce7983 */ /* 0x000ea80000300800 */
        /* <DEDUP_REMOVED lines=53> */
[----:B0-----:R-:W-:-:S02]  /*5e480*/  F2FP.SATFINITE.E4M3.F32.PACK_AB_MERGE_C R0, R213, R214, RZ ;  /* 0x000000d6d500723e */ /* 0x001fc400048070ff */
[----:B------:R-:W-:Y:S02]  /*5e490*/  F2FP.SATFINITE.E4M3.F32.PACK_AB_MERGE_C R3, R211, R212, RZ ;  /* 0x000000d4d303723e */ /* 0x000fe400048070ff */
[----:B------:R-:W-:Y:S01]  /*5e4a0*/  F2FP.SATFINITE.E4M3.F32.PACK_AB_MERGE_C R2, R209, R210, RZ ;  /* 0x000000d2d102723e */ /* 0x000fe200048070ff */
[----:B------:R0:W-:Y:S04]  /*5e4b0*/  STL [R1+0xe14], R0 ;  /* 0x000e140001007387 */ /* 0x0001e80000100800 */
[----:B------:R2:W-:Y:S04]  /*5e4c0*/  STL [R1+0xe0c], R3 ;  /* 0x000e0c0301007387 */ /* 0x0005e80000100800 */
[----:B------:R3:W-:Y:S01]  /*5e4d0*/  STL [R1+0xe10], R2 ;  /* 0x000e100201007387 */ /* 0x0007e20000100800 */
[----:B0-----:R-:W-:-:S05]  /*5e4e0*/  F2FP.SATFINITE.E4M3.F32.PACK_AB_MERGE_C R0, R207, R208, RZ ;  /* 0x000000d0cf00723e */ /* 0x001fca00048070ff */
[----:B------:R4:W-:Y:S01]  /*5e4f0*/  STL [R1+0xe04], R0 ;  /* 0x000e040001007387 */ /* 0x0009e20000100800 */
[----:B--2---:R-:W-:-:S05]  /*5e500*/  F2FP.SATFINITE.E4M3.F32.PACK_AB_MERGE_C R3, R205, R206, RZ ;  /* 0x000000cecd03723e */ /* 0x004fca00048070ff */
[----:B------:R0:W-:Y:S01]  /*5e510*/  STL [R1+0xe08], R3 ;  /* 0x000e080301007387 */ /* 0x0001e20000100800 */
[----:B---3--:R-:W-:-:S05]  /*5e520*/  F2FP.SATFINITE.E4M3.F32.PACK_AB_MERGE_C R2, R203, R204, RZ ;  /* 0x000000cccb02723e */ /* 0x008fca00048070ff */
[----:B------:R1:W-:Y:S01]  /*5e530*/  STL [R1+0xe00], R2 ;  /* 0x000e000201007387 */ /* 0x0003e20000100800 */
[----:B----4-:R-:W-:-:S05]  /*5e540*/  F2FP.SATFINITE.E4M3.F32.PACK_AB_MERGE_C R0, R201, R202, RZ ;  /* 0x000000cac900723e */ /* 0x010fca00048070ff */
[----:B------:R2:W-:Y:S01]  /*5e550*/  STL [R1+0xcbc], R0 ;  /* 0x000cbc0001007387 */ /* 0x0005e20000100800 */
[----:B0-----:R-:W-:-:S05]  /*5e560*/  F2FP.SATFINITE.E4M3.F32.PACK_AB_MERGE_C R3, R199, R200, RZ ;  /* 0x000000c8c703723e */ /* 0x001fca00048070ff */
[----:B------:R0:W-:Y:S01]  /*5e570*/  STL [R1+0xcb4], R3 ;  /* 0x000cb40301007387 */ /* 0x0001e20000100800 */
[----:B-1----:R-:W-:-:S05]  /*5e580*/  F2FP.SATFINITE.E4M3.F32.PACK_AB_MERGE_C R2, R197, R198, RZ ;  /* 0x000000c6c502723e */ /* 0x002fca00048070ff */
[----:B------:R1:W-:Y:S01]  /*5e590*/  STL [R1+0xcb0], R2 ;  /* 0x000cb00201007387 */ /* 0x0003e20000100800 */
[----:B--2---:R-:W-:-:S05]  /*5e5a0*/  F2FP.SATFINITE.E4M3.F32.PACK_AB_MERGE_C R0, R195, R196, RZ ;  /* 0x000000c4c300723e */ /* 0x004fca00048070ff */
        /* <DEDUP_REMOVED lines=38> */
[----:B------:R-:W-:Y:S01]  /*5e810*/  STL [R1+0xc3c], R3 ;  /* 0x000c3c0301007387 */ /* 0x000fe20000100800 */
[----:B-1----:R-:W-:-:S03]  /*5e820*/  F2FP.SATFINITE.E4M3.F32.PACK_AB_MERGE_C R2, R21, R22, RZ ;  /* 0x000000161502723e */ /* 0x002fc600048070ff */
[----:B------:R-:W3:Y:S04]  /*5e830*/  LDL.LU R212, [R1+0xd80] ;  /* 0x000d800001d47983 */ /* 0x000ee80000300800 */
[----:B------:R-:W-:Y:S01]  /*5e840*/  STL [R1+0xc38], R2 ;  /* 0x000c380201007387 */ /* 0x000fe20000100800 */
[----:B--2---:R-:W-:-:S03]  /*5e850*/  F2FP.SATFINITE.E4M3.F32.PACK_AB_MERGE_C R0, R11, R20, RZ ;  /* 0x000000140b00723e */ /* 0x004fc600048070ff */
[----:B------:R-:W3:Y:S04]  /*5e860*/  LDL.LU R211, [R1+0xd84] ;  /* 0x000d840001d37983 */ /* 0x000ee80000300800 */
[----:B------:R3:W-:Y:S04]  /*5e870*/  STL [R1+0xc34], R0 ;  /* 0x000c340001007387 */ /* 0x0007e80000100800 */
[----:B------:R-:W2:Y:S04]  /*5e880*/  LDL.LU R210, [R1+0xd88] ;  /* 0x000d880001d27983 */ /* 0x000ea80000300800 */
[----:B------:R-:W2:Y:S04]  /*5e890*/  LDL.LU R209, [R1+0xd8c] ;  /* 0x000d8c0001d17983 */ /* 0x000ea80000300800 */
        /* <DEDUP_REMOVED lines=56> */
[----:B---3--:R-:W-:-:S05]  /*5ec20*/  F2FP.SATFINITE.E4M3.F32.PACK_AB_MERGE_C R0, R211, R212, RZ ;  /* 0x000000d4d300723e */ /* 0x008fca00048070ff */
[----:B------:R0:W-:Y:S01]  /*5ec30*/  STL [R1+0xc30], R0 ;  /* 0x000c300001007387 */ /* 0x0001e20000100800 */
[----:B--2---:R-:W-:Y:S02]  /*5ec40*/  F2FP.SATFINITE.E4M3.F32.PACK_AB_MERGE_C R3, R209, R210, RZ ;  /* 0x000000d2d103723e */ /* 0x004fe400048070ff */
[----:B----4-:R-:W-:-:S03]  /*5ec50*/  F2FP.SATFINITE.E4M3.F32.PACK_AB_MERGE_C R2, R207, R208, RZ ;  /* 0x000000d0cf02723e */ /* 0x010fc600048070ff */
[----:B------:R1:W-:Y:S04]  /*5ec60*/  STL [R1+0xc2c], R3 ;  /* 0x000c2c0301007387 */ /* 0x0003e80000100800 */
[----:B------:R2:W-:Y:S01]  /*5ec70*/  STL [R1+0xc24], R2 ;  /* 0x000c240201007387 */ /* 0x0005e20000100800 */
[----:B0-----:R-:W-:-:S05]  /*5ec80*/  F2FP.SATFINITE.E4M3.F32.PACK_AB_MERGE_C R0, R205, R206, RZ ;  /* 0x000000cecd00723e */ /* 0x001fca00048070ff */
[----:B------:R0:W-:Y:S01]  /*5ec90*/  STL [R1+0xc28], R0 ;  /* 0x000c280001007387 */ /* 0x0001e20000100800 */
[----:B-1----:R-:W-:Y:S02]  /*5eca0*/  F2FP.SATFINITE.E4M3.F32.PACK_AB_MERGE_C R3, R203, R204, RZ ;  /* 0x000000cccb03723e */ /* 0x002fe400048070ff */
[----:B--2---:R-:W-:-:S03]  /*5ecb0*/  F2FP.SATFINITE.E4M3.F32.PACK_AB_MERGE_C R2, R201, R202, RZ ;  /* 0x000000cac902723e */ /* 0x004fc600048070ff */
        /* <DEDUP_REMOVED lines=31> */
[----:B------:R-:W-:Y:S01]  /*5eeb0*/  STL [R1+0xcc0], R2 ;  /* 0x000cc00201007387 */ /* 0x000fe20000100800 */
[----:B0-----:R-:W-:Y:S02]  /*5eec0*/  F2FP.SATFINITE.E4M3.F32.PACK_AB_MERGE_C R0, R157, R158, RZ ;  /* 0x0000009e9d00723e */ /* 0x001fe400048070ff */
[----:B------:R-:W-:-:S05]  /*5eed0*/  F2FP.SATFINITE.E4M3.F32.PACK_AB_MERGE_C R10, R155, R156, RZ ;  /* 0x0000009c9b0a723e */ /* 0x000fca00048070ff */
[----:B------:R-:W-:Y:S04]  /*5eee0*/  STL [R1+0x2d54], R10 ;  /* 0x002d540a01007387 */ /* 0x000fe80000100800 */
[----:B------:R0:W-:Y:S01]  /*5eef0*/  STL [R1+0xcb8], R0 ;  /* 0x000cb80001007387 */ /* 0x0001e20000100800 */
[----:B-1----:R-:W-:Y:S02]  /*5ef00*/  F2FP.SATFINITE.E4M3.F32.PACK_AB_MERGE_C R3, R23, R152, RZ ;  /* 0x000000981703723e */ /* 0x002fe400048070ff */
[----:B0-----:R-:W-:Y:S02]  /*5ef10*/  F2FP.SATFINITE.E4M3.F32.PACK_AB_MERGE_C R0, R153, R154, RZ ;  /* 0x0000009a9900723e */ /* 0x001fe400048070ff */
[----:B------:R-:W-:-:S03]  /*5ef20*/  F2FP.SATFINITE.E4M3.F32.PACK_AB_MERGE_C R2, R21, R22, RZ ;  /* 0x000000161502723e */ /* 0x000fc600048070ff */
[----:B------:R0:W-:Y:S04]  /*5ef30*/  STL [R1+0xcac], R0 ;  /* 0x000cac0001007387 */ /* 0x0001e80000100800 */
[----:B------:R-:W-:Y:S04]  /*5ef40*/  STL [R1+0xcec], R3 ;  /* 0x000cec0301007387 */ /* 0x000fe80000100800 */
[----:B------:R-:W2:Y:S01]  /*5ef50*/  LDL.LU R216, [R1+0xa70] ;  /* 0x000a700001d87983 */ /* 0x000ea20000300800 */
[----:B0-----:R-:W-:-:S03]  /*5ef60*/  F2FP.SATFINITE.E4M3.F32.PACK_AB_MERGE_C R0, R11, R20, RZ ;  /* 0x000000140b00723e */ /* 0x001fc600048070ff */
[----:B------:R-:W-:Y:S04]  /*5ef70*/  STL [R1+0xc9c], R2 ;  /* 0x000c9c0201007387 */ /* 0x000fe80000100800 */
[----:B------:R-:W2:Y:S04]  /*5ef80*/  LDL.LU R214, [R1+0xa74] ;  /* 0x000a740001d67983 */ /* 0x000ea80000300800 */
[----:B------:R2:W-:Y:S04]  /*5ef90*/  STL [R1+0xca8], R0 ;  /* 0x000ca80001007387 */ /* 0x0005e80000100800 */
        /* <DEDUP_REMOVED lines=22> */
[----:B------:R-:W-:-:S03]  /*5f100*/  F2FP.SATFINITE.E4M3.F32.PACK_AB_MERGE_C R219, R185, R186, RZ ;  /* 0x000000bab9db723e */ /* 0x000fc600048070ff */
[----:B------:R-:W4:Y:S04]  /*5f110*/  LDL.LU R190, [R1+0xad0] ;  /* 0x000ad00001be7983 */ /* 0x000f280000300800 */
[----:B------:R-:W4:Y:S01]  /*5f120*/  LDL.LU R189, [R1+0xad4] ;  /* 0x000ad40001bd7983 */ /* 0x000f220000300800 */
[----:B------:R-:W-:-:S03]  /*5f130*/  F2FP.SATFINITE.E4M3.F32.PACK_AB_MERGE_C R212, R183, R184, RZ ;  /* 0x000000b8b7d4723e */ /* 0x000fc600048070ff */
[----:B------:R-:W4:Y:S04]  /*5f140*/  LDL.LU R188, [R1+0xad8] ;  /* 0x000ad80001bc7983 */ /* 0x000f280000300800 */
[----:B------:R-:W4:Y:S01]  /*5f150*/  LDL.LU R187, [R1+0xadc] ;  /* 0x000adc0001bb7983 */ /* 0x000f220000300800 */
[----:B------:R-:W-:-:S03]  /*5f160*/  F2FP.SATFINITE.E4M3.F32.PACK_AB_MERGE_C R215, R181, R182, RZ ;  /* 0x000000b6b5d7723e */ /* 0x000fc600048070ff */
        /* <DEDUP_REMOVED lines=92> */
[----:B--2---:R-:W-:-:S03]  /*5f730*/  F2FP.SATFINITE.E4M3.F32.PACK_AB_MERGE_C R2, R21, R22, RZ ;  /* 0x000000161502723e */ /* 0x004fc600048070ff */
[----:B------:R-:W1:Y:S04]  /*5f740*/  LDL.LU R213, [R1+0xb68] ;  /* 0x000b680001d57983 */ /* 0x000e680000300800 */
[----:B------:R-:W-:Y:S01]  /*5f750*/  STL [R1+0xae4], R2 ;  /* 0x000ae40201007387 */ /* 0x000fe20000100800 */
[----:B0-----:R-:W-:-:S03]  /*5f760*/  F2FP.SATFINITE.E4M3.F32.PACK_AB_MERGE_C R0, R11, R20, RZ ;  /* 0x000000140b00723e */ /* 0x001fc600048070ff */
[----:B------:R-:W1:Y:S04]  /*5f770*/  LDL.LU R211, [R1+0xb6c] ;  /* 0x000b6c0001d37983 */ /* 0x000e680000300800 */
[----:B------:R0:W-:Y:S04]  /*5f780*/  STL [R1+0xa2c], R0 ;  /* 0x000a2c0001007387 */ /* 0x0001e80000100800 */
[----:B------:R-:W0:Y:S04]  /*5f790*/  LDL.LU R210, [R1+0xb70] ;  /* 0x000b700001d27983 */ /* 0x000e280000300800 */
[----:B------:R-:W0:Y:S04]  /*5f7a0*/  LDL.LU R209, [R1+0xb74] ;  /* 0x000b740001d17983 */ /* 0x000e280000300800 */
        /* <DEDUP_REMOVED lines=56> */
[----:B-1----:R-:W-:-:S05]  /*5fb30*/  F2FP.SATFINITE.E4M3.F32.PACK_AB_MERGE_C R3, R211, R213, RZ ;  /* 0x000000d5d303723e */ /* 0x002fca00048070ff */
[----:B------:R3:W-:Y:S01]  /*5fb40*/  STL [R1+0xa30], R3 ;  /* 0x000a300301007387 */ /* 0x0007e20000100800 */
[----:B0-----:R-:W-:-:S05]  /*5fb50*/  F2FP.SATFINITE.E4M3.F32.PACK_AB_MERGE_C R0, R209, R210, RZ ;  /* 0x000000d2d100723e */ /* 0x001fca00048070ff */
[----:B------:R4:W-:Y:S01]  /*5fb60*/  STL [R1+0xa24], R0 ;  /* 0x000a240001007387 */ /* 0x0009e20000100800 */
[----:B--2---:R-:W-:Y:S02]  /*5fb70*/  F2FP.SATFINITE.E4M3.F32.PACK_AB_MERGE_C R2, R207, R208, RZ ;  /* 0x000000d0cf02723e */ /* 0x004fe400048070ff */
[----:B---3--:R-:W-:-:S03]  /*5fb80*/  F2FP.SATFINITE.E4M3.F32.PACK_AB_MERGE_C R3, R205, R206, RZ ;  /* 0x000000cecd03723e */ /* 0x008fc600048070ff */
[----:B------:R0:W-:Y:S01]  /*5fb90*/  STL [R1+0xa28], R2 ;  /* 0x000a280201007387 */ /* 0x0001e20000100800 */
[----:B----4-:R-:W-:-:S03]  /*5fba0*/  F2FP.SATFINITE.E4M3.F32.PACK_AB_MERGE_C R0, R203, R204, RZ ;  /* 0x000000cccb00723e */ /* 0x010fc600048070ff */
        /* <DEDUP_REMOVED lines=19> */
[----:B------:R1:W-:Y:S01]  /*5fce0*/  STL [R1+0xa04], R0 ;  /* 0x000a040001007387 */ /* 0x0003e20000100800 */
[----:B0-----:R-:W-:-:S05]  /*5fcf0*/  F2FP.SATFINITE.E4M3.F32.PACK_AB_MERGE_C R2, R183, R184, RZ ;  /* 0x000000b8b702723e */ /* 0x001fca00048070ff */
[----:B------:R-:W-:Y:S01]  /*5fd00*/  STL [R1+0xad4], R2 ;  /* 0x000ad40201007387 */ /* 0x000fe20000100800 */
[----:B-1----:R-:W-:-:S05]  /*5fd10*/  F2FP.SATFINITE.E4M3.F32.PACK_AB_MERGE_C R0, R179, R180, RZ ;  /* 0x000000b4b300723e */ /* 0x002fca00048070ff */
[----:B------:R0:W-:Y:S02]  /*5fd20*/  STL [R1+0xa00], R0 ;  /* 0x000a000001007387 */ /* 0x0001e40000100800 */
[----:B0-----:R-:W-:Y:S02]  /*5fd30*/  F2FP.SATFINITE.E4M3.F32.PACK_AB_MERGE_C R0, R167, R174, RZ ;  /* 0x000000aea700723e */ /* 0x001fe400048070ff */
[----:B------:R-:W-:-:S05]  /*5fd40*/  F2FP.SATFINITE.E4M3.F32.PACK_AB_MERGE_C R16, R165, R166, RZ ;  /* 0x000000a6a510723e */ /* 0x000fca00048070ff */
[----:B------:R-:W-:Y:S01]  /*5fd50*/  STL [R1+0x2d60], R16 ;  /* 0x002d601001007387 */ /* 0x000fe20000100800 */
[----:B------:R-:W-:-:S03]  /*5fd60*/  F2FP.SATFINITE.E4M3.F32.PACK_AB_MERGE_C R3, R163, R164, RZ ;  /* 0x000000a4a303723e */ /* 0x000fc600048070ff */
[----:B------:R0:W-:Y:S04]  /*5fd70*/  STL [R1+0xac8], R0 ;  /* 0x000ac80001007387 */ /* 0x0001e80000100800 */
[----:B------:R1:W-:Y:S01]  /*5fd80*/  STL [R1+0xabc], R3 ;  /* 0x000abc0301007387 */ /* 0x0003e20000100800 */
[----:B------:R-:W-:-:S05]  /*5fd90*/  F2FP.SATFINITE.E4M3.F32.PACK_AB_MERGE_C R2, R161, R162, RZ ;  /* 0x000000a2a102723e */ /* 0x000fca00048070ff */
        /* <DEDUP_REMOVED lines=10> */
[----:B------:R-:W-:Y:S01]  /*5fe40*/  STL [R1+0xaa0], R3 ;  /* 0x000aa00301007387 */ /* 0x000fe20000100800 */
[----:B--2---:R-:W-:-:S03]  /*5fe50*/  F2FP.SATFINITE.E4M3.F32.PACK_AB_MERGE_C R2, R21, R22, RZ ;  /* 0x000000161502723e */ /* 0x004fc600048070ff */
[----:B------:R-:W2:Y:S04]  /*5fe60*/  LDL.LU R220, [R1+0x858] ;  /* 0x0008580001dc7983 */ /* 0x000ea80000300800 */
[----:B------:R-:W-:Y:S01]  /*5fe70*/  STL [R1+0xa9c], R2 ;  /* 0x000a9c0201007387 */ /* 0x000fe20000100800 */
[----:B0-----:R-:W-:-:S03]  /*5fe80*/  F2FP.SATFINITE.E4M3.F32.PACK_AB_MERGE_C R0, R11, R20, RZ ;  /* 0x000000140b00723e */ /* 0x001fc600048070ff */
        /* <DEDUP_REMOVED lines=125> */
[----:B------:R2:W-:Y:S01]  /*60660*/  STL [R1+0x848], R2 ;  /* 0x0008480201007387 */ /* 0x0005e20000100800 */
[----:B0-----:R-:W-:-:S03]  /*60670*/  F2FP.SATFINITE.E4M3.F32.PACK_AB_MERGE_C R0, R11, R20, RZ ;  /* 0x000000140b00723e */ /* 0x001fc600048070ff */
[----:B------:R-:W2:Y:S04]  /*60680*/  LDL.LU R218, [R1+0x954] ;  /* 0x0009540001da7983 */ /* 0x000ea80000300800 */
[----:B------:R0:W-:Y:S04]  /*60690*/  STL [R1+0x844], R0 ;  /* 0x0008440001007387 */ /* 0x0001e80000100800 */
[----:B------:R-:W3:Y:S04]  /*606a0*/  LDL.LU R216, [R1+0x958] ;  /* 0x0009580001d87983 */ /* 0x000ee80000300800 */
[----:B------:R-:W3:Y:S04]  /*606b0*/  LDL.LU R214, [R1+0x95c] ;  /* 0x00095c0001d67983 */ /* 0x000ee80000300800 */
[----:B------:R-:W0:Y:S04]  /*606c0*/  LDL.LU R211, [R1+0x960] ;  /* 0x0009600001d37983 */ /* 0x000e280000300800 */
[----:B------:R-:W0:Y:S04]  /*606d0*/  LDL.LU R210, [R1+0x964] ;  /* 0x0009640001d27983 */ /* 0x000e280000300800 */
        /* <DEDUP_REMOVED lines=58> */
[----:B---3--:R-:W-:Y:S02]  /*60a80*/  F2FP.SATFINITE.E4M3.F32.PACK_AB_MERGE_C R3, R214, R216, RZ ;  /* 0x000000d8d603723e */ /* 0x008fe400048070ff */
[----:B0-----:R-:W-:-:S03]  /*60a90*/  F2FP.SATFINITE.E4M3.F32.PACK_AB_MERGE_C R0, R210, R211, RZ ;  /* 0x000000d3d200723e */ /* 0x001fc600048070ff */
[----:B------:R0:W-:Y:S04]  /*60aa0*/  STL [R1+0x83c], R3 ;  /* 0x00083c0301007387 */ /* 0x0001e80000100800 */
[----:B------:R1:W-:Y:S01]  /*60ab0*/  STL [R1+0x838], R0 ;  /* 0x0008380001007387 */ /* 0x0003e20000100800 */
[----:B----4-:R-:W-:Y:S02]  /*60ac0*/  F2FP.SATFINITE.E4M3.F32.PACK_AB_MERGE_C R2, R207, R208, RZ ;  /* 0x000000d0cf02723e */ /* 0x010fe400048070ff */
[----:B0-----:R-:W-:-:S03]  /*60ad0*/  F2FP.SATFINITE.E4M3.F32.PACK_AB_MERGE_C R3, R205, R206, RZ ;  /* 0x000000cecd03723e */ /* 0x001fc600048070ff */
[----:B------:R0:W-:Y:S01]  /*60ae0*/  STL [R1+0x834], R2 ;  /* 0x0008340201007387 */ /* 0x0001e20000100800 */
[----:B-1----:R-:W-:-:S03]  /*60af0*/  F2FP.SATFINITE.E4M3.F32.PACK_AB_MERGE_C R0, R203, R204, RZ ;  /* 0x000000cccb00723e */ /* 0x002fc600048070ff */
        /* <DEDUP_REMOVED lines=21> */
[----:B------:R0:W-:Y:S01]  /*60c50*/  STL [R1+0x804], R2 ;  /* 0x0008040201007387 */ /* 0x0001e20000100800 */
[----:B-1----:R-:W-:-:S05]  /*60c60*/  F2FP.SATFINITE.E4M3.F32.PACK_AB_MERGE_C R0, R179, R180, RZ ;  /* 0x000000b4b300723e */ /* 0x002fca00048070ff */
        /* <DEDUP_REMOVED lines=15> */
[----:B0-----:R-:W-:-:S03]  /*60d60*/  F2FP.SATFINITE.E4M3.F32.PACK_AB_MERGE_C R2, R21, R22, RZ ;  /* 0x000000161502723e */ /* 0x001fc600048070ff */
[----:B------:R-:W3:Y:S04]  /*60d70*/  LDL.LU R225, [R1+0x648] ;  /* 0x0006480001e17983 */ /* 0x000ee80000300800 */
[----:B------:R0:W-:Y:S01]  /*60d80*/  STL [R1+0x8a8], R2 ;  /* 0x0008a80201007387 */ /* 0x0001e20000100800 */
[----:B-1----:R-:W-:-:S03]  /*60d90*/  F2FP.SATFINITE.E4M3.F32.PACK_AB_MERGE_C R0, R11, R20, RZ ;  /* 0x000000140b00723e */ /* 0x002fc600048070ff */
[----:B------:R-:W3:Y:S04]  /*60da0*/  LDL.LU R224, [R1+0x64c] ;  /* 0x00064c0001e07983 */ /* 0x000ee80000300800 */
[----:B------:R1:W-:Y:S04]  /*60db0*/  STL [R1+0x89c], R0 ;  /* 0x00089c0001007387 */ /* 0x0003e80000100800 */
[----:B------:R-:W2:Y:S04]  /*60dc0*/  LDL.LU R223, [R1+0x650] ;  /* 0x0006500001df7983 */ /* 0x000ea80000300800 */
[----:B------:R-:W2:Y:S04]  /*60dd0*/  LDL.LU R222, [R1+0x654] ;  /* 0x0006540001de7983 */ /* 0x000ea80000300800 */
[----:B------:R-:W0:Y:S04]  /*60de0*/  LDL.LU R221, [R1+0x658] ;  /* 0x0006580001dd7983 */ /* 0x000e280000300800 */
[----:B------:R-:W0:Y:S04]  /*60df0*/  LDL.LU R220, [R1+0x65c] ;  /* 0x00065c0001dc7983 */ /* 0x000e280000300800 */
[----:B------:R-:W1:Y:S04]  /*60e00*/  LDL.LU R218, [R1+0x660] ;  /* 0x0006600001da7983 */ /* 0x000e680000300800 */
[----:B------:R-:W1:Y:S04]  /*60e10*/  LDL.LU R216, [R1+0x664] ;  /* 0x0006640001d87983 */ /* 0x000e680000300800 */
        /* <DEDUP_REMOVED lines=60> */
[----:B------:R-:W-:Y:S01]  /*611e0*/  STL [R1+0x2d58], R14 ;  /* 0x002d580e01007387 */ /* 0x000fe20000100800 */
[----:B--2---:R-:W-:-:S05]  /*611f0*/  F2FP.SATFINITE.E4M3.F32.PACK_AB_MERGE_C R3, R222, R223, RZ ;  /* 0x000000dfde03723e */ /* 0x004fca00048070ff */
[----:B------:R4:W-:Y:S01]  /*61200*/  STL [R1+0x890], R3 ;  /* 0x0008900301007387 */ /* 0x0009e20000100800 */
[----:B0-----:R-:W-:-:S05]  /*61210*/  F2FP.SATFINITE.E4M3.F32.PACK_AB_MERGE_C R2, R220, R221, RZ ;  /* 0x000000dddc02723e */ /* 0x001fca00048070ff */
[----:B------:R0:W-:Y:S01]  /*61220*/  STL [R1+0x8d0], R2 ;  /* 0x0008d00201007387 */ /* 0x0001e20000100800 */
[----:B-1----:R-:W-:-:S05]  /*61230*/  F2FP.SATFINITE.E4M3.F32.PACK_AB_MERGE_C R0, R216, R218, RZ ;  /* 0x000000dad800723e */ /* 0x002fca00048070ff */
        /* <DEDUP_REMOVED lines=52> */
[----:B------:R-:W2:Y:S04]  /*61580*/  LDL.LU R218, [R1+0x740] ;  /* 0x0007400001da7983 */ /* 0x000ea80000300800 */
[----:B------:R0:W-:Y:S01]  /*61590*/  STL [R1+0x630], R2 ;  /* 0x0006300201007387 */ /* 0x0001e20000100800 */
[----:B-1----:R-:W-:-:S03]  /*615a0*/  F2FP.SATFINITE.E4M3.F32.PACK_AB_MERGE_C R0, R11, R20, RZ ;  /* 0x000000140b00723e */ /* 0x002fc600048070ff */
[----:B------:R-:W2:Y:S04]  /*615b0*/  LDL.LU R216, [R1+0x744] ;  /* 0x0007440001d87983 */ /* 0x000ea80000300800 */
[----:B------:R1:W-:Y:S04]  /*615c0*/  STL [R1+0x62c], R0 ;  /* 0x00062c0001007387 */ /* 0x0003e80000100800 */
[----:B------:R-:W0:Y:S04]  /*615d0*/  LDL.LU R214, [R1+0x748] ;  /* 0x0007480001d67983 */ /* 0x000e280000300800 */
[----:B------:R-:W0:Y:S04]  /*615e0*/  LDL.LU R208, [R1+0x74c] ;  /* 0x00074c0001d07983 */ /* 0x000e280000300800 */
[----:B------:R-:W1:Y:S04]  /*615f0*/  LDL.LU R206, [R1+0x750] ;  /* 0x0007500001ce7983 */ /* 0x000e680000300800 */
[----:B------:R-:W1:Y:S04]  /*61600*/  LDL.LU R203, [R1+0x754] ;  /* 0x0007540001cb7983 */ /* 0x000e680000300800 */
        /* <DEDUP_REMOVED lines=52> */
[----:B0-----:R-:W-:Y:S02]  /*61950*/  F2FP.SATFINITE.E4M3.F32.PACK_AB_MERGE_C R2, R208, R214, RZ ;  /* 0x000000d6d002723e */ /* 0x001fe400048070ff */
[----:B-1----:R-:W-:-:S03]  /*61960*/  F2FP.SATFINITE.E4M3.F32.PACK_AB_MERGE_C R0, R203, R206, RZ ;  /* 0x000000cecb00723e */ /* 0x002fc600048070ff */
[----:B------:R4:W-:Y:S04]  /*61970*/  STL [R1+0x6a4], R2 ;  /* 0x0006a40201007387 */ /* 0x0009e80000100800 */
[----:B------:R0:W-:Y:S01]  /*61980*/  STL [R1+0x624], R0 ;  /* 0x0006240001007387 */ /* 0x0001e20000100800 */
[----:B---3--:R-:W-:Y:S02]  /*61990*/  F2FP.SATFINITE.E4M3.F32.PACK_AB_MERGE_C R3, R201, R202, RZ ;  /* 0x000000cac903723e */ /* 0x008fe400048070ff */
[----:B----4-:R-:W-:-:S03]  /*619a0*/  F2FP.SATFINITE.E4M3.F32.PACK_AB_MERGE_C R2, R199, R200, RZ ;  /* 0x000000c8c702723e */ /* 0x010fc600048070ff */
[----:B------:R1:W-:Y:S01]  /*619b0*/  STL [R1+0x6b0], R3 ;  /* 0x0006b00301007387 */ /* 0x0003e20000100800 */
[----:B0-----:R-:W-:-:S03]  /*619c0*/  F2FP.SATFINITE.E4M3.F32.PACK_AB_MERGE_C R0, R197, R198, RZ ;  /* 0x000000c6c500723e */ /* 0x001fc600048070ff */
[----:B------:R0:W-:Y:S04]  /*619d0*/  STL [R1+0x61c], R2 ;  /* 0x00061c0201007387 */ /* 0x0001e80000100800 */
[----:B------:R2:W-:Y:S01]  /*619e0*/  STL [R1+0x620], R0 ;  /* 0x0006200001007387 */ /* 0x0005e20000100800 */
[----:B-1----:R-:W-:Y:S02]  /*619f0*/  F2FP.SATFINITE.E4M3.F32.PACK_AB_MERGE_C R3, R195, R196, RZ ;  /* 0x000000c4c303723e */ /* 0x002fe400048070ff */
[----:B0-----:R-:W-:-:S03]  /*61a00*/  F2FP.SATFINITE.E4M3.F32.PACK_AB_MERGE_C R2, R193, R194, RZ ;  /* 0x000000c2c102723e */ /* 0x001fc600048070ff */
        /* <DEDUP_REMOVED lines=12> */
[----:B------:R-:W-:Y:S01]  /*61ad0*/  STL [R1+0x608], R3 ;  /* 0x0006080301007387 */ /* 0x000fe20000100800 */
[----:B--2---:R-:W-:-:S03]  /*61ae0*/  F2FP.SATFINITE.E4M3.F32.PACK_AB_MERGE_C R0, R179, R180, RZ ;  /* 0x000000b4b300723e */ /* 0x004fc600048070ff */
[----:B------:R0:W-:Y:S04]  /*61af0*/  STL [R1+0x604], R2 ;  /* 0x0006040201007387 */ /* 0x0001e80000100800 */
[----:B------:R1:W-:Y:S01]  /*61b00*/  STL [R1+0x600], R0 ;  /* 0x0006000001007387 */ /* 0x0003e20000100800 */
[----:B0-----:R-:W-:-:S05]  /*61b10*/  F2FP.SATFINITE.E4M3.F32.PACK_AB_MERGE_C R2, R167, R174, RZ ;  /* 0x000000aea702723e */ /* 0x001fca00048070ff */
[----:B------:R-:W-:Y:S01]  /*61b20*/  STL [R1+0x698], R2 ;  /* 0x0006980201007387 */ /* 0x000fe20000100800 */
[----:B-1----:R-:W-:-:S05]  /*61b30*/  F2FP.SATFINITE.E4M3.F32.PACK_AB_MERGE_C R0, R163, R164, RZ ;  /* 0x000000a4a300723e */ /* 0x002fca00048070ff */
[----:B------:R0:W-:Y:S01]  /*61b40*/  STL [R1+0x69c], R0 ;  /* 0x00069c0001007387 */ /* 0x0001e20000100800 */
[----:B------:R-:W-:Y:S02]  /*61b50*/  F2FP.SATFINITE.E4M3.F32.PACK_AB_MERGE_C R14, R153, R154, RZ ;  /* 0x0000009a990e723e */ /* 0x000fe400048070ff */
[----:B------:R-:W-:-:S03]  /*61b60*/  F2FP.SATFINITE.E4M3.F32.PACK_AB_MERGE_C R10, R23, R152, RZ ;  /* 0x00000098170a723e */ /* 0x000fc600048070ff */
[----:B------:R-:W-:Y:S01]  /*61b70*/  STL [R1+0x2d64], R14 ;  /* 0x002d640e01007387 */ /* 0x000fe20000100800 */
[----:B------:R-:W-:-:S03]  /*61b80*/  F2FP.SATFINITE.E4M3.F32.PACK_AB_MERGE_C R15, R21, R22, RZ ;  /* 0x00000016150f723e */ /* 0x000fc600048070ff */
[----:B------:R-:W-:Y:S04]  /*61b90*/  STL [R1+0x2d68], R10 ;  /* 0x002d680a01007387 */ /* 0x000fe80000100800 */
[----:B------:R-:W-:Y:S01]  /*61ba0*/  STL [R1+0x2d6c], R15 ;  /* 0x002d6c0f01007387 */ /* 0x000fe20000100800 */
[----:B0-----:R-:W-:-:S03]  /*61bb0*/  F2FP.SATFINITE.E4M3.F32.PACK_AB_MERGE_C R0, R11, R20, RZ ;  /* 0x000000140b00723e */ /* 0x001fc600048070ff */
[----:B------:R-:W2:Y:S04]  /*61bc0*/  LDL.LU R106, [R1+0x420] ;  /* 0x00042000016a7983 */ /* 0x000ea80000300800 */
        /* <DEDUP_REMOVED lines=127> */
[----:B--2---:R-:W-:-:S02]  /*623c0*/  F2FP.SATFINITE.E4M3.F32.PACK_AB_MERGE_C R14, R107, R106, RZ ;  /* 0x0000006a6b0e723e */ /* 0x004fc400048070ff */
[----:B---3--:R-:W-:Y:S02]  /*623d0*/  F2FP.SATFINITE.E4M3.F32.PACK_AB_MERGE_C R16, R105, R104, RZ ;  /* 0x000000686910723e */ /* 0x008fe400048070ff */
[----:B----4-:R-:W-:Y:S01]  /*623e0*/  F2FP.SATFINITE.E4M3.F32.PACK_AB_MERGE_C R15, R103, R102, RZ ;  /* 0x00000066670f723e */ /* 0x010fe200048070ff */
[----:B------:R0:W-:Y:S01]  /*623f0*/  STL [R1+0x2d70], R14 ;  /* 0x002d700e01007387 */ /* 0x0001e20000100800 */
[----:B------:R-:W-:-:S03]  /*62400*/  F2FP.SATFINITE.E4M3.F32.PACK_AB_MERGE_C R10, R101, R100, RZ ;  /* 0x00000064650a723e */ /* 0x000fc600048070ff */
[----:B------:R1:W-:Y:S04]  /*62410*/  STL [R1+0x2d74], R16 ;  /* 0x002d741001007387 */ /* 0x0003e80000100800 */
[----:B------:R2:W-:Y:S01]  /*62420*/  STL [R1+0x2d78], R15 ;  /* 0x002d780f01007387 */ /* 0x0005e20000100800 */
[----:B0-----:R-:W-:Y:S02]  /*62430*/  F2FP.SATFINITE.E4M3.F32.PACK_AB_MERGE_C R14, R97, R96, RZ ;  /* 0x00000060610e723e */ /* 0x001fe400048070ff */
[----:B-1----:R-:W-:Y:S01]  /*62440*/  F2FP.SATFINITE.E4M3.F32.PACK_AB_MERGE_C R16, R99, R98, RZ ;  /* 0x000000626310723e */ /* 0x002fe200048070ff */
        /* <DEDUP_REMOVED lines=10> */
[----:B0-----:R-:W-:-:S03]  /*624f0*/  F2FP.SATFINITE.E4M3.F32.PACK_AB_MERGE_C R10, R171, R169, RZ ;  /* 0x000000a9ab0a723e */ /* 0x001fc600048070ff */
[----:B------:R0:W-:Y:S01]  /*62500*/  STL [R1+0x2d94], R16 ;  /* 0x002d941001007387 */ /* 0x0001e20000100800 */
[----:B-1----:R-:W-:Y:S02]  /*62510*/  F2FP.SATFINITE.E4M3.F32.PACK_AB_MERGE_C R15, R19, R244, RZ ;  /* 0x000000f4130f723e */ /* 0x002fe400048070ff */
[----:B--2---:R-:W-:-:S03]  /*62520*/  F2FP.SATFINITE.E4M3.F32.PACK_AB_MERGE_C R14, R170, R168, RZ ;  /* 0x000000a8aa0e723e */ /* 0x004fc600048070ff */
[----:B------:R1:W-:Y:S01]  /*62530*/  STL [R1+0x2d98], R15 ;  /* 0x002d980f01007387 */ /* 0x0003e20000100800 */
[----:B0-----:R-:W-:-:S03]  /*62540*/  F2FP.SATFINITE.E4M3.F32.PACK_AB_MERGE_C R16, R18, R173, RZ ;  /* 0x000000ad1210723e */ /* 0x001fc600048070ff */
[----:B------:R0:W-:Y:S04]  /*62550*/  STL [R1+0x2d9c], R10 ;  /* 0x002d9c0a01007387 */ /* 0x0001e80000100800 */
[----:B------:R2:W-:Y:S01]  /*62560*/  STL [R1+0x2da0], R16 ;  /* 0x002da01001007387 */ /* 0x0005e20000100800 */
[----:B-1----:R-:W-:-:S03]  /*62570*/  F2FP.SATFINITE.E4M3.F32.PACK_AB_MERGE_C R15, R7, R8, RZ ;  /* 0x00000008070f723e */ /* 0x002fc600048070ff */
[----:B------:R1:W-:Y:S01]  /*62580*/  STL [R1+0x2da4], R14 ;  /* 0x002da40e01007387 */ /* 0x0003e20000100800 */
[----:B0-----:R-:W-:Y:S02]  /*62590*/  F2FP.SATFINITE.E4M3.F32.PACK_AB_MERGE_C R10, R9, R172, RZ ;  /* 0x000000ac090a723e */ /* 0x001fe400048070ff */
[----:B--2---:R-:W-:-:S03]  /*625a0*/  F2FP.SATFINITE.E4M3.F32.PACK_AB_MERGE_C R16, R3, R4, RZ ;  /* 0x000000040310723e */ /* 0x004fc600048070ff */
[----:B------:R0:W-:Y:S01]  /*625b0*/  STL [R1+0x2da8], R10 ;  /* 0x002da80a01007387 */ /* 0x0001e20000100800 */
[----:B-1----:R-:W-:-:S03]  /*625c0*/  F2FP.SATFINITE.E4M3.F32.PACK_AB_MERGE_C R14, R5, R6, RZ ;  /* 0x00000006050e723e */ /* 0x002fc600048070ff */
        /* <DEDUP_REMOVED lines=8> */
[----:B------:R-:W-:Y:S04]  /*62650*/  STL [R1+0x2dbc], R10 ;  /* 0x002dbc0a01007387 */ /* 0x000fe80000100800 */
[----:B------:R-:W-:Y:S04]  /*62660*/  STL [R1+0x2dc0], R16 ;  /* 0x002dc01001007387 */ /* 0x000fe80000100800 */
[----:B------:R0:W-:Y:S04]  /*62670*/  STL [R1+0x2dc4], R14 ;  /* 0x002dc40e01007387 */ /* 0x0001e80000100800 */
[----:B------:R-:W2:Y:S01]  /*62680*/  LDL.LU R89, [R1+0x200] ;  /* 0x0002000001597983 */ /* 0x000ea20000300800 */
[----:B-1----:R-:W-:-:S03]  /*62690*/  F2FP.SATFINITE.E4M3.F32.PACK_AB_MERGE_C R15, R241, R242, RZ ;  /* 0x000000f2f10f723e */ /* 0x002fc600048070ff */
[----:B------:R-:W2:Y:S04]  /*626a0*/  LDL.LU R248, [R1+0x204] ;  /* 0x0002040001f87983 */ /* 0x000ea80000300800 */
[----:B------:R-:W3:Y:S01]  /*626b0*/  LDL.LU R88, [R1+0x208] ;  /* 0x0002080001587983 */ /* 0x000ee20000300800 */
[----:B0-----:R-:W-:-:S03]  /*626c0*/  F2FP.SATFINITE.E4M3.F32.PACK_AB_MERGE_C R14, R239, R240, RZ ;  /* 0x000000f0ef0e723e */ /* 0x001fc600048070ff */
[----:B------:R-:W3:Y:S04]  /*626d0*/  LDL.LU R244, [R1+0x20c] ;  /* 0x00020c0001f47983 */ /* 0x000ee80000300800 */
        /* <DEDUP_REMOVED lines=14> */
[----:B------:R-:W4:Y:S01]  /*627c0*/  LDL.LU R232, [R1+0x23c] ;  /* 0x00023c0001e87983 */ /* 0x000f220000300800 */
[----:B------:R-:W-:-:S03]  /*627d0*/  F2FP.SATFINITE.E4M3.F32.PACK_AB_MERGE_C R10, R243, R246, RZ ;  /* 0x000000f6f30a723e */ /* 0x000fc600048070ff */
        /* <DEDUP_REMOVED lines=17> */
[----:B------:R-:W4:Y:S01]  /*628f0*/  LDL.LU R224, [R1+0x26c] ;  /* 0x00026c0001e07983 */ /* 0x000f220000300800 */
[----:B------:R-:W-:-:S03]  /*62900*/  F2FP.SATFINITE.E4M3.F32.PACK_AB_MERGE_C R229, R201, R202, RZ ;  /* 0x000000cac9e5723e */ /* 0x000fc600048070ff */
[----:B------:R-:W4:Y:S01]  /*62910*/  LDL.LU R144, [R1+0x270] ;  /* 0x0002700001907983 */ /* 0x000f220000300800 */
[----:B------:R-:W-:-:S03]  /*62920*/  F2FP.SATFINITE.E4M3.F32.PACK_AB_MERGE_C R202, R195, R196, RZ ;  /* 0x000000c4c3ca723e */ /* 0x000fc600048070ff */
[----:B------:R-:W4:Y:S01]  /*62930*/  LDL.LU R222, [R1+0x274] ;  /* 0x0002740001de7983 */ /* 0x000f220000300800 */
[----:B------:R-:W-:-:S03]  /*62940*/  F2FP.SATFINITE.E4M3.F32.PACK_AB_MERGE_C R195, R181, R182, RZ ;  /* 0x000000b6b5c3723e */ /* 0x000fc600048070ff */
[----:B------:R-:W4:Y:S04]  /*62950*/  LDL.LU R145, [R1+0x278] ;  /* 0x0002780001917983 */ /* 0x000f280000300800 */
[----:B------:R-:W4:Y:S01]  /*62960*/  LDL.LU R220, [R1+0x27c] ;  /* 0x00027c0001dc7983 */ /* 0x000f220000300800 */
[----:B------:R-:W-:-:S03]  /*62970*/  F2FP.SATFINITE.E4M3.F32.PACK_AB_MERGE_C R201, R193, R194, RZ ;  /* 0x000000c2c1c9723e */ /* 0x000fc600048070ff */
        /* <DEDUP_REMOVED lines=118> */
[----:B------:R-:W4:Y:S04]  /*630e0*/  LDL.LU R94, [R1] ;  /* 0x00000000015e7983 */ /* 0x000f280000300800 */
[----:B------:R-:W4:Y:S04]  /*630f0*/  LDL.LU R95, [R1+0x4] ;  /* 0x00000400015f7983 */ /* 0x000f280000300800 */
[----:B------:R-:W4:Y:S04]  /*63100*/  LDL.LU R216, [R1+0x8] ;  /* 0x0000080001d87983 */ /* 0x000f280000300800 */
[----:B------:R-:W4:Y:S01]  /*63110*/  LDL.LU R214, [R1+0xc] ;  /* 0x00000c0001d67983 */ /* 0x000f220000300800 */
[----:B--2---:R-:W-:-:S02]  /*63120*/  F2FP.SATFINITE.E4M3.F32.PACK_AB_MERGE_C R248, R248, R89, RZ ;  /* 0x00000059f8f8723e */ /* 0x004fc400048070ff */
[----:B---3--:R-:W-:Y:S01]  /*63130*/  F2FP.SATFINITE.E4M3.F32.PACK_AB_MERGE_C R244, R244, R88, RZ ;  /* 0x00000058f4f4723e */ /* 0x008fe200048070ff */
[----:B------:R-:W2:Y:S01]  /*63140*/  LDL.LU R89, [R1+0x2ec8] ;  /* 0x002ec80001597983 */ /* 0x000ea20000300800 */
[----:B----4-:R-:W-:Y:S02]  /*63150*/  F2FP.SATFINITE.E4M3.F32.PACK_AB_MERGE_C R241, R241, R91, RZ ;  /* 0x0000005bf1f1723e */ /* 0x010fe400048070ff */
[----:B------:R-:W-:Y:S01]  /*63160*/  F2FP.SATFINITE.E4M3.F32.PACK_AB_MERGE_C R240, R240, R90, RZ ;  /* 0x0000005af0f0723e */ /* 0x000fe200048070ff */
[----:B------:R-:W2:Y:S01]  /*63170*/  LDL.LU R88, [R1+0x2ec4] ;  /* 0x002ec40001587983 */ /* 0x000ea20000300800 */
[----:B------:R-:W-:-:S03]  /*63180*/  F2FP.SATFINITE.E4M3.F32.PACK_AB_MERGE_C R238, R238, R93, RZ ;  /* 0x0000005deeee723e */ /* 0x000fc600048070ff */
[----:B------:R-:W3:Y:S01]  /*63190*/  LDL.LU R91, [R1+0x2ec0] ;  /* 0x002ec000015b7983 */ /* 0x000ee20000300800 */
[----:B------:R-:W-:-:S03]  /*631a0*/  F2FP.SATFINITE.E4M3.F32.PACK_AB_MERGE_C R237, R237, R92, RZ ;  /* 0x0000005ceded723e */ /* 0x000fc600048070ff */
[----:B------:R-:W3:Y:S01]  /*631b0*/  LDL.LU R90, [R1+0x2ebc] ;  /* 0x002ebc00015a7983 */ /* 0x000ee20000300800 */
[----:B------:R-:W-:-:S03]  /*631c0*/  F2FP.SATFINITE.E4M3.F32.PACK_AB_MERGE_C R233, R233, R17, RZ ;  /* 0x00000011e9e9723e */ /* 0x000fc600048070ff */
[----:B------:R-:W4:Y:S01]  /*631d0*/  LDL.LU R93, [R1+0x2eb8] ;  /* 0x002eb800015d7983 */ /* 0x000f220000300800 */
[----:B------:R-:W-:-:S03]  /*631e0*/  F2FP.SATFINITE.E4M3.F32.PACK_AB_MERGE_C R232, R232, R236, RZ ;  /* 0x000000ece8e8723e */ /* 0x000fc600048070ff */
[----:B------:R-:W4:Y:S01]  /*631f0*/  LDL.LU R92, [R1+0x2eb4] ;  /* 0x002eb400015c7983 */ /* 0x000f220000300800 */
[----:B------:R-:W-:-:S03]  /*63200*/  F2FP.SATFINITE.E4M3.F32.PACK_AB_MERGE_C R231, R231, R150, RZ ;  /* 0x00000096e7e7723e */ /* 0x000fc600048070ff */
[----:B------:R-:W2:Y:S01]  /*63210*/  LDL.LU R17, [R1+0x10] ;  /* 0x0000100001117983 */ /* 0x000ea20000300800 */
[----:B------:R-:W-:Y:S02]  /*63220*/  F2FP.SATFINITE.E4M3.F32.PACK_AB_MERGE_C R230, R230, R151, RZ ;  /* 0x00000097e6e6723e */ /* 0x000fe400048070ff */
[----:B------:R-:W-:Y:S02]  /*63230*/  F2FP.SATFINITE.E4M3.F32.PACK_AB_MERGE_C R228, R228, R148, RZ ;  /* 0x00000094e4e4723e */ /* 0x000fe400048070ff */
[----:B------:R-:W-:Y:S02]  /*63240*/  F2FP.SATFINITE.E4M3.F32.PACK_AB_MERGE_C R235, R235, R149, RZ ;  /* 0x00000095ebeb723e */ /* 0x000fe400048070ff */
[----:B------:R-:W-:Y:S02]  /*63250*/  F2FP.SATFINITE.E4M3.F32.PACK_AB_MERGE_C R226, R226, R146, RZ ;  /* 0x00000092e2e2723e */ /* 0x000fe400048070ff */
[----:B------:R-:W-:Y:S02]  /*63260*/  F2FP.SATFINITE.E4M3.F32.PACK_AB_MERGE_C R224, R224, R147, RZ ;  /* 0x00000093e0e0723e */ /* 0x000fe400048070ff */
[----:B------:R-:W-:-:S02]  /*63270*/  F2FP.SATFINITE.E4M3.F32.PACK_AB_MERGE_C R222, R222, R144, RZ ;  /* 0x00000090dede723e */ /* 0x000fc400048070ff */
        /* <DEDUP_REMOVED lines=43> */
[----:B------:R-:W-:-:S05]  /*63530*/  F2FP.SATFINITE.E4M3.F32.PACK_AB_MERGE_C R95, R95, R94, RZ ;  /* 0x0000005e5f5f723e */ /* 0x000fca00048070ff */
[----:B------:R-:W-:Y:S01]  /*63540*/  STL [R1+0x380], R95 ;  /* 0x0003805f01007387 */ /* 0x000fe20000100800 */
[----:B------:R-:W-:-:S03]  /*63550*/  F2FP.SATFINITE.E4M3.F32.PACK_AB_MERGE_C R94, R214, R216, RZ ;  /* 0x000000d8d65e723e */ /* 0x000fc600048070ff */
        /* <DEDUP_REMOVED lines=67> */
[----:B------:R-:W4:Y:S01]  /*63990*/  LDL.LU R214, [R1+0x104] ;  /* 0x0001040001d67983 */ /* 0x000f220000300800 */
[----:B--2---:R-:W-:-:S05]  /*639a0*/  F2FP.SATFINITE.E4M3.F32.PACK_AB_MERGE_C R17, R236, R17, RZ ;  /* 0x00000011ec11723e */ /* 0x004fca00048070ff */
[----:B------:R0:W-:Y:S01]  /*639b0*/  STL [R1+0x464], R17 ;  /* 0x0004641101007387 */ /* 0x0001e20000100800 */
[----:B---3--:R-:W-:Y:S02]  /*639c0*/  F2FP.SATFINITE.E4M3.F32.PACK_AB_MERGE_C R150, R151, R150, RZ ;  /* 0x000000969796723e */ /* 0x008fe400048070ff */
[----:B----4-:R-:W-:-:S03]  /*639d0*/  F2FP.SATFINITE.E4M3.F32.PACK_AB_MERGE_C R148, R149, R148, RZ ;  /* 0x000000949594723e */ /* 0x010fc600048070ff */
[----:B------:R-:W-:Y:S01]  /*639e0*/  STL [R1+0x460], R150 ;  /* 0x0004609601007387 */ /* 0x000fe20000100800 */
[----:B0-----:R-:W-:-:S03]  /*639f0*/  F2FP.SATFINITE.E4M3.F32.PACK_AB_MERGE_C R17, R147, R146, RZ ;  /* 0x000000929311723e */ /* 0x001fc600048070ff */
[----:B------:R-:W-:Y:S04]  /*63a00*/  STL [R1+0x474], R148 ;  /* 0x0004749401007387 */ /* 0x000fe80000100800 */
[----:B------:R0:W-:Y:S01]  /*63a10*/  STL [R1+0x470], R17 ;  /* 0x0004701101007387 */ /* 0x0001e20000100800 */
[----:B------:R-:W-:Y:S02]  /*63a20*/  F2FP.SATFINITE.E4M3.F32.PACK_AB_MERGE_C R144, R145, R144, RZ ;  /* 0x000000909190723e */ /* 0x000fe400048070ff */
[----:B------:R-:W-:-:S03]  /*63a30*/  F2FP.SATFINITE.E4M3.F32.PACK_AB_MERGE_C R142, R143, R142, RZ ;  /* 0x0000008e8f8e723e */ /* 0x000fc600048070ff */
        /* <DEDUP_REMOVED lines=46> */
[----:B------:R-:W-:-:S05]  /*63d20*/  F2FP.SATFINITE.E4M3.F32.PACK_AB_MERGE_C R96, R97, R96, RZ ;  /* 0x000000606160723e */ /* 0x000fca00048070ff */
[----:B------:R-:W-:Y:S01]  /*63d30*/  STL [R1+0x550], R96 ;  /* 0x0005506001007387 */ /* 0x000fe20000100800 */
[----:B------:R-:W-:-:S03]  /*63d40*/  F2FP.SATFINITE.E4M3.F32.PACK_AB_MERGE_C R94, R95, R94, RZ ;  /* 0x0000005e5f5e723e */ /* 0x000fc600048070ff */
[----:B------:R-:W2:Y:S01]  /*63d50*/  LDL.LU R95, [R1+0x108] ;  /* 0x00010800015f7983 */ /* 0x000ea20000300800 */
[----:B0-----:R-:W-:-:S03]  /*63d60*/  F2FP.SATFINITE.E4M3.F32.PACK_AB_MERGE_C R17, R214, R216, RZ ;  /* 0x000000d8d611723e */ /* 0x001fc600048070ff */
[----:B------:R0:W-:Y:S04]  /*63d70*/  STL [R1+0x54c], R94 ;  /* 0x00054c5e01007387 */ /* 0x0001e80000100800 */
[----:B0-----:R-:W2:Y:S04]  /*63d80*/  LDL.LU R94, [R1+0x10c] ;  /* 0x00010c00015e7983 */ /* 0x001ea80000300800 */
        /* <DEDUP_REMOVED lines=60> */
[----:B------:R-:W4:Y:S01]  /*64150*/  LDL.LU R214, [R1+0x1fc] ;  /* 0x0001fc0001d67983 */ /* 0x000f220000300800 */
[----:B--2---:R-:W-:-:S03]  /*64160*/  F2FP.SATFINITE.E4M3.F32.PACK_AB_MERGE_C R94, R94, R95, RZ ;  /* 0x0000005f5e5e723e */ /* 0x004fc600048070ff */
[----:B------:R-:W2:Y:S04]  /*64170*/  LDL.LU R95, [R1+0x2eb0] ;  /* 0x002eb000015f7983 */ /* 0x000ea80000300800 */
[----:B------:R0:W-:Y:S01]  /*64180*/  STL [R1+0x560], R94 ;  /* 0x0005605e01007387 */ /* 0x0001e20000100800 */
[----:B---3--:R-:W-:-:S03]  /*64190*/  F2FP.SATFINITE.E4M3.F32.PACK_AB_MERGE_C R96, R96, R97, RZ ;  /* 0x000000616060723e */ /* 0x008fc600048070ff */
[----:B0-----:R-:W2:Y:S01]  /*641a0*/  LDL.LU R94, [R1+0x2eac] ;  /* 0x002eac00015e7983 */ /* 0x001ea20000300800 */
[----:B----4-:R-:W-:-:S03]  /*641b0*/  F2FP.SATFINITE.E4M3.F32.PACK_AB_MERGE_C R98, R98, R99, RZ ;  /* 0x000000636262723e */ /* 0x010fc600048070ff */
[----:B------:R-:W3:Y:S04]  /*641c0*/  LDL.LU R97, [R1+0x2ea8] ;  /* 0x002ea80001617983 */ /* 0x000ee80000300800 */
[----:B------:R0:W-:Y:S01]  /*641d0*/  STL [R1+0x578], R96 ;  /* 0x0005786001007387 */ /* 0x0001e20000100800 */
[----:B------:R-:W-:-:S03]  /*641e0*/  F2FP.SATFINITE.E4M3.F32.PACK_AB_MERGE_C R100, R100, R101, RZ ;  /* 0x000000656464723e */ /* 0x000fc600048070ff */
[----:B0-----:R-:W3:Y:S01]  /*641f0*/  LDL.LU R96, [R1+0x2ea4] ;  /* 0x002ea40001607983 */ /* 0x001ee20000300800 */
[----:B------:R-:W-:-:S03]  /*64200*/  F2FP.SATFINITE.E4M3.F32.PACK_AB_MERGE_C R102, R102, R103, RZ ;  /* 0x000000676666723e */ /* 0x000fc600048070ff */
[----:B------:R-:W4:Y:S04]  /*64210*/  LDL.LU R99, [R1+0x2ea0] ;  /* 0x002ea00001637983 */ /* 0x000f280000300800 */
[----:B------:R0:W-:Y:S01]  /*64220*/  STL [R1+0x574], R98 ;  /* 0x0005746201007387 */ /* 0x0001e20000100800 */
[----:B------:R-:W-:-:S03]  /*64230*/  F2FP.SATFINITE.E4M3.F32.PACK_AB_MERGE_C R104, R104, R105, RZ ;  /* 0x000000696868723e */ /* 0x000fc600048070ff */
[----:B0-----:R-:W4:Y:S04]  /*64240*/  LDL.LU R98, [R1+0x2e9c] ;  /* 0x002e9c0001627983 */ /* 0x001f280000300800 */
[----:B------:R-:W4:Y:S04]  /*64250*/  LDL.LU R101, [R1+0x2e98] ;  /* 0x002e980001657983 */ /* 0x000f280000300800 */
[----:B------:R0:W-:Y:S01]  /*64260*/  STL [R1+0x594], R100 ;  /* 0x0005946401007387 */ /* 0x0001e20000100800 */
[----:B------:R-:W-:Y:S02]  /*64270*/  F2FP.SATFINITE.E4M3.F32.PACK_AB_MERGE_C R106, R106, R107, RZ ;  /* 0x0000006b6a6a723e */ /* 0x000fe400048070ff */
[----:B------:R-:W-:Y:S01]  /*64280*/  F2FP.SATFINITE.E4M3.F32.PACK_AB_MERGE_C R108, R108, R109, RZ ;  /* 0x0000006d6c6c723e */ /* 0x000fe200048070ff */
[----:B0-----:R-:W4:Y:S04]  /*64290*/  LDL.LU R100, [R1+0x2e94] ;  /* 0x002e940001647983 */ /* 0x001f280000300800 */
[----:B------:R-:W4:Y:S04]  /*642a0*/  LDL.LU R103, [R1+0x2e90] ;  /* 0x002e900001677983 */ /* 0x000f280000300800 */
[----:B------:R0:W-:Y:S01]  /*642b0*/  STL [R1+0x590], R102 ;  /* 0x0005906601007387 */ /* 0x0001e20000100800 */
[----:B------:R-:W-:-:S03]  /*642c0*/  F2FP.SATFINITE.E4M3.F32.PACK_AB_MERGE_C R110, R110, R111, RZ ;  /* 0x0000006f6e6e723e */ /* 0x000fc600048070ff */
        /* <DEDUP_REMOVED lines=66> */
[----:B------:R0:W-:Y:S04]  /*646f0*/  STL [R1+0x6e0], R136 ;  /* 0x0006e08801007387 */ /* 0x0001e80000100800 */
        /* <DEDUP_REMOVED lines=9> */
[----:B0-----:R-:W4:Y:S01]  /*64790*/  LDL.LU R142, [R1+0x2dec] ;  /* 0x002dec00018e7983 */ /* 0x001f220000300800 */
[----:B------:R-:W-:-:S02]  /*647a0*/  F2FP.SATFINITE.E4M3.F32.PACK_AB_MERGE_C R144, R144, R145, RZ ;  /* 0x000000919090723e */ /* 0x000fc400048070ff */
[----:B------:R-:W-:Y:S01]  /*647b0*/  F2FP.SATFINITE.E4M3.F32.PACK_AB_MERGE_C R146, R146, R147, RZ ;  /* 0x000000939292723e */ /* 0x000fe200048070ff */
[----:B------:R-:W4:Y:S01]  /*647c0*/  LDL.LU R145, [R1+0x2de8] ;  /* 0x002de80001917983 */ /* 0x000f220000300800 */
[----:B------:R-:W-:-:S03]  /*647d0*/  F2FP.SATFINITE.E4M3.F32.PACK_AB_MERGE_C R148, R148, R149, RZ ;  /* 0x000000959494723e */ /* 0x000fc600048070ff */
        /* <DEDUP_REMOVED lines=12> */
[----:B------:R0:W-:Y:S01]  /*648a0*/  STL [R1+0x6f4], R150 ;  /* 0x0006f49601007387 */ /* 0x0001e20000100800 */
[----:B------:R-:W-:-:S03]  /*648b0*/  F2FP.SATFINITE.E4M3.F32.PACK_AB_MERGE_C R24, R25, R24, RZ ;  /* 0x000000181918723e */ /* 0x000fc600048070ff */
[----:B0-----:R-:W4:Y:S04]  /*648c0*/  LDL.LU R150, [R1+0x2dcc] ;  /* 0x002dcc0001967983 */ /* 0x001f280000300800 */
[----:B------:R-:W4:Y:S04]  /*648d0*/  LDL.LU R236, [R1+0x2dc8] ;  /* 0x002dc80001ec7983 */ /* 0x000f280000300800 */
[----:B------:R0:W-:Y:S04]  /*648e0*/  STL [R1+0x700], R17 ;  /* 0x0007001101007387 */ /* 0x0001e80000100800 */
[----:B------:R-:W-:Y:S01]  /*648f0*/  STL [R1+0x6fc], R214 ;  /* 0x0006fcd601007387 */ /* 0x000fe20000100800 */
[----:B0-----:R-:W-:-:S05]  /*64900*/  F2FP.SATFINITE.E4M3.F32.PACK_AB_MERGE_C R17, R27, R26, RZ ;  /* 0x0000001a1b11723e */ /* 0x001fca00048070ff */
[----:B------:R0:W-:Y:S01]  /*64910*/  STL [R1+0x2d20], R17 ;  /* 0x002d201101007387 */ /* 0x0001e20000100800 */
[----:B------:R-:W-:-:S03]  /*64920*/  F2FP.SATFINITE.E4M3.F32.PACK_AB_MERGE_C R27, R31, R30, RZ ;  /* 0x0000001e1f1b723e */ /* 0x000fc600048070ff */
[----:B------:R1:W-:Y:S01]  /*64930*/  STL [R1+0x348], R24 ;  /* 0x0003481801007387 */ /* 0x0003e20000100800 */
[----:B0-----:R-:W-:Y:S02]  /*64940*/  F2FP.SATFINITE.E4M3.F32.PACK_AB_MERGE_C R17, R29, R28, RZ ;  /* 0x0000001c1d11723e */ /* 0x001fe400048070ff */
[----:B-1----:R-:W-:-:S03]  /*64950*/  F2FP.SATFINITE.E4M3.F32.PACK_AB_MERGE_C R24, R33, R32, RZ ;  /* 0x000000202118723e */ /* 0x002fc600048070ff */
[----:B------:R0:W-:Y:S04]  /*64960*/  STL [R1+0x394], R17 ;  /* 0x0003941101007387 */ /* 0x0001e80000100800 */
[----:B------:R1:W-:Y:S01]  /*64970*/  STL [R1+0x390], R27 ;  /* 0x0003901b01007387 */ /* 0x0003e20000100800 */
[----:B0-----:R-:W-:-:S03]  /*64980*/  F2FP.SATFINITE.E4M3.F32.PACK_AB_MERGE_C R17, R35, R34, RZ ;  /* 0x000000222311723e */ /* 0x001fc600048070ff */
[----:B------:R0:W-:Y:S01]  /*64990*/  STL [R1+0x39c], R24 ;  /* 0x00039c1801007387 */ /* 0x0001e20000100800 */
[----:B-1----:R-:W-:-:S03]  /*649a0*/  F2FP.SATFINITE.E4M3.F32.PACK_AB_MERGE_C R27, R37, R36, RZ ;  /* 0x00000024251b723e */ /* 0x002fc600048070ff */
[----:B------:R1:W-:Y:S01]  /*649b0*/  STL [R1+0x398], R17 ;  /* 0x0003981101007387 */ /* 0x0003e20000100800 */
        /* <DEDUP_REMOVED lines=57> */
[----:B------:R0:W-:Y:S01]  /*64d50*/  STL [R1+0x508], R24 ;  /* 0x0005081801007387 */ /* 0x0001e20000100800 */
[----:B---3--:R-:W-:-:S03]  /*64d60*/  F2FP.SATFINITE.E4M3.F32.PACK_AB_MERGE_C R27, R97, R96, RZ ;  /* 0x00000060611b723e */ /* 0x008fc600048070ff */
[----:B0-----:R-:W2:Y:S04]  /*64d70*/  LDL.LU R24, [R1+0x2cac] ;  /* 0x002cac0001187983 */ /* 0x001ea80000300800 */
[----:B------:R0:W-:Y:S01]  /*64d80*/  STL [R1+0x504], R17 ;  /* 0x0005041101007387 */ /* 0x0001e20000100800 */
[----:B----4-:R-:W-:-:S03]  /*64d90*/  F2FP.SATFINITE.E4M3.F32.PACK_AB_MERGE_C R28, R103, R102, RZ ;  /* 0x00000066671c723e */ /* 0x010fc600048070ff */
        /* <DEDUP_REMOVED lines=10> */
[----:B------:R-:W-:Y:S01]  /*64e40*/  STL [R1+0x528], R27 ;  /* 0x0005281b01007387 */ /* 0x000fe20000100800 */
[----:B-1----:R-:W-:-:S03]  /*64e50*/  F2FP.SATFINITE.E4M3.F32.PACK_AB_MERGE_C R17, R111, R110, RZ ;  /* 0x0000006e6f11723e */ /* 0x002fc600048070ff */
[----:B------:R-:W-:Y:S04]  /*64e60*/  STL [R1+0x534], R28 ;  /* 0x0005341c01007387 */ /* 0x000fe80000100800 */
[----:B------:R0:W-:Y:S01]  /*64e70*/  STL [R1+0x530], R17 ;  /* 0x0005301101007387 */ /* 0x0001e20000100800 */
[----:B------:R-:W-:Y:S02]  /*64e80*/  F2FP.SATFINITE.E4M3.F32.PACK_AB_MERGE_C R30, R115, R114, RZ ;  /* 0x00000072731e723e */ /* 0x000fe400048070ff */
[----:B------:R-:W-:Y:S02]  /*64e90*/  F2FP.SATFINITE.E4M3.F32.PACK_AB_MERGE_C R29, R117, R116, RZ ;  /* 0x00000074751d723e */ /* 0x000fe400048070ff */
[----:B0-----:R-:W-:-:S05]  /*64ea0*/  F2FP.SATFINITE.E4M3.F32.PACK_AB_MERGE_C R17, R113, R112, RZ ;  /* 0x000000707111723e */ /* 0x001fca00048070ff */
        /* <DEDUP_REMOVED lines=14> */
[----:B---3--:R-:W-:-:S03]  /*64f90*/  F2FP.SATFINITE.E4M3.F32.PACK_AB_MERGE_C R17, R131, R130, RZ ;  /* 0x000000828311723e */ /* 0x008fc600048070ff */
        /* <DEDUP_REMOVED lines=10> */
[----:B------:R-:W-:Y:S01]  /*65040*/  STL [R1+0x5bc], R30 ;  /* 0x0005bc1e01007387 */ /* 0x000fe20000100800 */
[----:B---3--:R-:W-:-:S03]  /*65050*/  F2FP.SATFINITE.E4M3.F32.PACK_AB_MERGE_C R17, R143, R142, RZ ;  /* 0x0000008e8f11723e */ /* 0x008fc600048070ff */
[----:B------:R-:W-:Y:S04]  /*65060*/  STL [R1+0x5dc], R29 ;  /* 0x0005dc1d01007387 */ /* 0x000fe80000100800 */
[----:B------:R0:W-:Y:S04]  /*65070*/  STL [R1+0x5d4], R17 ;  /* 0x0005d41101007387 */ /* 0x0001e80000100800 */
[----:B0-----:R-:W3:Y:S01]  /*65080*/  LDL.LU R17, [R1+0xc00] ;  /* 0x000c000001117983 */ /* 0x001ee20000300800 */
[----:B------:R-:W0:Y:S01]  /*65090*/  S2R R27, SR_TID.X ;  /* 0x00000000001b7919 */ /* 0x000e220000002100 */
[----:B------:R-:W1:Y:S01]  /*650a0*/  S2R R28, SR_TID.X ;  /* 0x00000000001c7919 */ /* 0x000e620000002100 */
[----:B------:R-:W-:-:S02]  /*650b0*/  F2FP.SATFINITE.E4M3.F32.PACK_AB_MERGE_C R30, R145, R144, RZ ;  /* 0x00000090911e723e */ /* 0x000fc400048070ff */
[----:B------:R-:W-:-:S03]  /*650c0*/  F2FP.SATFINITE.E4M3.F32.PACK_AB_MERGE_C R29, R147, R146, RZ ;  /* 0x00000092931d723e */ /* 0x000fc600048070ff */
[----:B------:R4:W-:Y:S04]  /*650d0*/  STL [R1+0x5ec], R30 ;  /* 0x0005ec1e01007387 */ /* 0x0009e80000100800 */
[----:B------:R4:W-:Y:S02]  /*650e0*/  STL [R1+0x5e8], R29 ;  /* 0x0005e81d01007387 */ /* 0x0009e40000100800 */
[----:B----4-:R-:W-:Y:S02]  /*650f0*/  F2FP.SATFINITE.E4M3.F32.PACK_AB_MERGE_C R30, R149, R148, RZ ;  /* 0x00000094951e723e */ /* 0x010fe400048070ff */
[----:B------:R-:W-:-:S03]  /*65100*/  F2FP.SATFINITE.E4M3.F32.PACK_AB_MERGE_C R29, R151, R150, RZ ;  /* 0x00000096971d723e */ /* 0x000fc600048070ff */
[----:B------:R1:W-:Y:S01]  /*65110*/  STL [R1+0x6c0], R30 ;  /* 0x0006c01e01007387 */ /* 0x0003e20000100800 */
[----:B------:R-:W-:Y:S02]  /*65120*/  LOP3.LUT R150, R209, 0xffff, RZ, 0xc0, !PT ;  /* 0x0000ffffd1967812 */ /* 0x000fe400078ec0ff */
[----:B------:R-:W-:Y:S02]  /*65130*/  LOP3.LUT R209, R18, 0xffff, RZ, 0xc0, !PT ;  /* 0x0000ffff12d17812 */ /* 0x000fe400078ec0ff */
[----:B0-----:R-:W-:Y:S01]  /*65140*/  LOP3.LUT R18, R27, 0x7f, RZ, 0xc0, !PT ;  /* 0x0000007f1b127812 */ /* 0x001fe200078ec0ff */
[----:B-1----:R-:W-:Y:S01]  /*65150*/  IMAD.SHL.U32 R30, R28, 0x40, RZ ;  /* 0x000000401c1e7824 */ /* 0x002fe200078e00ff */
[----:B------:R-:W-:Y:S02]  /*65160*/  LOP3.LUT R212, R212, 0xffff, RZ, 0xc0, !PT ;  /* 0x0000ffffd4d47812 */ /* 0x000fe400078ec0ff */
[----:B------:R-:W-:Y:S02]  /*65170*/  LOP3.LUT R210, R210, 0xffff, RZ, 0xc0, !PT ;  /* 0x0000ffffd2d27812 */ /* 0x000fe400078ec0ff */
[----:B------:R-:W-:Y:S01]  /*65180*/  LOP3.LUT R216, R182, 0xffff, RZ, 0xc0, !PT ;  /* 0x0000ffffb6d87812 */ /* 0x000fe200078ec0ff */
[----:B------:R-:W-:Y:S01]  /*65190*/  IMAD R18, R18, 0x10, R236 ;  /* 0x0000001012127824 */ /* 0x000fe200078e02ec */
[----:B------:R-:W-:-:S02]  /*651a0*/  LOP3.LUT R215, R215, 0xffff, RZ, 0xc0, !PT ;  /* 0x0000ffffd7d77812 */ /* 0x000fc400078ec0ff */
[----:B------:R-:W-:Y:S02]  /*651b0*/  LOP3.LUT R211, R211, 0xffff, RZ, 0xc0, !PT ;  /* 0x0000ffffd3d37812 */ /* 0x000fe400078ec0ff */
[----:B------:R-:W-:Y:S02]  /*651c0*/  LOP3.LUT R30, R30, 0x400, RZ, 0xc0, !PT ;  /* 0x000004001e1e7812 */ /* 0x000fe400078ec0ff */
[----:B------:R-:W-:Y:S02]  /*651d0*/  LOP3.LUT R214, R2, 0xffff, RZ, 0xc0, !PT ;  /* 0x0000ffff02d67812 */ /* 0x000fe400078ec0ff */
[----:B------:R-:W-:Y:S02]  /*651e0*/  PRMT R2, R216, 0x3340, R1 ;  /* 0x00003340d8027816 */ /* 0x000fe40000000001 */
[----:B------:R-:W-:Y:S01]  /*651f0*/  PRMT R27, R212, 0x3340, R210 ;  /* 0x00003340d41b7816 */ /* 0x000fe200000000d2 */
[----:B------:R0:W-:Y:S01]  /*65200*/  STL [R1+0x5fc], R29 ;  /* 0x0005fc1d01007387 */ /* 0x0001e20000100800 */
[----:B------:R-:W-:-:S02]  /*65210*/  PRMT R25, R209, 0x3340, R25 ;  /* 0x00003340d1197816 */ /* 0x000fc40000000019 */
[----:B------:R-:W-:Y:S01]  /*65220*/  PRMT R28, R215, 0x3340, R211 ;  /* 0x00003340d71c7816 */ /* 0x000fe200000000d3 */
[----:B------:R1:W-:Y:S01]  /*65230*/  STL [R1+0x2d1c], R18 ;  /* 0x002d1c1201007387 */ /* 0x0003e20000100800 */
[----:B------:R-:W-:Y:S02]  /*65240*/  LOP3.LUT R151, R203, 0xffff, RZ, 0xc0, !PT ;  /* 0x0000ffffcb977812 */ /* 0x000fe400078ec0ff */
[----:B------:R-:W-:Y:S02]  /*65250*/  PRMT R26, R214, 0x3340, R26 ;  /* 0x00003340d61a7816 */ /* 0x000fe4000000001a */
[----:B0-----:R-:W-:Y:S02]  /*65260*/  PRMT R29, R150, 0x3340, R151 ;  /* 0x00003340961d7816 */ /* 0x001fe40000000097 */
[----:B-1----:R-:W-:Y:S02]  /*65270*/  PRMT R18, R27, 0x5410, R2 ;  /* 0x000054101b127816 */ /* 0x002fe40000000002 */
[----:B------:R-:W-:-:S02]  /*65280*/  PRMT R2, R28, 0x5410, R25 ;  /* 0x000054101c027816 */ /* 0x000fc40000000019 */
[----:B--2---:R-:W-:-:S04]  /*65290*/  LOP3.LUT R24, R24, 0xf0, RZ, 0xc0, !PT ;  /* 0x000000f018187812 */ /* 0x004fc800078ec0ff */
[----:B------:R-:W-:-:S05]  /*652a0*/  IADD3 R24, R30, R236, R24 ;  /* 0x000000ec1e187210 */ /* 0x000fca0007ffe018 */
[----:B------:R-:W-:Y:S04]  /*652b0*/  STL [R1+0x514], R24 ;  /* 0x0005141801007387 */ /* 0x000fe80000100800 */
[----:B------:R-:W2:Y:S04]  /*652c0*/  LDL.LU R34, [R1+0xc08] ;  /* 0x000c080001227983 */ /* 0x000ea80000300800 */
[----:B------:R-:W-:Y:S04]  /*652d0*/  STL [R1+0x7c8], R18 ;  /* 0x0007c81201007387 */ /* 0x000fe80000100800 */
[----:B------:R-:W4:Y:S04]  /*652e0*/  LDL.LU R33, [R1+0xc04] ;  /* 0x000c040001217983 */ /* 0x000f280000300800 */
[----:B------:R0:W-:Y:S04]  /*652f0*/  STL [R1+0x7c4], R2 ;  /* 0x0007c40201007387 */ /* 0x0001e80000100800 */
[----:B------:R-:W4:Y:S01]  /*65300*/  LDL.LU R32, [R1+0xa04] ;  /* 0x000a040001207983 */ /* 0x000f220000300800 */
[----:B0-----:R-:W-:-:S05]  /*65310*/  PRMT R2, R29, 0x5410, R26 ;  /* 0x000054101d027816 */ /* 0x001fca000000001a */
[----:B------:R0:W-:Y:S04]  /*65320*/  STL [R1+0x7c0], R2 ;  /* 0x0007c00201007387 */ /* 0x0001e80000100800 */
[----:B------:R-:W4:Y:S01]  /*65330*/  LDL.LU R31, [R1+0xa00] ;  /* 0x000a0000011f7983 */ /* 0x000f220000300800 */
[----:B---3--:R-:W-:-:S03]  /*65340*/  LOP3.LUT R182, R17, 0xffff, RZ, 0xc0, !PT ;  /* 0x0000ffff11b67812 */ /* 0x008fc600078ec0ff */
[----:B------:R-:W3:Y:S01]  /*65350*/  LDL.LU R17, [R1+0x800] ;  /* 0x0008000001117983 */ /* 0x000ee20000300800 */
[----:B------:R-:W-:Y:S02]  /*65360*/  LOP3.LUT R217, R217, 0xffff, RZ, 0xc0, !PT ;  /* 0x0000ffffd9d97812 */ /* 0x000fe400078ec0ff */
[----:B------:R-:W-:Y:S02]  /*65370*/  LOP3.LUT R218, R218, 0xffff, RZ, 0xc0, !PT ;  /* 0x0000ffffdada7812 */ /* 0x000fe400078ec0ff */
[----:B------:R-:W-:Y:S02]  /*65380*/  LOP3.LUT R18, R0, 0xffff, RZ, 0xc0, !PT ;  /* 0x0000ffff00127812 */ /* 0x000fe400078ec0ff */
[----:B------:R-:W-:Y:S02]  /*65390*/  LOP3.LUT R28, R213, 0xffff, RZ, 0xc0, !PT ;  /* 0x0000ffffd51c7812 */ /* 0x000fe400078ec0ff */
[----:B------:R-:W-:Y:S02]  /*653a0*/  LOP3.LUT R203, R219, 0xffff, RZ, 0xc0, !PT ;  /* 0x0000ffffdbcb7812 */ /* 0x000fe400078ec0ff */
[----:B------:R-:W-:-:S02]  /*653b0*/  LOP3.LUT R204, R204, 0xffff, RZ, 0xc0, !PT ;  /* 0x0000ffffcccc7812 */ /* 0x000fc400078ec0ff */
[----:B------:R-:W-:Y:S02]  /*653c0*/  LOP3.LUT R213, R184, 0xffff, RZ, 0xc0, !PT ;  /* 0x0000ffffb8d57812 */ /* 0x000fe400078ec0ff */
[----:B------:R-:W-:Y:S02]  /*653d0*/  PRMT R0, R18, 0x3340, R1 ;  /* 0x0000334012007816 */ /* 0x000fe40000000001 */
[----:B------:R-:W-:Y:S02]  /*653e0*/  PRMT R25, R217, 0x3340, R218 ;  /* 0x00003340d9197816 */ /* 0x000fe400000000da */
[----:B------:R-:W-:Y:S02]  /*653f0*/  LOP3.LUT R205, R205, 0xffff, RZ, 0xc0, !PT ;  /* 0x0000ffffcdcd7812 */ /* 0x000fe400078ec0ff */
[----:B------:R-:W-:Y:S02]  /*65400*/  LOP3.LUT R219, R183, 0xffff, RZ, 0xc0, !PT ;  /* 0x0000ffffb7db7812 */ /* 0x000fe400078ec0ff */
[----:B------:R-:W-:-:S02]  /*65410*/  LOP3.LUT R236, R206, 0xffff, RZ, 0xc0, !PT ;  /* 0x0000ffffceec7812 */ /* 0x000fc400078ec0ff */
[----:B------:R-:W-:Y:S01]  /*65420*/  LOP3.LUT R183, R4, 0xffff, RZ, 0xc0, !PT ;  /* 0x0000ffff04b77812 */ /* 0x000fe200078ec0ff */
[----:B------:R1:W-:Y:S01]  /*65430*/  STL [R1], R28 ;  /* 0x0000001c01007387 */ /* 0x0003e20000100800 */
[--C-:B0-----:R-:W-:Y:S02]  /*65440*/  PRMT R2, R213, 0x3340, R1.reuse ;  /* 0x00003340d5027816 */ /* 0x101fe40000000001 */
[----:B------:R-:W-:Y:S02]  /*65450*/  PRMT R26, R182, 0x3340, R204 ;  /* 0x00003340b61a7816 */ /* 0x000fe400000000cc */
[----:B------:R-:W-:Y:S02]  /*65460*/  PRMT R0, R25, 0x5410, R0 ;  /* 0x0000541019007816 */ /* 0x000fe40000000000 */
[----:B------:R-:W-:Y:S02]  /*65470*/  PRMT R4, R219, 0x3340, R1 ;  /* 0x00003340db047816 */ /* 0x000fe40000000001 */
[----:B------:R-:W-:Y:S01]  /*65480*/  PRMT R27, R203, 0x3340, R205 ;  /* 0x00003340cb1b7816 */ /* 0x000fe200000000cd */
[----:B------:R0:W-:Y:S01]  /*65490*/  STL [R1+0x2d24], R18 ;  /* 0x002d241201007387 */ /* 0x0001e20000100800 */
[----:B------:R-:W-:-:S02]  /*654a0*/  PRMT R24, R183, 0x3340, R1 ;  /* 0x00003340b7187816 */ /* 0x000fc40000000001 */
[----:B-1----:R-:W-:Y:S01]  /*654b0*/  PRMT R28, R28, 0x3340, R236 ;  /* 0x000033401c1c7816 */ /* 0x002fe200000000ec */
[----:B------:R1:W-:Y:S01]  /*654c0*/  STL [R1+0x7bc], R0 ;  /* 0x0007bc0001007387 */ /* 0x0003e20000100800 */
[----:B0-----:R-:W-:Y:S02]  /*654d0*/  PRMT R18, R26, 0x5410, R2 ;  /* 0x000054101a127816 */ /* 0x001fe40000000002 */
[----:B------:R-:W-:Y:S02]  /*654e0*/  PRMT R2, R27, 0x5410, R4 ;  /* 0x000054101b027816 */ /* 0x000fe40000000004 */
[----:B-1----:R-:W-:Y:S01]  /*654f0*/  PRMT R0, R28, 0x5410, R24 ;  /* 0x000054101c007816 */ /* 0x002fe20000000018 */
[----:B------:R-:W-:Y:S04]  /*65500*/  STL [R1+0x7b8], R18 ;  /* 0x0007b81201007387 */ /* 0x000fe80000100800 */
[----:B------:R-:W-:Y:S04]  /*65510*/  STL [R1+0x7b4], R2 ;  /* 0x0007b40201007387 */ /* 0x000fe80000100800 */
[----:B------:R0:W-:Y:S01]  /*65520*/  STL [R1+0x7b0], R0 ;  /* 0x0007b00001007387 */ /* 0x0001e20000100800 */
[----:B--2---:R-:W-:-:S03]  /*65530*/  LOP3.LUT R184, R34, 0xffff, RZ, 0xc0, !PT ;  /* 0x0000ffff22b87812 */ /* 0x004fc600078ec0ff */
[----:B------:R-:W2:Y:S04]  /*65540*/  LDL.LU R34, [R1+0xc14] ;  /* 0x000c140001227983 */ /* 0x000ea80000300800 */
[----:B------:R-:W2:Y:S01]  /*65550*/  LDL.LU R38, [R1+0xc10] ;  /* 0x000c100001267983 */ /* 0x000ea20000300800 */
[----:B----4-:R-:W-:-:S03]  /*65560*/  LOP3.LUT R142, R33, 0xffff, RZ, 0xc0, !PT ;  /* 0x0000ffff218e7812 */ /* 0x010fc600078ec0ff */
[----:B------:R-:W4:Y:S01]  /*65570*/  LDL.LU R33, [R1+0xc0c] ;  /* 0x000c0c0001217983 */ /* 0x000f220000300800 */
[----:B------:R-:W-:Y:S02]  /*65580*/  LOP3.LUT R143, R32, 0xffff, RZ, 0xc0, !PT ;  /* 0x0000ffff208f7812 */ /* 0x000fe400078ec0ff */
[----:B------:R-:W-:Y:S02]  /*65590*/  LOP3.LUT R206, R31, 0xffff, RZ, 0xc0, !PT ;  /* 0x0000ffff1fce7812 */ /* 0x000fe400078ec0ff */
[----:B------:R-:W4:Y:S04]  /*655a0*/  LDL.LU R31, [R1+0xa08] ;  /* 0x000a0800011f7983 */ /* 0x000f280000300800 */
[----:B------:R-:W4:Y:S04]  /*655b0*/  LDL.LU R32, [R1+0x80c] ;  /* 0x00080c0001207983 */ /* 0x000f280000300800 */
[----:B------:R-:W4:Y:S01]  /*655c0*/  LDL.LU R37, [R1+0x808] ;  /* 0x0008080001257983 */ /* 0x000f220000300800 */
[----:B---3--:R-:W-:-:S03]  /*655d0*/  LOP3.LUT R144, R17, 0xffff, RZ, 0xc0, !PT ;  /* 0x0000ffff11907812 */ /* 0x008fc600078ec0ff */
[----:B------:R-:W3:Y:S01]  /*655e0*/  LDL.LU R17, [R1+0x804] ;  /* 0x0008040001117983 */ /* 0x000ee20000300800 */
[----:B0-----:R-:W-:Y:S02]  /*655f0*/  LOP3.LUT R0, R3, 0xffff, RZ, 0xc0, !PT ;  /* 0x0000ffff03007812 */ /* 0x001fe400078ec0ff */
[----:B------:R-:W-:Y:S02]  /*65600*/  LOP3.LUT R208, R208, 0xffff, RZ, 0xc0, !PT ;  /* 0x0000ffffd0d07812 */ /* 0x000fe400078ec0ff */
[----:B------:R-:W-:Y:S01]  /*65610*/  LOP3.LUT R207, R207, 0xffff, RZ, 0xc0, !PT ;  /* 0x0000ffffcfcf7812 */ /* 0x000fe200078ec0ff */
[----:B------:R0:W-:Y:S01]  /*65620*/  STL [R1+0x76c], R0 ;  /* 0x00076c0001007387 */ /* 0x0001e20000100800 */
[----:B------:R-:W-:Y:S02]  /*65630*/  LOP3.LUT R186, R186, 0xffff, RZ, 0xc0, !PT ;  /* 0x0000ffffbaba7812 */ /* 0x000fe400078ec0ff */
[----:B------:R-:W-:Y:S02]  /*65640*/  LOP3.LUT R4, R185, 0xffff, RZ, 0xc0, !PT ;  /* 0x0000ffffb9047812 */ /* 0x000fe400078ec0ff */
[----:B------:R-:W-:-:S02]  /*65650*/  LOP3.LUT R185, R6, 0xffff, RZ, 0xc0, !PT ;  /* 0x0000ffff06b97812 */ /* 0x000fc400078ec0ff */
[----:B------:R-:W-:Y:S02]  /*65660*/  PRMT R6, R206, 0x3340, R208 ;  /* 0x00003340ce067816 */ /* 0x000fe400000000d0 */
[--C-:B0-----:R-:W-:Y:S02]  /*65670*/  PRMT R0, R0, 0x3340, R1.reuse ;  /* 0x0000334000007816 */ /* 0x101fe40000000001 */
[----:B------:R-:W-:Y:S02]  /*65680*/  LOP3.LUT R145, R245, 0xffff, RZ, 0xc0, !PT ;  /* 0x0000fffff5917812 */ /* 0x000fe400078ec0ff */
[----:B------:R-:W-:Y:S02]  /*65690*/  PRMT R2, R186, 0x3340, R1 ;  /* 0x00003340ba027816 */ /* 0x000fe40000000001 */
[----:B------:R-:W-:Y:S01]  /*656a0*/  PRMT R24, R184, 0x3340, R207 ;  /* 0x00003340b8187816 */ /* 0x000fe200000000cf */
[----:B------:R0:W-:Y:S01]  /*656b0*/  STL [R1+0x8], R4 ;  /* 0x0000080401007387 */ /* 0x0001e20000100800 */
[----:B------:R-:W-:-:S02]  /*656c0*/  PRMT R3, R4, 0x3340, R1 ;  /* 0x0000334004037816 */ /* 0x000fc40000000001 */
[----:B------:R-:W-:Y:S02]  /*656d0*/  PRMT R25, R142, 0x3340, R144 ;  /* 0x000033408e197816 */ /* 0x000fe40000000090 */
[----:B------:R-:W-:Y:S02]  /*656e0*/  PRMT R0, R6, 0x5410, R0 ;  /* 0x0000541006007816 */ /* 0x000fe40000000000 */
[----:B------:R-:W-:Y:S02]  /*656f0*/  PRMT R26, R143, 0x3340, R145 ;  /* 0x000033408f1a7816 */ /* 0x000fe40000000091 */
[----:B------:R-:W-:Y:S02]  /*65700*/  PRMT R6, R24, 0x5410, R2 ;  /* 0x0000541018067816 */ /* 0x000fe40000000002 */
[----:B0-----:R-:W-:Y:S01]  /*65710*/  PRMT R4, R185, 0x3340, R1 ;  /* 0x00003340b9047816 */ /* 0x001fe20000000001 */
[----:B------:R0:W-:Y:S01]  /*65720*/  STL [R1+0x7ac], R0 ;  /* 0x0007ac0001007387 */ /* 0x0001e20000100800 */
[----:B------:R-:W-:-:S03]  /*65730*/  PRMT R2, R25, 0x5410, R3 ;  /* 0x0000541019027816 */ /* 0x000fc60000000003 */
[----:B------:R-:W-:Y:S04]  /*65740*/  STL [R1+0x7a8], R6 ;  /* 0x0007a80601007387 */ /* 0x000fe80000100800 */
[----:B------:R-:W3:Y:S01]  /*65750*/  LDL.LU R36, [R1+0xc1c] ;  /* 0x000c1c0001247983 */ /* 0x000ee20000300800 */
[----:B0-----:R-:W-:-:S03]  /*65760*/  PRMT R0, R26, 0x5410, R4 ;  /* 0x000054101a007816 */ /* 0x001fc60000000004 */
[----:B------:R-:W-:Y:S04]  /*65770*/  STL [R1+0x7a4], R2 ;  /* 0x0007a40201007387 */ /* 0x000fe80000100800 */
[----:B------:R-:W3:Y:S04]  /*65780*/  LDL.LU R35, [R1+0xc18] ;  /* 0x000c180001237983 */ /* 0x000ee80000300800 */
[----:B------:R0:W-:Y:S01]  /*65790*/  STL [R1+0x7a0], R0 ;  /* 0x0007a00001007387 */ /* 0x0001e20000100800 */
[----:B--2---:R-:W-:-:S03]  /*657a0*/  LOP3.LUT R18, R34, 0xffff, RZ, 0xc0, !PT ;  /* 0x0000ffff22127812 */ /* 0x004fc600078ec0ff */
[----:B------:R-:W2:Y:S04]  /*657b0*/  LDL.LU R34, [R1+0xa10] ;  /* 0x000a100001227983 */ /* 0x000ea80000300800 */
[----:B------:R-:W-:Y:S01]  /*657c0*/  STL [R1+0x14], R18 ;  /* 0x0000141201007387 */ /* 0x000fe20000100800 */
[----:B----4-:R-:W-:-:S03]  /*657d0*/  LOP3.LUT R147, R33, 0xffff, RZ, 0xc0, !PT ;  /* 0x0000ffff21937812 */ /* 0x010fc600078ec0ff */
[----:B------:R-:W4:Y:S01]  /*657e0*/  LDL.LU R33, [R1+0xa0c] ;  /* 0x000a0c0001217983 */ /* 0x000f220000300800 */
[----:B------:R-:W-:-:S03]  /*657f0*/  LOP3.LUT R24, R31, 0xffff, RZ, 0xc0, !PT ;  /* 0x0000ffff1f187812 */ /* 0x000fc600078ec0ff */
[----:B------:R-:W4:Y:S01]  /*65800*/  LDL.LU R31, [R1+0x814] ;  /* 0x00081400011f7983 */ /* 0x000f220000300800 */
[----:B------:R-:W-:-:S03]  /*65810*/  LOP3.LUT R25, R32, 0xffff, RZ, 0xc0, !PT ;  /* 0x0000ffff20197812 */ /* 0x000fc600078ec0ff */
[----:B------:R1:W-:Y:S04]  /*65820*/  STL [R1+0x4], R24 ;  /* 0x0000041801007387 */ /* 0x0003e80000100800 */
[----:B------:R-:W4:Y:S04]  /*65830*/  LDL.LU R32, [R1+0x810] ;  /* 0x0008100001207983 */ /* 0x000f280000300800 */
[----:B------:R-:W-:Y:S01]  /*65840*/  STL [R1+0x10], R25 ;  /* 0x0000101901007387 */ /* 0x000fe20000100800 */
[----:B---3--:R-:W-:-:S03]  /*65850*/  LOP3.LUT R149, R17, 0xffff, RZ, 0xc0, !PT ;  /* 0x0000ffff11957812 */ /* 0x008fc600078ec0ff */
[----:B------:R-:W3:Y:S01]  /*65860*/  LDL.LU R17, [R1+0x600] ;  /* 0x0006000001117983 */ /* 0x000ee20000300800 */
[----:B------:R-:W-:Y:S02]  /*65870*/  LOP3.LUT R146, R38, 0xffff, RZ, 0xc0, !PT ;  /* 0x0000ffff26927812 */ /* 0x000fe400078ec0ff */
[----:B------:R-:W-:Y:S02]  /*65880*/  LOP3.LUT R148, R37, 0xffff, RZ, 0xc0, !PT ;  /* 0x0000ffff25947812 */ /* 0x000fe400078ec0ff */
[----:B------:R-:W-:Y:S02]  /*65890*/  LOP3.LUT R188, R188, 0xffff, RZ, 0xc0, !PT ;  /* 0x0000ffffbcbc7812 */ /* 0x000fe400078ec0ff */
[----:B------:R-:W-:Y:S02]  /*658a0*/  LOP3.LUT R3, R8, 0xffff, RZ, 0xc0, !PT ;  /* 0x0000ffff08037812 */ /* 0x000fe400078ec0ff */
[----:B------:R-:W-:Y:S02]  /*658b0*/  LOP3.LUT R187, R187, 0xffff, RZ, 0xc0, !PT ;  /* 0x0000ffffbbbb7812 */ /* 0x000fe400078ec0ff */
[----:B0-----:R-:W-:-:S02]  /*658c0*/  PRMT R0, R188, 0x3340, R1 ;  /* 0x00003340bc007816 */ /* 0x001fc40000000001 */
[----:B------:R-:W-:Y:S02]  /*658d0*/  PRMT R6, R146, 0x3340, R148 ;  /* 0x0000334092067816 */ /* 0x000fe40000000094 */
[----:B------:R-:W-:Y:S02]  /*658e0*/  LOP3.LUT R139, R249, 0xffff, RZ, 0xc0, !PT ;  /* 0x0000fffff98b7812 */ /* 0x000fe400078ec0ff */
[----:B------:R-:W-:Y:S01]  /*658f0*/  LOP3.LUT R190, R190, 0xffff, RZ, 0xc0, !PT ;  /* 0x0000ffffbebe7812 */ /* 0x000fe200078ec0ff */
[----:B------:R0:W-:Y:S01]  /*65900*/  STL [R1+0xc], R3 ;  /* 0x00000c0301007387 */ /* 0x0001e20000100800 */
[----:B------:R-:W-:Y:S02]  /*65910*/  PRMT R2, R187, 0x3340, R1 ;  /* 0x00003340bb027816 */ /* 0x000fe40000000001 */
[----:B------:R-:W-:Y:S02]  /*65920*/  PRMT R8, R147, 0x3340, R149 ;  /* 0x0000334093087816 */ /* 0x000fe40000000095 */
[----:B------:R-:W-:-:S02]  /*65930*/  PRMT R0, R6, 0x5410, R0 ;  /* 0x0000541006007816 */ /* 0x000fc40000000000 */
[----:B-1----:R-:W-:Y:S02]  /*65940*/  PRMT R24, R24, 0x3340, R139 ;  /* 0x0000334018187816 */ /* 0x002fe4000000008b */
[--C-:B------:R-:W-:Y:S02]  /*65950*/  PRMT R4, R190, 0x3340, R1.reuse ;  /* 0x00003340be047816 */ /* 0x100fe40000000001 */
[----:B0-----:R-:W-:Y:S02]  /*65960*/  PRMT R3, R3, 0x3340, R1 ;  /* 0x0000334003037816 */ /* 0x001fe40000000001 */
[----:B------:R-:W-:Y:S01]  /*65970*/  PRMT R25, R18, 0x3340, R25 ;  /* 0x0000334012197816 */ /* 0x000fe20000000019 */
[----:B------:R0:W-:Y:S01]  /*65980*/  STL [R1+0x79c], R0 ;  /* 0x00079c0001007387 */ /* 0x0001e20000100800 */
[----:B------:R-:W-:Y:S02]  /*65990*/  PRMT R6, R8, 0x5410, R2 ;  /* 0x0000541008067816 */ /* 0x000fe40000000002 */
[----:B------:R-:W-:-:S03]  /*659a0*/  PRMT R2, R24, 0x5410, R3 ;  /* 0x0000541018027816 */ /* 0x000fc60000000003 */
[----:B------:R-:W-:Y:S01]  /*659b0*/  STL [R1+0x798], R6 ;  /* 0x0007980601007387 */ /* 0x000fe20000100800 */
[----:B0-----:R-:W-:-:S03]  /*659c0*/  PRMT R0, R25, 0x5410, R4 ;  /* 0x0000541019007816 */ /* 0x001fc60000000004 */
[----:B------:R-:W-:Y:S01]  /*659d0*/  STL [R1+0x794], R2 ;  /* 0x0007940201007387 */ /* 0x000fe20000100800 */
[----:B------:R-:W-:-:S03]  /*659e0*/  LOP3.LUT R24, R36, 0xffff, RZ, 0xc0, !PT ;  /* 0x0000ffff24187812 */ /* 0x000fc600078ec0ff */
[----:B------:R0:W-:Y:S01]  /*659f0*/  STL [R1+0x790], R0 ;  /* 0x0007900001007387 */ /* 0x0001e20000100800 */
[----:B------:R-:W-:-:S03]  /*65a00*/  LOP3.LUT R132, R35, 0xffff, RZ, 0xc0, !PT ;  /* 0x0000ffff23847812 */ /* 0x000fc600078ec0ff */
[----:B------:R-:W3:Y:S04]  /*65a10*/  LDL.LU R35, [R1+0xc24] ;  /* 0x000c240001237983 */ /* 0x000ee80000300800 */
[----:B------:R-:W-:Y:S04]  /*65a20*/  STL [R1+0x24], R24 ;  /* 0x0000241801007387 */ /* 0x000fe80000100800 */
[----:B------:R-:W3:Y:S04]  /*65a30*/  LDL.LU R37, [R1+0xc20] ;  /* 0x000c200001257983 */ /* 0x000ee80000300800 */
[----:B------:R-:W3:Y:S01]  /*65a40*/  LDL.LU R36, [R1+0xa18] ;  /* 0x000a180001247983 */ /* 0x000ee20000300800 */
[----:B--2---:R-:W-:-:S02]  /*65a50*/  LOP3.LUT R133, R34, 0xffff, RZ, 0xc0, !PT ;  /* 0x0000ffff22857812 */ /* 0x004fc400078ec0ff */
[----:B----4-:R-:W-:Y:S02]  /*65a60*/  LOP3.LUT R26, R33, 0xffff, RZ, 0xc0, !PT ;  /* 0x0000ffff211a7812 */ /* 0x010fe400078ec0ff */
[----:B------:R-:W-:Y:S02]  /*65a70*/  LOP3.LUT R25, R31, 0xffff, RZ, 0xc0, !PT ;  /* 0x0000ffff1f197812 */ /* 0x000fe400078ec0ff */
[----:B------:R-:W2:Y:S04]  /*65a80*/  LDL.LU R31, [R1+0xa14] ;  /* 0x000a1400011f7983 */ /* 0x000ea80000300800 */
[----:B------:R-:W-:Y:S04]  /*65a90*/  STL [R1+0x20], R26 ;  /* 0x0000201a01007387 */ /* 0x000fe80000100800 */
[----:B------:R-:W4:Y:S01]  /*65aa0*/  LDL.LU R34, [R1+0x81c] ;  /* 0x00081c0001227983 */ /* 0x000f220000300800 */
[----:B------:R-:W-:-:S03]  /*65ab0*/  LOP3.LUT R134, R32, 0xffff, RZ, 0xc0, !PT ;  /* 0x0000ffff20867812 */ /* 0x000fc600078ec0ff */
[----:B------:R-:W-:Y:S04]  /*65ac0*/  STL [R1+0x1c], R25 ;  /* 0x00001c1901007387 */ /* 0x000fe80000100800 */
[----:B------:R-:W4:Y:S04]  /*65ad0*/  LDL.LU R33, [R1+0x818] ;  /* 0x0008180001217983 */ /* 0x000f280000300800 */
[----:B------:R-:W4:Y:S01]  /*65ae0*/  LDL.LU R32, [R1+0x608] ;  /* 0x0006080001207983 */ /* 0x000f220000300800 */
[----:B---3--:R-:W-:-:S03]  /*65af0*/  LOP3.LUT R135, R17, 0xffff, RZ, 0xc0, !PT ;  /* 0x0000ffff11877812 */ /* 0x008fc600078ec0ff */
[----:B------:R-:W3:Y:S01]  /*65b00*/  LDL.LU R17, [R1+0x604] ;  /* 0x0006040001117983 */ /* 0x000ee20000300800 */
[----:B------:R-:W-:Y:S02]  /*65b10*/  LOP3.LUT R189, R189, 0xffff, RZ, 0xc0, !PT ;  /* 0x0000ffffbdbd7812 */ /* 0x000fe400078ec0ff */
[----:B------:R-:W-:Y:S02]  /*65b20*/  LOP3.LUT R138, R11, 0xffff, RZ, 0xc0, !PT ;  /* 0x0000ffff0b8a7812 */ /* 0x000fe400078ec0ff */
[----:B------:R-:W-:Y:S02]  /*65b30*/  LOP3.LUT R27, R252, 0xffff, RZ, 0xc0, !PT ;  /* 0x0000fffffc1b7812 */ /* 0x000fe400078ec0ff */
[----:B------:R-:W-:Y:S02]  /*65b40*/  LOP3.LUT R18, R9, 0xffff, RZ, 0xc0, !PT ;  /* 0x0000ffff09127812 */ /* 0x000fe400078ec0ff */
[----:B0-----:R-:W-:Y:S02]  /*65b50*/  PRMT R0, R189, 0x3340, R1 ;  /* 0x00003340bd007816 */ /* 0x001fe40000000001 */
[----:B------:R-:W-:-:S02]  /*65b60*/  PRMT R6, R132, 0x3340, R134 ;  /* 0x0000334084067816 */ /* 0x000fc40000000086 */
[----:B------:R-:W-:Y:S02]  /*65b70*/  LOP3.LUT R192, R192, 0xffff, RZ, 0xc0, !PT ;  /* 0x0000ffffc0c07812 */ /* 0x000fe400078ec0ff */
[----:B------:R-:W-:Y:S02]  /*65b80*/  PRMT R2, R138, 0x3340, R1 ;  /* 0x000033408a027816 */ /* 0x000fe40000000001 */
[----:B------:R-:W-:Y:S02]  /*65b90*/  PRMT R8, R133, 0x3340, R135 ;  /* 0x0000334085087816 */ /* 0x000fe40000000087 */
[----:B------:R-:W-:Y:S02]  /*65ba0*/  PRMT R3, R18, 0x3340, R1 ;  /* 0x0000334012037816 */ /* 0x000fe40000000001 */
[----:B------:R-:W-:Y:S02]  /*65bb0*/  PRMT R9, R26, 0x3340, R27 ;  /* 0x000033401a097816 */ /* 0x000fe4000000001b */
[----:B------:R-:W-:Y:S01]  /*65bc0*/  PRMT R0, R6, 0x5410, R0 ;  /* 0x0000541006007816 */ /* 0x000fe20000000000 */
[----:B------:R-:W-:Y:S01]  /*65bd0*/  STL [R1+0x18], R27 ;  /* 0x0000181b01007387 */ /* 0x000fe20000100800 */
[----:B------:R-:W-:-:S02]  /*65be0*/  PRMT R4, R192, 0x3340, R1 ;  /* 0x00003340c0047816 */ /* 0x000fc40000000001 */
[----:B------:R-:W-:Y:S01]  /*65bf0*/  PRMT R11, R24, 0x3340, R25 ;  /* 0x00003340180b7816 */ /* 0x000fe20000000019 */
[----:B------:R-:W-:Y:S01]  /*65c00*/  STL [R1+0x2d2c], R18 ;  /* 0x002d2c1201007387 */ /* 0x000fe20000100800 */
[----:B------:R-:W-:Y:S02]  /*65c10*/  PRMT R6, R8, 0x5410, R2 ;  /* 0x0000541008067816 */ /* 0x000fe40000000002 */
[----:B------:R-:W-:Y:S01]  /*65c20*/  PRMT R2, R9, 0x5410, R3 ;  /* 0x0000541009027816 */ /* 0x000fe20000000003 */
[----:B------:R0:W-:Y:S04]  /*65c30*/  STL [R1+0x78c], R0 ;  /* 0x00078c0001007387 */ /* 0x0001e80000100800 */
[----:B------:R-:W-:Y:S01]  /*65c40*/  STL [R1+0x788], R6 ;  /* 0x0007880601007387 */ /* 0x000fe20000100800 */
[----:B0-----:R-:W-:-:S03]  /*65c50*/  PRMT R0, R11, 0x5410, R4 ;  /* 0x000054100b007816 */ /* 0x001fc60000000004 */
[----:B------:R-:W-:Y:S01]  /*65c60*/  STL [R1+0x784], R2 ;  /* 0x0007840201007387 */ /* 0x000fe20000100800 */
[----:B------:R-:W-:-:S03]  /*65c70*/  LOP3.LUT R18, R35, 0xffff, RZ, 0xc0, !PT ;  /* 0x0000ffff23127812 */ /* 0x000fc600078ec0ff */
[----:B------:R-:W3:Y:S04]  /*65c80*/  LDL.LU R35, [R1+0xc30] ;  /* 0x000c300001237983 */ /* 0x000ee80000300800 */
[----:B------:R0:W-:Y:S04]  /*65c90*/  STL [R1+0x780], R0 ;  /* 0x0007800001007387 */ /* 0x0001e80000100800 */
[----:B------:R-:W-:Y:S01]  /*65ca0*/  STL [R1+0x12c], R18 ;  /* 0x00012c1201007387 */ /* 0x000fe20000100800 */
[----:B------:R-:W-:-:S03]  /*65cb0*/  LOP3.LUT R123, R36, 0xffff, RZ, 0xc0, !PT ;  /* 0x0000ffff247b7812 */ /* 0x000fc600078ec0ff */
[----:B------:R-:W3:Y:S01]  /*65cc0*/  LDL.LU R36, [R1+0xc2c] ;  /* 0x000c2c0001247983 */ /* 0x000ee20000300800 */
[----:B--2---:R-:W-:-:S03]  /*65cd0*/  LOP3.LUT R124, R31, 0xffff, RZ, 0xc0, !PT ;  /* 0x0000ffff1f7c7812 */ /* 0x004fc600078ec0ff */
[----:B------:R-:W2:Y:S01]  /*65ce0*/  LDL.LU R31, [R1+0xc28] ;  /* 0x000c2800011f7983 */ /* 0x000ea20000300800 */
[----:B----4-:R-:W-:-:S03]  /*65cf0*/  LOP3.LUT R11, R34, 0xffff, RZ, 0xc0, !PT ;  /* 0x0000ffff220b7812 */ /* 0x010fc600078ec0ff */
[----:B------:R-:W4:Y:S01]  /*65d00*/  LDL.LU R34, [R1+0xa1c] ;  /* 0x000a1c0001227983 */ /* 0x000f220000300800 */
[----:B------:R-:W-:-:S03]  /*65d10*/  LOP3.LUT R137, R33, 0xffff, RZ, 0xc0, !PT ;  /* 0x0000ffff21897812 */ /* 0x000fc600078ec0ff */
[----:B------:R-:W4:Y:S01]  /*65d20*/  LDL.LU R33, [R1+0x828] ;  /* 0x0008280001217983 */ /* 0x000f220000300800 */
[----:B------:R-:W-:-:S03]  /*65d30*/  LOP3.LUT R125, R32, 0xffff, RZ, 0xc0, !PT ;  /* 0x0000ffff207d7812 */ /* 0x000fc600078ec0ff */
[----:B------:R-:W-:Y:S04]  /*65d40*/  STL [R1+0x128], R11 ;  /* 0x0001280b01007387 */ /* 0x000fe80000100800 */
[----:B------:R-:W4:Y:S01]  /*65d50*/  LDL.LU R32, [R1+0x824] ;  /* 0x0008240001207983 */ /* 0x000f220000300800 */
[----:B---3--:R-:W-:-:S03]  /*65d60*/  LOP3.LUT R126, R17, 0xffff, RZ, 0xc0, !PT ;  /* 0x0000ffff117e7812 */ /* 0x008fc600078ec0ff */
[----:B------:R-:W3:Y:S01]  /*65d70*/  LDL.LU R17, [R1+0x820] ;  /* 0x0008200001117983 */ /* 0x000ee20000300800 */
[----:B------:R-:W-:Y:S02]  /*65d80*/  LOP3.LUT R136, R37, 0xffff, RZ, 0xc0, !PT ;  /* 0x0000ffff25887812 */ /* 0x000fe400078ec0ff */
[----:B------:R-:W-:Y:S01]  /*65d90*/  LOP3.LUT R191, R191, 0xffff, RZ, 0xc0, !PT ;  /* 0x0000ffffbfbf7812 */ /* 0x000fe200078ec0ff */
[----:B------:R-:W3:Y:S01]  /*65da0*/  LDL.LU R38, [R1+0x60c] ;  /* 0x00060c0001267983 */ /* 0x000ee20000300800 */
[----:B------:R-:W-:Y:S02]  /*65db0*/  LOP3.LUT R3, R12, 0xffff, RZ, 0xc0, !PT ;  /* 0x0000ffff0c037812 */ /* 0x000fe400078ec0ff */
[----:B------:R-:W-:Y:S02]  /*65dc0*/  LOP3.LUT R131, R13, 0xffff, RZ, 0xc0, !PT ;  /* 0x0000ffff0d837812 */ /* 0x000fe400078ec0ff */
[----:B------:R-:W-:Y:S02]  /*65dd0*/  LOP3.LUT R4, R194, 0xffff, RZ, 0xc0, !PT ;  /* 0x0000ffffc2047812 */ /* 0x000fe400078ec0ff */
[----:B0-----:R-:W-:-:S02]  /*65de0*/  PRMT R0, R191, 0x3340, R1 ;  /* 0x00003340bf007816 */ /* 0x001fc40000000001 */
[----:B------:R-:W-:Y:S01]  /*65df0*/  PRMT R6, R136, 0x3340, R137 ;  /* 0x0000334088067816 */ /* 0x000fe20000000089 */
[----:B------:R0:W-:Y:S01]  /*65e00*/  STL [R1+0x73c], R3 ;  /* 0x00073c0301007387 */ /* 0x0001e20000100800 */
[----:B------:R-:W-:Y:S02]  /*65e10*/  PRMT R2, R131, 0x3340, R1 ;  /* 0x0000334083027816 */ /* 0x000fe40000000001 */
[----:B------:R-:W-:Y:S01]  /*65e20*/  PRMT R8, R123, 0x3340, R125 ;  /* 0x000033407b087816 */ /* 0x000fe2000000007d */
[----:B------:R1:W-:Y:S01]  /*65e30*/  STL [R1+0x108], R4 ;  /* 0x0001080401007387 */ /* 0x0003e20000100800 */
[----:B------:R-:W-:Y:S02]  /*65e40*/  PRMT R9, R124, 0x3340, R126 ;  /* 0x000033407c097816 */ /* 0x000fe4000000007e */
[----:B------:R-:W-:Y:S02]  /*65e50*/  PRMT R0, R6, 0x5410, R0 ;  /* 0x0000541006007816 */ /* 0x000fe40000000000 */
[----:B0-----:R-:W-:-:S02]  /*65e60*/  PRMT R3, R3, 0x3340, R1 ;  /* 0x0000334003037816 */ /* 0x001fc40000000001 */
[----:B------:R-:W-:Y:S02]  /*65e70*/  PRMT R11, R18, 0x3340, R11 ;  /* 0x00003340120b7816 */ /* 0x000fe4000000000b */
[----:B-1----:R-:W-:Y:S02]  /*65e80*/  PRMT R4, R4, 0x3340, R1 ;  /* 0x0000334004047816 */ /* 0x002fe40000000001 */
[----:B------:R-:W-:Y:S01]  /*65e90*/  PRMT R6, R8, 0x5410, R2 ;  /* 0x0000541008067816 */ /* 0x000fe20000000002 */
[----:B------:R0:W-:Y:S01]  /*65ea0*/  STL [R1+0x778], R0 ;  /* 0x0007780001007387 */ /* 0x0001e20000100800 */
[----:B------:R-:W-:-:S03]  /*65eb0*/  PRMT R2, R9, 0x5410, R3 ;  /* 0x0000541009027816 */ /* 0x000fc60000000003 */
[----:B------:R-:W-:Y:S01]  /*65ec0*/  STL [R1+0x774], R6 ;  /* 0x0007740601007387 */ /* 0x000fe20000100800 */
[----:B0-----:R-:W-:-:S03]  /*65ed0*/  PRMT R0, R11, 0x5410, R4 ;  /* 0x000054100b007816 */ /* 0x001fc60000000004 */
[----:B------:R-:W-:Y:S04]  /*65ee0*/  STL [R1+0x770], R2 ;  /* 0x0007700201007387 */ /* 0x000fe80000100800 */
[----:B------:R-:W3:Y:S01]  /*65ef0*/  LDL.LU R37, [R1+0xc38] ;  /* 0x000c380001257983 */ /* 0x000ee20000300800 */
[----:B------:R-:W-:-:S03]  /*65f00*/  LOP3.LUT R9, R35, 0xffff, RZ, 0xc0, !PT ;  /* 0x0000ffff23097812 */ /* 0x000fc600078ec0ff */
[----:B------:R0:W-:Y:S04]  /*65f10*/  STL [R1+0x768], R0 ;  /* 0x0007680001007387 */ /* 0x0001e80000100800 */
[----:B------:R-:W3:Y:S04]  /*65f20*/  LDL.LU R35, [R1+0xc34] ;  /* 0x000c340001237983 */ /* 0x000ee80000300800 */
[----:B------:R1:W-:Y:S01]  /*65f30*/  STL [R1+0x124], R9 ;  /* 0x0001240901007387 */ /* 0x0003e20000100800 */
[----:B------:R-:W-:Y:S02]  /*65f40*/  LOP3.LUT R11, R36, 0xffff, RZ, 0xc0, !PT ;  /* 0x0000ffff240b7812 */ /* 0x000fe400078ec0ff */
[----:B--2---:R-:W-:-:S02]  /*65f50*/  LOP3.LUT R127, R31, 0xffff, RZ, 0xc0, !PT ;  /* 0x0000ffff1f7f7812 */ /* 0x004fc400078ec0ff */
[----:B------:R-:W2:Y:S04]  /*65f60*/  LDL.LU R31, [R1+0xa24] ;  /* 0x000a2400011f7983 */ /* 0x000ea80000300800 */
[----:B------:R-:W-:Y:S01]  /*65f70*/  STL [R1+0x138], R11 ;  /* 0x0001380b01007387 */ /* 0x000fe20000100800 */
[----:B----4-:R-:W-:-:S03]  /*65f80*/  LOP3.LUT R128, R34, 0xffff, RZ, 0xc0, !PT ;  /* 0x0000ffff22807812 */ /* 0x010fc600078ec0ff */
[----:B------:R-:W4:Y:S04]  /*65f90*/  LDL.LU R36, [R1+0xa20] ;  /* 0x000a200001247983 */ /* 0x000f280000300800 */
[----:B------:R-:W4:Y:S01]  /*65fa0*/  LDL.LU R34, [R1+0x830] ;  /* 0x0008300001227983 */ /* 0x000f220000300800 */
[----:B------:R-:W-:-:S03]  /*65fb0*/  LOP3.LUT R194, R33, 0xffff, RZ, 0xc0, !PT ;  /* 0x0000ffff21c27812 */ /* 0x000fc600078ec0ff */
[----:B------:R-:W4:Y:S01]  /*65fc0*/  LDL.LU R33, [R1+0x82c] ;  /* 0x00082c0001217983 */ /* 0x000f220000300800 */
[----:B------:R-:W-:-:S03]  /*65fd0*/  LOP3.LUT R12, R32, 0xffff, RZ, 0xc0, !PT ;  /* 0x0000ffff200c7812 */ /* 0x000fc600078ec0ff */
        /* <DEDUP_REMOVED lines=10> */
[----:B------:R-:W-:Y:S01]  /*66080*/  LOP3.LUT R195, R195, 0xffff, RZ, 0xc0, !PT ;  /* 0x0000ffffc3c37812 */ /* 0x000fe200078ec0ff */
[----:B------:R0:W-:Y:S01]  /*66090*/  STL [R1+0x130], R3 ;  /* 0x0001300301007387 */ /* 0x0001e20000100800 */
[--C-:B------:R-:W-:Y:S02]  /*660a0*/  PRMT R2, R122, 0x3340, R1.reuse ;  /* 0x000033407a027816 */ /* 0x100fe40000000001 */
[----:B------:R-:W-:Y:S02]  /*660b0*/  PRMT R8, R128, 0x3340, R130 ;  /* 0x0000334080087816 */ /* 0x000fe40000000082 */
[----:B------:R-:W-:Y:S02]  /*660c0*/  PRMT R0, R6, 0x5410, R0 ;  /* 0x0000541006007816 */ /* 0x000fe40000000000 */
[----:B-1----:R-:W-:Y:S02]  /*660d0*/  PRMT R9, R9, 0x3340, R194 ;  /* 0x0000334009097816 */ /* 0x002fe400000000c2 */
[----:B------:R-:W-:-:S02]  /*660e0*/  PRMT R4, R195, 0x3340, R1 ;  /* 0x00003340c3047816 */ /* 0x000fc40000000001 */
[----:B0-----:R-:W-:Y:S02]  /*660f0*/  PRMT R3, R3, 0x3340, R1 ;  /* 0x0000334003037816 */ /* 0x001fe40000000001 */
[----:B------:R-:W-:Y:S01]  /*66100*/  PRMT R11, R11, 0x3340, R12 ;  /* 0x000033400b0b7816 */ /* 0x000fe2000000000c */
[----:B------:R0:W-:Y:S01]  /*66110*/  STL [R1+0x764], R0 ;  /* 0x0007640001007387 */ /* 0x0001e20000100800 */
[----:B------:R-:W-:Y:S02]  /*66120*/  PRMT R6, R8, 0x5410, R2 ;  /* 0x0000541008067816 */ /* 0x000fe40000000002 */
[----:B------:R-:W-:-:S03]  /*66130*/  PRMT R2, R9, 0x5410, R3 ;  /* 0x0000541009027816 */ /* 0x000fc60000000003 */
[----:B------:R-:W-:Y:S01]  /*66140*/  STL [R1+0x760], R6 ;  /* 0x0007600601007387 */ /* 0x000fe20000100800 */
[----:B0-----:R-:W-:-:S03]  /*66150*/  PRMT R0, R11, 0x5410, R4 ;  /* 0x000054100b007816 */ /* 0x001fc60000000004 */
[----:B------:R-:W-:Y:S04]  /*66160*/  STL [R1+0x75c], R2 ;  /* 0x00075c0201007387 */ /* 0x000fe80000100800 */
[----:B------:R2:W-:Y:S01]  /*66170*/  STL [R1+0x758], R0 ;  /* 0x0007580001007387 */ /* 0x0005e20000100800 */
[----:B------:R-:W-:-:S03]  /*66180*/  LOP3.LUT R115, R37, 0xffff, RZ, 0xc0, !PT ;  /* 0x0000ffff25737812 */ /* 0x000fc600078ec0ff */
[----:B------:R-:W3:Y:S01]  /*66190*/  LDL.LU R37, [R1+0xc40] ;  /* 0x000c400001257983 */ /* 0x000ee20000300800 */
[----:B------:R-:W-:-:S03]  /*661a0*/  LOP3.LUT R9, R35, 0xffff, RZ, 0xc0, !PT ;  /* 0x0000ffff23097812 */ /* 0x000fc600078ec0ff */
[----:B------:R-:W3:Y:S04]  /*661b0*/  LDL.LU R35, [R1+0xc3c] ;  /* 0x000c3c0001237983 */ /* 0x000ee80000300800 */
[----:B------:R-:W-:Y:S01]  /*661c0*/  STL [R1+0x164], R9 ;  /* 0x0001640901007387 */ /* 0x000fe20000100800 */
[----:B------:R-:W-:Y:S02]  /*661d0*/  LOP3.LUT R3, R197, 0xffff, RZ, 0xc0, !PT ;  /* 0x0000ffffc5037812 */ /* 0x000fe400078ec0ff */
[----:B--2---:R-:W-:Y:S02]  /*661e0*/  LOP3.LUT R0, R31, 0xffff, RZ, 0xc0, !PT ;  /* 0x0000ffff1f007812 */ /* 0x004fe400078ec0ff */
[----:B------:R-:W2:Y:S04]  /*661f0*/  LDL.LU R31, [R1+0xa2c] ;  /* 0x000a2c00011f7983 */ /* 0x000ea80000300800 */
[----:B------:R0:W-:Y:S01]  /*66200*/  STL [R1+0x160], R0 ;  /* 0x0001600001007387 */ /* 0x0001e20000100800 */
[----:B----4-:R-:W-:-:S03]  /*66210*/  LOP3.LUT R118, R36, 0xffff, RZ, 0xc0, !PT ;  /* 0x0000ffff24767812 */ /* 0x010fc600078ec0ff */
[----:B------:R-:W4:Y:S01]  /*66220*/  LDL.LU R36, [R1+0xa28] ;  /* 0x000a280001247983 */ /* 0x000f220000300800 */
[----:B------:R-:W-:-:S03]  /*66230*/  LOP3.LUT R116, R34, 0xffff, RZ, 0xc0, !PT ;  /* 0x0000ffff22747812 */ /* 0x000fc600078ec0ff */
[----:B------:R-:W2:Y:S01]  /*66240*/  LDL.LU R34, [R1+0x838] ;  /* 0x0008380001227983 */ /* 0x000ea20000300800 */
[----:B------:R-:W-:-:S03]  /*66250*/  LOP3.LUT R11, R33, 0xffff, RZ, 0xc0, !PT ;  /* 0x0000ffff210b7812 */ /* 0x000fc600078ec0ff */
[----:B------:R-:W2:Y:S04]  /*66260*/  LDL.LU R33, [R1+0x834] ;  /* 0x0008340001217983 */ /* 0x000ea80000300800 */
[----:B------:R-:W-:Y:S01]  /*66270*/  STL [R1+0x15c], R11 ;  /* 0x00015c0b01007387 */ /* 0x000fe20000100800 */
[----:B------:R-:W-:-:S03]  /*66280*/  LOP3.LUT R196, R32, 0xffff, RZ, 0xc0, !PT ;  /* 0x0000ffff20c47812 */ /* 0x000fc600078ec0ff */
[----:B------:R-:W2:Y:S01]  /*66290*/  LDL.LU R32, [R1+0x61c] ;  /* 0x00061c0001207983 */ /* 0x000ea20000300800 */
[----:B---3--:R-:W-:-:S03]  /*662a0*/  LOP3.LUT R119, R17, 0xffff, RZ, 0xc0, !PT ;  /* 0x0000ffff11777812 */ /* 0x008fc600078ec0ff */
[----:B------:R-:W3:Y:S04]  /*662b0*/  LDL.LU R17, [R1+0x618] ;  /* 0x0006180001117983 */ /* 0x000ee80000300800 */
[----:B------:R-:W3:Y:S01]  /*662c0*/  LDL.LU R197, [R1+0x160] ;  /* 0x0001600001c57983 */ /* 0x000ee20000300800 */
[----:B------:R-:W-:Y:S02]  /*662d0*/  LOP3.LUT R117, R22, 0xffff, RZ, 0xc0, !PT ;  /* 0x0000ffff16757812 */ /* 0x000fe400078ec0ff */
[----:B------:R-:W-:Y:S02]  /*662e0*/  LOP3.LUT R198, R198, 0xffff, RZ, 0xc0, !PT ;  /* 0x0000ffffc6c67812 */ /* 0x000fe400078ec0ff */
[----:B0-----:R-:W-:Y:S02]  /*662f0*/  PRMT R0, R117, 0x3340, R1 ;  /* 0x0000334075007816 */ /* 0x001fe40000000001 */
[----:B------:R-:W-:-:S02]  /*66300*/  PRMT R6, R118, 0x3340, R119 ;  /* 0x0000334076067816 */ /* 0x000fc40000000077 */
[----:B------:R-:W-:Y:S01]  /*66310*/  LOP3.LUT R152, R152, 0xffff, RZ, 0xc0, !PT ;  /* 0x0000ffff98987812 */ /* 0x000fe200078ec0ff */
[----:B------:R0:W-:Y:S01]  /*66320*/  STL [R1+0x178], R3 ;  /* 0x0001780301007387 */ /* 0x0001e20000100800 */
[----:B------:R-:W-:Y:S02]  /*66330*/  PRMT R2, R198, 0x3340, R1 ;  /* 0x00003340c6027816 */ /* 0x000fe40000000001 */
[----:B------:R-:W-:Y:S02]  /*66340*/  PRMT R8, R115, 0x3340, R116 ;  /* 0x0000334073087816 */ /* 0x000fe40000000074 */
[----:B------:R-:W-:Y:S02]  /*66350*/  PRMT R0, R6, 0x5410, R0 ;  /* 0x0000541006007816 */ /* 0x000fe40000000000 */
[----:B------:R-:W-:Y:S02]  /*66360*/  PRMT R9, R9, 0x3340, R11 ;  /* 0x0000334009097816 */ /* 0x000fe4000000000b */
[----:B------:R-:W-:-:S02]  /*66370*/  PRMT R4, R152, 0x3340, R1 ;  /* 0x0000334098047816 */ /* 0x000fc40000000001 */
[----:B0-----:R-:W-:Y:S01]  /*66380*/  PRMT R3, R3, 0x3340, R1 ;  /* 0x0000334003037816 */ /* 0x001fe20000000001 */
[----:B------:R0:W-:Y:S01]  /*66390*/  STL [R1+0x754], R0 ;  /* 0x0007540001007387 */ /* 0x0001e20000100800 */
[----:B------:R-:W-:Y:S02]  /*663a0*/  PRMT R6, R8, 0x5410, R2 ;  /* 0x0000541008067816 */ /* 0x000fe40000000002 */
[----:B------:R-:W-:-:S03]  /*663b0*/  PRMT R2, R9, 0x5410, R3 ;  /* 0x0000541009027816 */ /* 0x000fc60000000003 */
[----:B------:R-:W-:Y:S04]  /*663c0*/  STL [R1+0x74c], R6 ;  /* 0x00074c0601007387 */ /* 0x000fe80000100800 */
[----:B------:R-:W-:Y:S01]  /*663d0*/  STL [R1+0x748], R2 ;  /* 0x0007480201007387 */ /* 0x000fe20000100800 */
[----:B------:R-:W-:Y:S02]  /*663e0*/  LOP3.LUT R9, R35, 0xffff, RZ, 0xc0, !PT ;  /* 0x0000ffff23097812 */ /* 0x000fe400078ec0ff */
[----:B----4-:R-:W-:Y:S02]  /*663f0*/  LOP3.LUT R111, R36, 0xffff, RZ, 0xc0, !PT ;  /* 0x0000ffff246f7812 */ /* 0x010fe400078ec0ff */
[----:B--2---:R-:W-:Y:S02]  /*66400*/  LOP3.LUT R112, R34, 0xffff, RZ, 0xc0, !PT ;  /* 0x0000ffff22707812 */ /* 0x004fe400078ec0ff */
[----:B------:R-:W-:-:S02]  /*66410*/  LOP3.LUT R13, R33, 0xffff, RZ, 0xc0, !PT ;  /* 0x0000ffff210d7812 */ /* 0x000fc400078ec0ff */
[----:B------:R-:W-:Y:S02]  /*66420*/  LOP3.LUT R12, R32, 0xffff, RZ, 0xc0, !PT ;  /* 0x0000ffff200c7812 */ /* 0x000fe400078ec0ff */
[----:B---3--:R-:W-:-:S04]  /*66430*/  PRMT R11, R197, 0x3340, R196 ;  /* 0x00003340c50b7816 */ /* 0x008fc800000000c4 */
[----:B0-----:R-:W-:Y:S02]  /*66440*/  PRMT R0, R11, 0x5410, R4 ;  /* 0x000054100b007816 */ /* 0x001fe40000000004 */
[----:B------:R-:W-:-:S03]  /*66450*/  LOP3.LUT R11, R31, 0xffff, RZ, 0xc0, !PT ;  /* 0x0000ffff1f0b7812 */ /* 0x000fc600078ec0ff */
[----:B------:R0:W-:Y:S04]  /*66460*/  STL [R1+0x744], R0 ;  /* 0x0007440001007387 */ /* 0x0001e80000100800 */
[----:B------:R-:W2:Y:S04]  /*66470*/  LDL.LU R35, [R1+0xc48] ;  /* 0x000c480001237983 */ /* 0x000ea80000300800 */
[----:B------:R-:W3:Y:S04]  /*66480*/  LDL.LU R31, [R1+0xc44] ;  /* 0x000c4400011f7983 */ /* 0x000ee80000300800 */
[----:B------:R1:W-:Y:S04]  /*66490*/  STL [R1+0x174], R9 ;  /* 0x0001740901007387 */ /* 0x0003e80000100800 */
[----:B------:R4:W-:Y:S04]  /*664a0*/  STL [R1+0x170], R11 ;  /* 0x0001700b01007387 */ /* 0x0009e80000100800 */
[----:B------:R-:W3:Y:S04]  /*664b0*/  LDL.LU R38, [R1+0xa34] ;  /* 0x000a340001267983 */ /* 0x000ee80000300800 */
[----:B------:R-:W3:Y:S04]  /*664c0*/  LDL.LU R36, [R1+0xa30] ;  /* 0x000a300001247983 */ /* 0x000ee80000300800 */
[----:B------:R-:W3:Y:S04]  /*664d0*/  LDL.LU R34, [R1+0x840] ;  /* 0x0008400001227983 */ /* 0x000ee80000300800 */
[----:B------:R-:W3:Y:S04]  /*664e0*/  LDL.LU R33, [R1+0x83c] ;  /* 0x00083c0001217983 */ /* 0x000ee80000300800 */
[----:B------:R-:W-:Y:S04]  /*664f0*/  STL [R1+0x16c], R13 ;  /* 0x00016c0d01007387 */ /* 0x000fe80000100800 */
[----:B------:R-:W3:Y:S01]  /*66500*/  LDL.LU R32, [R1+0x624] ;  /* 0x0006240001207983 */ /* 0x000ee20000300800 */
[----:B------:R-:W-:-:S03]  /*66510*/  LOP3.LUT R113, R17, 0xffff, RZ, 0xc0, !PT ;  /* 0x0000ffff11717812 */ /* 0x000fc600078ec0ff */
[----:B------:R-:W-:Y:S04]  /*66520*/  STL [R1+0x168], R12 ;  /* 0x0001680c01007387 */ /* 0x000fe80000100800 */
[----:B------:R-:W3:Y:S01]  /*66530*/  LDL.LU R17, [R1+0x620] ;  /* 0x0006200001117983 */ /* 0x000ee20000300800 */
[----:B------:R-:W-:Y:S02]  /*66540*/  LOP3.LUT R18, R23, 0xffff, RZ, 0xc0, !PT ;  /* 0x0000ffff17127812 */ /* 0x000fe400078ec0ff */
[----:B------:R-:W-:Y:S02]  /*66550*/  LOP3.LUT R110, R37, 0xffff, RZ, 0xc0, !PT ;  /* 0x0000ffff256e7812 */ /* 0x000fe400078ec0ff */
[----:B------:R-:W-:Y:S02]  /*66560*/  LOP3.LUT R114, R200, 0xffff, RZ, 0xc0, !PT ;  /* 0x0000ffffc8727812 */ /* 0x000fe400078ec0ff */
[----:B------:R-:W-:-:S02]  /*66570*/  LOP3.LUT R109, R199, 0xffff, RZ, 0xc0, !PT ;  /* 0x0000ffffc76d7812 */ /* 0x000fc400078ec0ff */
[----:B0-----:R-:W-:Y:S02]  /*66580*/  PRMT R0, R18, 0x3340, R1 ;  /* 0x0000334012007816 */ /* 0x001fe40000000001 */
[----:B------:R-:W-:Y:S02]  /*66590*/  PRMT R6, R111, 0x3340, R113 ;  /* 0x000033406f067816 */ /* 0x000fe40000000071 */
[----:B------:R-:W-:Y:S02]  /*665a0*/  LOP3.LUT R154, R154, 0xffff, RZ, 0xc0, !PT ;  /* 0x0000ffff9a9a7812 */ /* 0x000fe400078ec0ff */
[--C-:B------:R-:W-:Y:S02]  /*665b0*/  PRMT R2, R114, 0x3340, R1.reuse ;  /* 0x0000334072027816 */ /* 0x100fe40000000001 */
[----:B------:R-:W-:Y:S02]  /*665c0*/  PRMT R8, R110, 0x3340, R112 ;  /* 0x000033406e087816 */ /* 0x000fe40000000070 */
[----:B------:R-:W-:-:S02]  /*665d0*/  PRMT R3, R109, 0x3340, R1 ;  /* 0x000033406d037816 */ /* 0x000fc40000000001 */
[----:B-1----:R-:W-:Y:S02]  /*665e0*/  PRMT R9, R9, 0x3340, R13 ;  /* 0x0000334009097816 */ /* 0x002fe4000000000d */
[----:B------:R-:W-:Y:S02]  /*665f0*/  PRMT R0, R6, 0x5410, R0 ;  /* 0x0000541006007816 */ /* 0x000fe40000000000 */
[----:B------:R-:W-:Y:S02]  /*66600*/  PRMT R4, R154, 0x3340, R1 ;  /* 0x000033409a047816 */ /* 0x000fe40000000001 */
[----:B----4-:R-:W-:Y:S02]  /*66610*/  PRMT R11, R11, 0x3340, R12 ;  /* 0x000033400b0b7816 */ /* 0x010fe4000000000c */
[----:B------:R-:W-:Y:S01]  /*66620*/  PRMT R6, R8, 0x5410, R2 ;  /* 0x0000541008067816 */ /* 0x000fe20000000002 */
[----:B------:R-:W-:Y:S01]  /*66630*/  STL [R1+0x2d34], R18 ;  /* 0x002d341201007387 */ /* 0x000fe20000100800 */
[----:B------:R-:W-:-:S03]  /*66640*/  PRMT R2, R9, 0x5410, R3 ;  /* 0x0000541009027816 */ /* 0x000fc60000000003 */
[----:B------:R0:W-:Y:S04]  /*66650*/  STL [R1+0x740], R0 ;  /* 0x0007400001007387 */ /* 0x0001e80000100800 */
[----:B------:R-:W-:Y:S04]  /*66660*/  STL [R1+0x738], R6 ;  /* 0x0007380601007387 */ /* 0x000fe80000100800 */
[----:B------:R-:W-:Y:S01]  /*66670*/  STL [R1+0x734], R2 ;  /* 0x0007340201007387 */ /* 0x000fe20000100800 */
[----:B0-----:R-:W-:Y:S02]  /*66680*/  PRMT R0, R11, 0x5410, R4 ;  /* 0x000054100b007816 */ /* 0x001fe40000000004 */
[----:B--2---:R-:W-:-:S02]  /*66690*/  LOP3.LUT R102, R35, 0xffff, RZ, 0xc0, !PT ;  /* 0x0000ffff23667812 */ /* 0x004fc400078ec0ff */
[----:B------:R-:W2:Y:S01]  /*666a0*/  LDL.LU R35, [R1+0xc54] ;  /* 0x000c540001237983 */ /* 0x000ea20000300800 */
[----:B---3--:R-:W-:-:S03]  /*666b0*/  LOP3.LUT R103, R31, 0xffff, RZ, 0xc0, !PT ;  /* 0x0000ffff1f677812 */ /* 0x008fc600078ec0ff */
[----:B------:R0:W-:Y:S04]  /*666c0*/  STL [R1+0x730], R0 ;  /* 0x0007300001007387 */ /* 0x0001e80000100800 */
[----:B------:R-:W3:Y:S04]  /*666d0*/  LDL.LU R37, [R1+0xc50] ;  /* 0x000c500001257983 */ /* 0x000ee80000300800 */
[----:B------:R-:W4:Y:S01]  /*666e0*/  LDL.LU R31, [R1+0xc4c] ;  /* 0x000c4c00011f7983 */ /* 0x000f220000300800 */
[----:B------:R-:W-:Y:S02]  /*666f0*/  LOP3.LUT R11, R38, 0xffff, RZ, 0xc0, !PT ;  /* 0x0000ffff260b7812 */ /* 0x000fe400078ec0ff */
[----:B------:R-:W-:-:S02]  /*66700*/  LOP3.LUT R104, R36, 0xffff, RZ, 0xc0, !PT ;  /* 0x0000ffff24687812 */ /* 0x000fc400078ec0ff */
[----:B------:R-:W4:Y:S01]  /*66710*/  LDL.LU R36, [R1+0xa38] ;  /* 0x000a380001247983 */ /* 0x000f220000300800 */
[----:B------:R-:W-:-:S03]  /*66720*/  LOP3.LUT R105, R34, 0xffff, RZ, 0xc0, !PT ;  /* 0x0000ffff22697812 */ /* 0x000fc600078ec0ff */
[----:B------:R-:W-:Y:S04]  /*66730*/  STL [R1+0x18c], R11 ;  /* 0x00018c0b01007387 */ /* 0x000fe80000100800 */
[----:B------:R-:W4:Y:S01]  /*66740*/  LDL.LU R34, [R1+0x84c] ;  /* 0x00084c0001227983 */ /* 0x000f220000300800 */
[----:B------:R-:W-:-:S03]  /*66750*/  LOP3.LUT R106, R33, 0xffff, RZ, 0xc0, !PT ;  /* 0x0000ffff216a7812 */ /* 0x000fc600078ec0ff */
[----:B------:R-:W4:Y:S01]  /*66760*/  LDL.LU R33, [R1+0x848] ;  /* 0x0008480001217983 */ /* 0x000f220000300800 */
[----:B------:R-:W-:-:S03]  /*66770*/  LOP3.LUT R12, R32, 0xffff, RZ, 0xc0, !PT ;  /* 0x0000ffff200c7812 */ /* 0x000fc600078ec0ff */
[----:B------:R-:W4:Y:S04]  /*66780*/  LDL.LU R32, [R1+0x844] ;  /* 0x0008440001207983 */ /* 0x000f280000300800 */
[----:B------:R-:W-:Y:S01]  /*66790*/  STL [R1+0x188], R12 ;  /* 0x0001880c01007387 */ /* 0x000fe20000100800 */
[----:B------:R-:W-:-:S03]  /*667a0*/  LOP3.LUT R107, R17, 0xffff, RZ, 0xc0, !PT ;  /* 0x0000ffff116b7812 */ /* 0x000fc600078ec0ff */
[----:B------:R-:W4:Y:S01]  /*667b0*/  LDL.LU R17, [R1+0x628] ;  /* 0x0006280001117983 */ /* 0x000f220000300800 */
[----:B0-----:R-:W-:Y:S02]  /*667c0*/  LOP3.LUT R0, R153, 0xffff, RZ, 0xc0, !PT ;  /* 0x0000ffff99007812 */ /* 0x001fe400078ec0ff */
[----:B------:R-:W-:Y:S02]  /*667d0*/  LOP3.LUT R3, R201, 0xffff, RZ, 0xc0, !PT ;  /* 0x0000ffffc9037812 */ /* 0x000fe400078ec0ff */
[----:B------:R-:W-:Y:S01]  /*667e0*/  LOP3.LUT R108, R202, 0xffff, RZ, 0xc0, !PT ;  /* 0x0000ffffca6c7812 */ /* 0x000fe200078ec0ff */
[----:B------:R0:W-:Y:S01]  /*667f0*/  STL [R1+0x708], R0 ;  /* 0x0007080001007387 */ /* 0x0001e20000100800 */
[----:B------:R-:W-:Y:S02]  /*66800*/  LOP3.LUT R4, R156, 0xffff, RZ, 0xc0, !PT ;  /* 0x0000ffff9c047812 */ /* 0x000fe400078ec0ff */
[----:B------:R-:W-:Y:S01]  /*66810*/  PRMT R6, R104, 0x3340, R107 ;  /* 0x0000334068067816 */ /* 0x000fe2000000006b */
[----:B------:R1:W-:Y:S01]  /*66820*/  STL [R1+0x184], R3 ;  /* 0x0001840301007387 */ /* 0x0003e20000100800 */
[----:B------:R-:W-:-:S02]  /*66830*/  PRMT R2, R108, 0x3340, R1 ;  /* 0x000033406c027816 */ /* 0x000fc40000000001 */
[----:B------:R-:W-:Y:S02]  /*66840*/  PRMT R8, R102, 0x3340, R105 ;  /* 0x0000334066087816 */ /* 0x000fe40000000069 */
[--C-:B0-----:R-:W-:Y:S02]  /*66850*/  PRMT R0, R0, 0x3340, R1.reuse ;  /* 0x0000334000007816 */ /* 0x101fe40000000001 */
[----:B------:R-:W-:Y:S02]  /*66860*/  PRMT R9, R103, 0x3340, R106 ;  /* 0x0000334067097816 */ /* 0x000fe4000000006a */
[----:B-1----:R-:W-:Y:S01]  /*66870*/  PRMT R3, R3, 0x3340, R1 ;  /* 0x0000334003037816 */ /* 0x002fe20000000001 */
[----:B------:R0:W-:Y:S01]  /*66880*/  STL [R1+0x180], R4 ;  /* 0x0001800401007387 */ /* 0x0001e20000100800 */
[----:B------:R-:W-:Y:S02]  /*66890*/  PRMT R0, R6, 0x5410, R0 ;  /* 0x0000541006007816 */ /* 0x000fe40000000000 */
[----:B------:R-:W-:-:S02]  /*668a0*/  PRMT R6, R8, 0x5410, R2 ;  /* 0x0000541008067816 */ /* 0x000fc40000000002 */
[----:B------:R-:W-:Y:S02]  /*668b0*/  PRMT R11, R11, 0x3340, R12 ;  /* 0x000033400b0b7816 */ /* 0x000fe4000000000c */
[----:B------:R-:W-:Y:S02]  /*668c0*/  PRMT R2, R9, 0x5410, R3 ;  /* 0x0000541009027816 */ /* 0x000fe40000000003 */
[----:B0-----:R-:W-:Y:S01]  /*668d0*/  PRMT R4, R4, 0x3340, R1 ;  /* 0x0000334004047816 */ /* 0x001fe20000000001 */
[----:B------:R0:W-:Y:S04]  /*668e0*/  STL [R1+0x72c], R0 ;  /* 0x00072c0001007387 */ /* 0x0001e80000100800 */
[----:B------:R3:W-:Y:S04]  /*668f0*/  STL [R1+0x728], R6 ;  /* 0x0007280601007387 */ /* 0x0007e80000100800 */
[----:B------:R-:W-:Y:S01]  /*66900*/  STL [R1+0x724], R2 ;  /* 0x0007240201007387 */ /* 0x000fe20000100800 */
[----:B0-----:R-:W-:-:S02]  /*66910*/  PRMT R0, R11, 0x5410, R4 ;  /* 0x000054100b007816 */ /* 0x001fc40000000004 */
[----:B--2---:R-:W-:Y:S02]  /*66920*/  LOP3.LUT R12, R35, 0xffff, RZ, 0xc0, !PT ;  /* 0x0000ffff230c7812 */ /* 0x004fe400078ec0ff */
[----:B------:R-:W2:Y:S04]  /*66930*/  LDL.LU R35, [R1+0xc5c] ;  /* 0x000c5c0001237983 */ /* 0x000ea80000300800 */
[----:B------:R0:W-:Y:S01]  /*66940*/  STL [R1+0x720], R0 ;  /* 0x0007200001007387 */ /* 0x0001e20000100800 */
[----:B---3--:R-:W-:-:S03]  /*66950*/  LOP3.LUT R6, R37, 0xffff, RZ, 0xc0, !PT ;  /* 0x0000ffff25067812 */ /* 0x008fc600078ec0ff */
[----:B------:R-:W-:Y:S01]  /*66960*/  STL [R1+0x1b4], R12 ;  /* 0x0001b40c01007387 */ /* 0x000fe20000100800 */
[----:B----4-:R-:W-:-:S03]  /*66970*/  LOP3.LUT R97, R31, 0xffff, RZ, 0xc0, !PT ;  /* 0x0000ffff1f617812 */ /* 0x010fc600078ec0ff */
[----:B------:R-:W3:Y:S04]  /*66980*/  LDL.LU R31, [R1+0xc58] ;  /* 0x000c5800011f7983 */ /* 0x000ee80000300800 */
[----:B------:R1:W-:Y:S01]  /*66990*/  STL [R1+0x17c], R6 ;  /* 0x00017c0601007387 */ /* 0x0003e20000100800 */
[----:B------:R-:W-:-:S03]  /*669a0*/  LOP3.LUT R9, R36, 0xffff, RZ, 0xc0, !PT ;  /* 0x0000ffff24097812 */ /* 0x000fc600078ec0ff */
[----:B------:R-:W4:Y:S01]  /*669b0*/  LDL.LU R36, [R1+0xa40] ;  /* 0x000a400001247983 */ /* 0x000f220000300800 */
[----:B------:R-:W-:-:S03]  /*669c0*/  LOP3.LUT R11, R34, 0xffff, RZ, 0xc0, !PT ;  /* 0x0000ffff220b7812 */ /* 0x000fc600078ec0ff */
[----:B------:R-:W4:Y:S01]  /*669d0*/  LDL.LU R34, [R1+0xa3c] ;  /* 0x000a3c0001227983 */ /* 0x000f220000300800 */
[----:B------:R-:W-:-:S03]  /*669e0*/  LOP3.LUT R98, R33, 0xffff, RZ, 0xc0, !PT ;  /* 0x0000ffff21627812 */ /* 0x000fc600078ec0ff */
[----:B------:R1:W-:Y:S04]  /*669f0*/  STL [R1+0x194], R9 ;  /* 0x0001940901007387 */ /* 0x0003e80000100800 */
[----:B------:R1:W-:Y:S04]  /*66a00*/  STL [R1+0x1ac], R11 ;  /* 0x0001ac0b01007387 */ /* 0x0003e80000100800 */
[----:B------:R-:W4:Y:S04]  /*66a10*/  LDL.LU R38, [R1+0x854] ;  /* 0x0008540001267983 */ /* 0x000f280000300800 */
[----:B------:R-:W4:Y:S01]  /*66a20*/  LDL.LU R33, [R1+0x850] ;  /* 0x0008500001217983 */ /* 0x000f220000300800 */
[----:B------:R-:W-:-:S02]  /*66a30*/  LOP3.LUT R99, R32, 0xffff, RZ, 0xc0, !PT ;  /* 0x0000ffff20637812 */ /* 0x000fc400078ec0ff */
[----:B------:R-:W-:Y:S01]  /*66a40*/  LOP3.LUT R13, R17, 0xffff, RZ, 0xc0, !PT ;  /* 0x0000ffff110d7812 */ /* 0x000fe200078ec0ff */
[----:B------:R-:W4:Y:S04]  /*66a50*/  LDL.LU R32, [R1+0x630] ;  /* 0x0006300001207983 */ /* 0x000f280000300800 */
[----:B------:R-:W4:Y:S01]  /*66a60*/  LDL.LU R17, [R1+0x62c] ;  /* 0x00062c0001117983 */ /* 0x000f220000300800 */
[----:B------:R-:W-:Y:S02]  /*66a70*/  LOP3.LUT R100, R223, 0xffff, RZ, 0xc0, !PT ;  /* 0x0000ffffdf647812 */ /* 0x000fe400078ec0ff */
[----:B------:R-:W-:Y:S02]  /*66a80*/  LOP3.LUT R101, R221, 0xffff, RZ, 0xc0, !PT ;  /* 0x0000ffffdd657812 */ /* 0x000fe400078ec0ff */
[----:B------:R-:W-:-:S02]  /*66a90*/  LOP3.LUT R158, R158, 0xffff, RZ, 0xc0, !PT ;  /* 0x0000ffff9e9e7812 */ /* 0x000fc400078ec0ff */
[----:B------:R-:W-:Y:S02]  /*66aa0*/  LOP3.LUT R4, R227, 0xffff, RZ, 0xc0, !PT ;  /* 0x0000ffffe3047812 */ /* 0x000fe400078ec0ff */
[--C-:B0-----:R-:W-:Y:S02]  /*66ab0*/  PRMT R0, R100, 0x3340, R1.reuse ;  /* 0x0000334064007816 */ /* 0x101fe40000000001 */
[----:B-1----:R-:W-:Y:S02]  /*66ac0*/  PRMT R6, R6, 0x3340, R98 ;  /* 0x0000334006067816 */ /* 0x002fe40000000062 */
[----:B------:R-:W-:Y:S02]  /*66ad0*/  PRMT R2, R101, 0x3340, R1 ;  /* 0x0000334065027816 */ /* 0x000fe40000000001 */
[----:B------:R-:W-:Y:S01]  /*66ae0*/  PRMT R8, R97, 0x3340, R99 ;  /* 0x0000334061087816 */ /* 0x000fe20000000063 */
[----:B------:R-:W-:Y:S01]  /*66af0*/  STL [R1+0x190], R13 ;  /* 0x0001900d01007387 */ /* 0x000fe20000100800 */
[----:B------:R-:W-:-:S02]  /*66b00*/  PRMT R3, R158, 0x3340, R1 ;  /* 0x000033409e037816 */ /* 0x000fc40000000001 */
[----:B------:R-:W-:Y:S01]  /*66b10*/  PRMT R9, R9, 0x3340, R13 ;  /* 0x0000334009097816 */ /* 0x000fe2000000000d */
[----:B------:R0:W-:Y:S01]  /*66b20*/  STL [R1+0x1a0], R4 ;  /* 0x0001a00401007387 */ /* 0x0001e20000100800 */
[----:B------:R-:W-:Y:S02]  /*66b30*/  PRMT R0, R6, 0x5410, R0 ;  /* 0x0000541006007816 */ /* 0x000fe40000000000 */
[----:B------:R-:W-:Y:S02]  /*66b40*/  PRMT R11, R12, 0x3340, R11 ;  /* 0x000033400c0b7816 */ /* 0x000fe4000000000b */
[----:B------:R-:W-:Y:S02]  /*66b50*/  PRMT R6, R8, 0x5410, R2 ;  /* 0x0000541008067816 */ /* 0x000fe40000000002 */
[----:B------:R-:W-:Y:S02]  /*66b60*/  PRMT R2, R9, 0x5410, R3 ;  /* 0x0000541009027816 */ /* 0x000fe40000000003 */
[----:B0-----:R-:W-:Y:S01]  /*66b70*/  PRMT R4, R4, 0x3340, R1 ;  /* 0x0000334004047816 */ /* 0x001fe20000000001 */
[----:B------:R0:W-:Y:S04]  /*66b80*/  STL [R1+0x718], R0 ;  /* 0x0007180001007387 */ /* 0x0001e80000100800 */
[----:B------:R-:W-:Y:S04]  /*66b90*/  STL [R1+0x714], R6 ;  /* 0x0007140601007387 */ /* 0x000fe80000100800 */
[----:B------:R-:W-:Y:S01]  /*66ba0*/  STL [R1+0x710], R2 ;  /* 0x0007100201007387 */ /* 0x000fe20000100800 */
[----:B0-----:R-:W-:-:S03]  /*66bb0*/  PRMT R0, R11, 0x5410, R4 ;  /* 0x000054100b007816 */ /* 0x001fc60000000004 */
[----:B------:R-:W4:Y:S04]  /*66bc0*/  LDL.LU R37, [R1+0xc64] ;  /* 0x000c640001257983 */ /* 0x000f280000300800 */
[----:B------:R0:W-:Y:S01]  /*66bd0*/  STL [R1+0x70c], R0 ;  /* 0x00070c0001007387 */ /* 0x0001e20000100800 */
[----:B--2---:R-:W-:-:S03]  /*66be0*/  LOP3.LUT R12, R35, 0xffff, RZ, 0xc0, !PT ;  /* 0x0000ffff230c7812 */ /* 0x004fc600078ec0ff */
[----:B------:R-:W2:Y:S04]  /*66bf0*/  LDL.LU R35, [R1+0xc60] ;  /* 0x000c600001237983 */ /* 0x000ea80000300800 */
[----:B------:R-:W-:Y:S01]  /*66c00*/  STL [R1+0x1a8], R12 ;  /* 0x0001a80c01007387 */ /* 0x000fe20000100800 */
[----:B---3--:R-:W-:-:S03]  /*66c10*/  LOP3.LUT R91, R31, 0xffff, RZ, 0xc0, !PT ;  /* 0x0000ffff1f5b7812 */ /* 0x008fc600078ec0ff */
[----:B------:R-:W3:Y:S01]  /*66c20*/  LDL.LU R31, [R1+0xa4c] ;  /* 0x000a4c00011f7983 */ /* 0x000ee20000300800 */
[----:B----4-:R-:W-:-:S03]  /*66c30*/  LOP3.LUT R92, R36, 0xffff, RZ, 0xc0, !PT ;  /* 0x0000ffff245c7812 */ /* 0x010fc600078ec0ff */
[----:B------:R-:W4:Y:S01]  /*66c40*/  LDL.LU R36, [R1+0xa48] ;  /* 0x000a480001247983 */ /* 0x000f220000300800 */
[----:B------:R-:W-:-:S03]  /*66c50*/  LOP3.LUT R9, R34, 0xffff, RZ, 0xc0, !PT ;  /* 0x0000ffff22097812 */ /* 0x000fc600078ec0ff */
[----:B------:R-:W4:Y:S04]  /*66c60*/  LDL.LU R34, [R1+0x85c] ;  /* 0x00085c0001227983 */ /* 0x000f280000300800 */
[----:B------:R1:W-:Y:S01]  /*66c70*/  STL [R1+0x19c], R9 ;  /* 0x00019c0901007387 */ /* 0x0003e20000100800 */
[----:B------:R-:W-:-:S03]  /*66c80*/  LOP3.LUT R93, R33, 0xffff, RZ, 0xc0, !PT ;  /* 0x0000ffff215d7812 */ /* 0x000fc600078ec0ff */
[----:B------:R-:W4:Y:S01]  /*66c90*/  LDL.LU R33, [R1+0x858] ;  /* 0x0008580001217983 */ /* 0x000f220000300800 */
[----:B------:R-:W-:Y:S02]  /*66ca0*/  LOP3.LUT R11, R38, 0xffff, RZ, 0xc0, !PT ;  /* 0x0000ffff260b7812 */ /* 0x000fe400078ec0ff */
[----:B------:R-:W-:-:S03]  /*66cb0*/  LOP3.LUT R94, R32, 0xffff, RZ, 0xc0, !PT ;  /* 0x0000ffff205e7812 */ /* 0x000fc600078ec0ff */
[----:B------:R1:W-:Y:S01]  /*66cc0*/  STL [R1+0x1a4], R11 ;  /* 0x0001a40b01007387 */ /* 0x0003e20000100800 */
[----:B------:R-:W-:-:S03]  /*66cd0*/  LOP3.LUT R13, R17, 0xffff, RZ, 0xc0, !PT ;  /* 0x0000ffff110d7812 */ /* 0x000fc600078ec0ff */
[----:B------:R-:W4:Y:S04]  /*66ce0*/  LDL.LU R32, [R1+0x638] ;  /* 0x0006380001207983 */ /* 0x000f280000300800 */
[----:B------:R-:W4:Y:S01]  /*66cf0*/  LDL.LU R17, [R1+0x634] ;  /* 0x0006340001117983 */ /* 0x000f220000300800 */
[----:B------:R-:W-:Y:S02]  /*66d00*/  LOP3.LUT R87, R229, 0xffff, RZ, 0xc0, !PT ;  /* 0x0000ffffe5577812 */ /* 0x000fe400078ec0ff */
[----:B------:R-:W-:Y:S02]  /*66d10*/  LOP3.LUT R3, R159, 0xffff, RZ, 0xc0, !PT ;  /* 0x0000ffff9f037812 */ /* 0x000fe400078ec0ff */
[----:B------:R-:W-:Y:S02]  /*66d20*/  LOP3.LUT R160, R160, 0xffff, RZ, 0xc0, !PT ;  /* 0x0000ffffa0a07812 */ /* 0x000fe400078ec0ff */
[----:B------:R-:W-:-:S02]  /*66d30*/  LOP3.LUT R4, R234, 0xffff, RZ, 0xc0, !PT ;  /* 0x0000ffffea047812 */ /* 0x000fc400078ec0ff */
[----:B0-----:R-:W-:Y:S02]  /*66d40*/  PRMT R0, R87, 0x3340, R1 ;  /* 0x0000334057007816 */ /* 0x001fe40000000001 */
[----:B------:R-:W-:Y:S01]  /*66d50*/  PRMT R6, R91, 0x3340, R93 ;  /* 0x000033405b067816 */ /* 0x000fe2000000005d */
[----:B------:R-:W-:Y:S01]  /*66d60*/  STL [R1+0x198], R13 ;  /* 0x0001980d01007387 */ /* 0x000fe20000100800 */
[----:B------:R-:W-:Y:S02]  /*66d70*/  PRMT R2, R160, 0x3340, R1 ;  /* 0x00003340a0027816 */ /* 0x000fe40000000001 */
[----:B------:R-:W-:Y:S01]  /*66d80*/  PRMT R8, R92, 0x3340, R94 ;  /* 0x000033405c087816 */ /* 0x000fe2000000005e */
[----:B------:R0:W-:Y:S01]  /*66d90*/  STL [R1+0x618], R3 ;  /* 0x0006180301007387 */ /* 0x0001e20000100800 */
[----:B------:R-:W-:Y:S02]  /*66da0*/  PRMT R0, R6, 0x5410, R0 ;  /* 0x0000541006007816 */ /* 0x000fe40000000000 */
[----:B-1----:R-:W-:Y:S01]  /*66db0*/  PRMT R9, R9, 0x3340, R13 ;  /* 0x0000334009097816 */ /* 0x002fe2000000000d */
[----:B------:R1:W-:Y:S01]  /*66dc0*/  STL [R1+0x1c0], R4 ;  /* 0x0001c00401007387 */ /* 0x0003e20000100800 */
[----:B------:R-:W-:-:S02]  /*66dd0*/  PRMT R11, R12, 0x3340, R11 ;  /* 0x000033400c0b7816 */ /* 0x000fc4000000000b */
[----:B------:R-:W-:Y:S02]  /*66de0*/  PRMT R6, R8, 0x5410, R2 ;  /* 0x0000541008067816 */ /* 0x000fe40000000002 */
[--C-:B0-----:R-:W-:Y:S01]  /*66df0*/  PRMT R3, R3, 0x3340, R1.reuse ;  /* 0x0000334003037816 */ /* 0x101fe20000000001 */
[----:B------:R0:W-:Y:S01]  /*66e00*/  STL [R1+0x704], R0 ;  /* 0x0007040001007387 */ /* 0x0001e20000100800 */
[----:B-1----:R-:W-:Y:S02]  /*66e10*/  PRMT R4, R4, 0x3340, R1 ;  /* 0x0000334004047816 */ /* 0x002fe40000000001 */
[----:B------:R-:W-:Y:S01]  /*66e20*/  PRMT R2, R9, 0x5410, R3 ;  /* 0x0000541009027816 */ /* 0x000fe20000000003 */
[----:B------:R-:W-:Y:S01]  /*66e30*/  STL [R1+0x630], R6 ;  /* 0x0006300601007387 */ /* 0x000fe20000100800 */
[----:B------:R-:W-:Y:S02]  /*66e40*/  LOP3.LUT R12, R37, 0xffff, RZ, 0xc0, !PT ;  /* 0x0000ffff250c7812 */ /* 0x000fe400078ec0ff */
[----:B0-----:R-:W-:Y:S01]  /*66e50*/  PRMT R0, R11, 0x5410, R4 ;  /* 0x000054100b007816 */ /* 0x001fe20000000004 */
[----:B------:R-:W-:Y:S04]  /*66e60*/  STL [R1+0x62c], R2 ;  /* 0x00062c0201007387 */ /* 0x000fe80000100800 */
        /* <DEDUP_REMOVED lines=10> */
[----:B------:R1:W-:Y:S04]  /*66f10*/  STL [R1+0x1b0], R9 ;  /* 0x0001b00901007387 */ /* 0x0003e80000100800 */
[----:B------:R1:W-:Y:S04]  /*66f20*/  STL [R1+0x1b8], R11 ;  /* 0x0001b80b01007387 */ /* 0x0003e80000100800 */
[----:B------:R-:W4:Y:S01]  /*66f30*/  LDL.LU R37, [R1+0x86c] ;  /* 0x00086c0001257983 */ /* 0x000f220000300800 */
[----:B------:R-:W-:-:S03]  /*66f40*/  LOP3.LUT R84, R33, 0xffff, RZ, 0xc0, !PT ;  /* 0x0000ffff21547812 */ /* 0x000fc600078ec0ff */
[----:B------:R-:W4:Y:S01]  /*66f50*/  LDL.LU R33, [R1+0x864] ;  /* 0x0008640001217983 */ /* 0x000f220000300800 */
[----:B------:R-:W-:-:S03]  /*66f60*/  LOP3.LUT R85, R32, 0xffff, RZ, 0xc0, !PT ;  /* 0x0000ffff20557812 */ /* 0x000fc600078ec0ff */
[----:B------:R-:W4:Y:S01]  /*66f70*/  LDL.LU R32, [R1+0x860] ;  /* 0x0008600001207983 */ /* 0x000f220000300800 */
[----:B------:R-:W-:-:S03]  /*66f80*/  LOP3.LUT R80, R17, 0xffff, RZ, 0xc0, !PT ;  /* 0x0000ffff11507812 */ /* 0x000fc600078ec0ff */
[----:B------:R-:W4:Y:S01]  /*66f90*/  LDL.LU R17, [R1+0x644] ;  /* 0x0006440001117983 */ /* 0x000f220000300800 */
[----:B------:R-:W-:Y:S02]  /*66fa0*/  LOP3.LUT R86, R239, 0xffff, RZ, 0xc0, !PT ;  /* 0x0000ffffef567812 */ /* 0x000fe400078ec0ff */
[----:B------:R-:W-:Y:S02]  /*66fb0*/  LOP3.LUT R162, R162, 0xffff, RZ, 0xc0, !PT ;  /* 0x0000ffffa2a27812 */ /* 0x000fe400078ec0ff */
[----:B------:R-:W-:Y:S02]  /*66fc0*/  LOP3.LUT R18, R161, 0xffff, RZ, 0xc0, !PT ;  /* 0x0000ffffa1127812 */ /* 0x000fe400078ec0ff */
[----:B0-----:R-:W-:Y:S02]  /*66fd0*/  PRMT R0, R86, 0x3340, R1 ;  /* 0x0000334056007816 */ /* 0x001fe40000000001 */
[----:B------:R-:W-:Y:S02]  /*66fe0*/  PRMT R6, R82, 0x3340, R84 ;  /* 0x0000334052067816 */ /* 0x000fe40000000054 */
[----:B------:R-:W-:-:S02]  /*66ff0*/  LOP3.LUT R81, R242, 0xffff, RZ, 0xc0, !PT ;  /* 0x0000fffff2517812 */ /* 0x000fc400078ec0ff */
[----:B------:R-:W-:Y:S02]  /*67000*/  PRMT R2, R162, 0x3340, R1 ;  /* 0x00003340a2027816 */ /* 0x000fe40000000001 */
[----:B------:R-:W-:Y:S02]  /*67010*/  PRMT R8, R83, 0x3340, R85 ;  /* 0x0000334053087816 */ /* 0x000fe40000000055 */
[--C-:B------:R-:W-:Y:S02]  /*67020*/  PRMT R3, R18, 0x3340, R1.reuse ;  /* 0x0000334012037816 */ /* 0x100fe40000000001 */
[----:B-1----:R-:W-:Y:S02]  /*67030*/  PRMT R9, R9, 0x3340, R80 ;  /* 0x0000334009097816 */ /* 0x002fe40000000050 */
[----:B------:R-:W-:Y:S02]  /*67040*/  PRMT R0, R6, 0x5410, R0 ;  /* 0x0000541006007816 */ /* 0x000fe40000000000 */
        /* <DEDUP_REMOVED lines=9> */
[----:B--2---:R-:W-:-:S03]  /*670e0*/  LOP3.LUT R9, R35, 0xffff, RZ, 0xc0, !PT ;  /* 0x0000ffff23097812 */ /* 0x004fc600078ec0ff */
[----:B------:R-:W2:Y:S04]  /*670f0*/  LDL.LU R35, [R1+0xc84] ;  /* 0x000c840001237983 */ /* 0x000ea80000300800 */
[----:B------:R0:W-:Y:S01]  /*67100*/  STL [R1+0x614], R0 ;  /* 0x0006140001007387 */ /* 0x0001e20000100800 */
[----:B---3--:R-:W-:-:S03]  /*67110*/  LOP3.LUT R11, R31, 0xffff, RZ, 0xc0, !PT ;  /* 0x0000ffff1f0b7812 */ /* 0x008fc600078ec0ff */
[----:B------:R-:W3:Y:S04]  /*67120*/  LDL.LU R31, [R1+0xc80] ;  /* 0x000c8000011f7983 */ /* 0x000ee80000300800 */
[----:B------:R1:W-:Y:S01]  /*67130*/  STL [R1+0x1d0], R9 ;  /* 0x0001d00901007387 */ /* 0x0003e20000100800 */
[----:B----4-:R-:W-:-:S03]  /*67140*/  LOP3.LUT R74, R36, 0xffff, RZ, 0xc0, !PT ;  /* 0x0000ffff244a7812 */ /* 0x010fc600078ec0ff */
[----:B------:R-:W-:Y:S04]  /*67150*/  STL [R1+0x1cc], R11 ;  /* 0x0001cc0b01007387 */ /* 0x000fe80000100800 */
[----:B------:R-:W4:Y:S01]  /*67160*/  LDL.LU R36, [R1+0xa6c] ;  /* 0x000a6c0001247983 */ /* 0x000f220000300800 */
[----:B------:R-:W-:-:S03]  /*67170*/  LOP3.LUT R75, R34, 0xffff, RZ, 0xc0, !PT ;  /* 0x0000ffff224b7812 */ /* 0x000fc600078ec0ff */
[----:B------:R-:W4:Y:S01]  /*67180*/  LDL.LU R34, [R1+0xa68] ;  /* 0x000a680001227983 */ /* 0x000f220000300800 */
[----:B------:R-:W-:-:S03]  /*67190*/  LOP3.LUT R12, R33, 0xffff, RZ, 0xc0, !PT ;  /* 0x0000ffff210c7812 */ /* 0x000fc600078ec0ff */
[----:B------:R-:W4:Y:S01]  /*671a0*/  LDL.LU R33, [R1+0x87c] ;  /* 0x00087c0001217983 */ /* 0x000f220000300800 */
[----:B------:R-:W-:-:S05]  /*671b0*/  LOP3.LUT R13, R37, 0xffff, RZ, 0xc0, !PT ;  /* 0x0000ffff250d7812 */ /* 0x000fca00078ec0ff */
[----:B------:R-:W-:Y:S01]  /*671c0*/  STL [R1+0x1c4], R13 ;  /* 0x0001c40d01007387 */ /* 0x000fe20000100800 */
[----:B------:R-:W-:-:S03]  /*671d0*/  LOP3.LUT R76, R32, 0xffff, RZ, 0xc0, !PT ;  /* 0x0000ffff204c7812 */ /* 0x000fc600078ec0ff */
[----:B------:R-:W-:Y:S01]  /*671e0*/  STL [R1+0x1c8], R12 ;  /* 0x0001c80c01007387 */ /* 0x000fe20000100800 */
[----:B------:R-:W-:-:S03]  /*671f0*/  LOP3.LUT R77, R17, 0xffff, RZ, 0xc0, !PT ;  /* 0x0000ffff114d7812 */ /* 0x000fc600078ec0ff */
[----:B------:R-:W4:Y:S04]  /*67200*/  LDL.LU R32, [R1+0x878] ;  /* 0x0008780001207983 */ /* 0x000f280000300800 */
[----:B------:R-:W4:Y:S01]  /*67210*/  LDL.LU R17, [R1+0x654] ;  /* 0x0006540001117983 */ /* 0x000f220000300800 */
[----:B------:R-:W-:Y:S02]  /*67220*/  LOP3.LUT R78, R243, 0xffff, RZ, 0xc0, !PT ;  /* 0x0000fffff34e7812 */ /* 0x000fe400078ec0ff */
[----:B------:R-:W-:Y:S01]  /*67230*/  LOP3.LUT R3, R247, 0xffff, RZ, 0xc0, !PT ;  /* 0x0000fffff7037812 */ /* 0x000fe200078ec0ff */
[----:B------:R-:W4:Y:S01]  /*67240*/  LDL.LU R37, [R1+0x650] ;  /* 0x0006500001257983 */ /* 0x000f220000300800 */
[----:B------:R-:W-:Y:S02]  /*67250*/  LOP3.LUT R79, R164, 0xffff, RZ, 0xc0, !PT ;  /* 0x0000ffffa44f7812 */ /* 0x000fe400078ec0ff */
[----:B0-----:R-:W-:-:S02]  /*67260*/  PRMT R0, R78, 0x3340, R1 ;  /* 0x000033404e007816 */ /* 0x001fc40000000001 */
[----:B------:R-:W-:Y:S01]  /*67270*/  PRMT R6, R74, 0x3340, R76 ;  /* 0x000033404a067816 */ /* 0x000fe2000000004c */
[----:B------:R0:W-:Y:S01]  /*67280*/  STL [R1+0x1d8], R3 ;  /* 0x0001d80301007387 */ /* 0x0001e20000100800 */
[----:B------:R-:W-:Y:S02]  /*67290*/  LOP3.LUT R73, R246, 0xffff, RZ, 0xc0, !PT ;  /* 0x0000fffff6497812 */ /* 0x000fe400078ec0ff */
[----:B------:R-:W-:Y:S02]  /*672a0*/  PRMT R2, R79, 0x3340, R1 ;  /* 0x000033404f027816 */ /* 0x000fe40000000001 */
[----:B------:R-:W-:Y:S02]  /*672b0*/  PRMT R8, R75, 0x3340, R77 ;  /* 0x000033404b087816 */ /* 0x000fe4000000004d */
[----:B-1----:R-:W-:Y:S02]  /*672c0*/  PRMT R9, R9, 0x3340, R13 ;  /* 0x0000334009097816 */ /* 0x002fe4000000000d */
[----:B------:R-:W-:-:S02]  /*672d0*/  PRMT R0, R6, 0x5410, R0 ;  /* 0x0000541006007816 */ /* 0x000fc40000000000 */
[--C-:B0-----:R-:W-:Y:S02]  /*672e0*/  PRMT R3, R3, 0x3340, R1.reuse ;  /* 0x0000334003037816 */ /* 0x101fe40000000001 */
[----:B------:R-:W-:Y:S02]  /*672f0*/  PRMT R4, R73, 0x3340, R1 ;  /* 0x0000334049047816 */ /* 0x000fe40000000001 */
[----:B------:R-:W-:Y:S02]  /*67300*/  PRMT R11, R11, 0x3340, R12 ;  /* 0x000033400b0b7816 */ /* 0x000fe4000000000c */
[----:B------:R-:W-:Y:S01]  /*67310*/  PRMT R6, R8, 0x5410, R2 ;  /* 0x0000541008067816 */ /* 0x000fe20000000002 */
[----:B------:R0:W-:Y:S01]  /*67320*/  STL [R1+0x610], R0 ;  /* 0x0006100001007387 */ /* 0x0001e20000100800 */
[----:B------:R-:W-:-:S03]  /*67330*/  PRMT R2, R9, 0x5410, R3 ;  /* 0x0000541009027816 */ /* 0x000fc60000000003 */
        /* <DEDUP_REMOVED lines=8> */
[----:B------:R1:W-:Y:S04]  /*673c0*/  STL [R1+0x1dc], R8 ;  /* 0x0001dc0801007387 */ /* 0x0003e80000100800 */
[----:B------:R1:W-:Y:S01]  /*673d0*/  STL [R1+0x1d4], R9 ;  /* 0x0001d40901007387 */ /* 0x0003e20000100800 */
[----:B----4-:R-:W-:Y:S02]  /*673e0*/  LOP3.LUT R11, R36, 0xffff, RZ, 0xc0, !PT ;  /* 0x0000ffff240b7812 */ /* 0x010fe400078ec0ff */
[----:B------:R-:W-:-:S02]  /*673f0*/  LOP3.LUT R71, R34, 0xffff, RZ, 0xc0, !PT ;  /* 0x0000ffff22477812 */ /* 0x000fc400078ec0ff */
[----:B------:R-:W4:Y:S04]  /*67400*/  LDL.LU R34, [R1+0xa7c] ;  /* 0x000a7c0001227983 */ /* 0x000f280000300800 */
[----:B------:R-:W-:Y:S01]  /*67410*/  STL [R1+0x1ec], R11 ;  /* 0x0001ec0b01007387 */ /* 0x000fe20000100800 */
[----:B------:R-:W-:-:S03]  /*67420*/  LOP3.LUT R67, R33, 0xffff, RZ, 0xc0, !PT ;  /* 0x0000ffff21437812 */ /* 0x000fc600078ec0ff */
[----:B------:R-:W4:Y:S04]  /*67430*/  LDL.LU R33, [R1+0xa78] ;  /* 0x000a780001217983 */ /* 0x000f280000300800 */
[----:B------:R-:W4:Y:S01]  /*67440*/  LDL.LU R36, [R1+0x88c] ;  /* 0x00088c0001247983 */ /* 0x000f220000300800 */
[----:B------:R-:W-:-:S03]  /*67450*/  LOP3.LUT R68, R32, 0xffff, RZ, 0xc0, !PT ;  /* 0x0000ffff20447812 */ /* 0x000fc600078ec0ff */
[----:B------:R-:W4:Y:S01]  /*67460*/  LDL.LU R32, [R1+0x888] ;  /* 0x0008880001207983 */ /* 0x000f220000300800 */
[----:B------:R-:W-:-:S03]  /*67470*/  LOP3.LUT R12, R17, 0xffff, RZ, 0xc0, !PT ;  /* 0x0000ffff110c7812 */ /* 0x000fc600078ec0ff */
[----:B------:R-:W4:Y:S01]  /*67480*/  LDL.LU R17, [R1+0x664] ;  /* 0x0006640001117983 */ /* 0x000f220000300800 */
[----:B------:R-:W-:Y:S02]  /*67490*/  LOP3.LUT R69, R166, 0xffff, RZ, 0xc0, !PT ;  /* 0x0000ffffa6457812 */ /* 0x000fe400078ec0ff */
[----:B------:R-:W-:Y:S02]  /*674a0*/  LOP3.LUT R72, R37, 0xffff, RZ, 0xc0, !PT ;  /* 0x0000ffff25487812 */ /* 0x000fe400078ec0ff */
[----:B------:R-:W-:Y:S01]  /*674b0*/  LOP3.LUT R3, R250, 0xffff, RZ, 0xc0, !PT ;  /* 0x0000fffffa037812 */ /* 0x000fe200078ec0ff */
[----:B------:R-:W-:Y:S01]  /*674c0*/  STL [R1+0x1e8], R12 ;  /* 0x0001e80c01007387 */ /* 0x000fe20000100800 */
[----:B------:R-:W-:Y:S02]  /*674d0*/  LOP3.LUT R70, R251, 0xffff, RZ, 0xc0, !PT ;  /* 0x0000fffffb467812 */ /* 0x000fe400078ec0ff */
[----:B------:R-:W-:Y:S01]  /*674e0*/  LOP3.LUT R4, R168, 0xffff, RZ, 0xc0, !PT ;  /* 0x0000ffffa8047812 */ /* 0x000fe200078ec0ff */
[----:B------:R-:W4:Y:S01]  /*674f0*/  LDL.LU R38, [R1+0x660] ;  /* 0x0006600001267983 */ /* 0x000f220000300800 */
[----:B0-----:R-:W-:-:S02]  /*67500*/  PRMT R0, R69, 0x3340, R1 ;  /* 0x0000334045007816 */ /* 0x001fc40000000001 */
[----:B------:R-:W-:Y:S01]  /*67510*/  PRMT R6, R71, 0x3340, R72 ;  /* 0x0000334047067816 */ /* 0x000fe20000000048 */
[----:B------:R0:W-:Y:S01]  /*67520*/  STL [R1+0x1e4], R3 ;  /* 0x0001e40301007387 */ /* 0x0001e20000100800 */
[----:B------:R-:W-:Y:S02]  /*67530*/  PRMT R2, R70, 0x3340, R1 ;  /* 0x0000334046027816 */ /* 0x000fe40000000001 */
[----:B-1----:R-:W-:Y:S01]  /*67540*/  PRMT R8, R8, 0x3340, R67 ;  /* 0x0000334008087816 */ /* 0x002fe20000000043 */
        /* <DEDUP_REMOVED lines=14> */
[----:B------:R0:W-:Y:S04]  /*67630*/  STL [R1+0x5c4], R0 ;  /* 0x0005c40001007387 */ /* 0x0001e80000100800 */
[----:B------:R-:W2:Y:S01]  /*67640*/  LDL.LU R37, [R1+0xca0] ;  /* 0x000ca00001257983 */ /* 0x000ea20000300800 */
[----:B---3--:R-:W-:-:S03]  /*67650*/  LOP3.LUT R58, R31, 0xffff, RZ, 0xc0, !PT ;  /* 0x0000ffff1f3a7812 */ /* 0x008fc600078ec0ff */
[----:B------:R-:W3:Y:S01]  /*67660*/  LDL.LU R31, [R1+0xa8c] ;  /* 0x000a8c00011f7983 */ /* 0x000ee20000300800 */
[----:B----4-:R-:W-:-:S03]  /*67670*/  LOP3.LUT R11, R34, 0xffff, RZ, 0xc0, !PT ;  /* 0x0000ffff220b7812 */ /* 0x010fc600078ec0ff */
[----:B------:R-:W4:Y:S01]  /*67680*/  LDL.LU R34, [R1+0xa88] ;  /* 0x000a880001227983 */ /* 0x000f220000300800 */
[----:B------:R-:W-:-:S03]  /*67690*/  LOP3.LUT R65, R33, 0xffff, RZ, 0xc0, !PT ;  /* 0x0000ffff21417812 */ /* 0x000fc600078ec0ff */
[----:B------:R-:W4:Y:S01]  /*676a0*/  LDL.LU R33, [R1+0x898] ;  /* 0x0008980001217983 */ /* 0x000f220000300800 */
[----:B------:R-:W-:-:S03]  /*676b0*/  LOP3.LUT R59, R36, 0xffff, RZ, 0xc0, !PT ;  /* 0x0000ffff243b7812 */ /* 0x000fc600078ec0ff */
[----:B------:R-:W-:Y:S04]  /*676c0*/  STL [R1+0x204], R11 ;  /* 0x0002040b01007387 */ /* 0x000fe80000100800 */
[----:B------:R-:W4:Y:S01]  /*676d0*/  LDL.LU R36, [R1+0x894] ;  /* 0x0008940001247983 */ /* 0x000f220000300800 */
[----:B------:R-:W-:-:S03]  /*676e0*/  LOP3.LUT R60, R32, 0xffff, RZ, 0xc0, !PT ;  /* 0x0000ffff203c7812 */ /* 0x000fc600078ec0ff */
[----:B------:R-:W4:Y:S01]  /*676f0*/  LDL.LU R32, [R1+0x674] ;  /* 0x0006740001207983 */ /* 0x000f220000300800 */
[----:B------:R-:W-:-:S03]  /*67700*/  LOP3.LUT R12, R17, 0xffff, RZ, 0xc0, !PT ;  /* 0x0000ffff110c7812 */ /* 0x000fc600078ec0ff */
[----:B------:R-:W4:Y:S01]  /*67710*/  LDL.LU R17, [R1+0x670] ;  /* 0x0006700001117983 */ /* 0x000f220000300800 */
[----:B0-----:R-:W-:Y:S02]  /*67720*/  LOP3.LUT R0, R167, 0xffff, RZ, 0xc0, !PT ;  /* 0x0000ffffa7007812 */ /* 0x001fe400078ec0ff */
[----:B------:R-:W-:Y:S01]  /*67730*/  LOP3.LUT R61, R14, 0xffff, RZ, 0xc0, !PT ;  /* 0x0000ffff0e3d7812 */ /* 0x000fe200078ec0ff */
[----:B------:R-:W-:Y:S01]  /*67740*/  STL [R1+0x200], R12 ;  /* 0x0002000c01007387 */ /* 0x000fe20000100800 */
[----:B------:R-:W-:Y:S02]  /*67750*/  LOP3.LUT R62, R16, 0xffff, RZ, 0xc0, !PT ;  /* 0x0000ffff103e7812 */ /* 0x000fe400078ec0ff */
[----:B------:R-:W-:Y:S01]  /*67760*/  LOP3.LUT R66, R38, 0xffff, RZ, 0xc0, !PT ;  /* 0x0000ffff26427812 */ /* 0x000fe200078ec0ff */
[----:B------:R-:W4:Y:S01]  /*67770*/  LDL.LU R14, [R1+0x2dc4] ;  /* 0x002dc400010e7983 */ /* 0x000f220000300800 */
[----:B------:R-:W-:-:S03]  /*67780*/  LOP3.LUT R4, R170, 0xffff, RZ, 0xc0, !PT ;  /* 0x0000ffffaa047812 */ /* 0x000fc600078ec0ff */
[----:B------:R-:W4:Y:S01]  /*67790*/  LDL.LU R16, [R1+0x2dc0] ;  /* 0x002dc00001107983 */ /* 0x000f220000300800 */
[----:B------:R-:W-:-:S03]  /*677a0*/  PRMT R6, R65, 0x3340, R66 ;  /* 0x0000334041067816 */ /* 0x000fc60000000042 */
[----:B------:R0:W-:Y:S01]  /*677b0*/  STL [R1+0x570], R0 ;  /* 0x0005700001007387 */ /* 0x0001e20000100800 */
[----:B------:R-:W-:Y:S02]  /*677c0*/  PRMT R2, R61, 0x3340, R1 ;  /* 0x000033403d027816 */ /* 0x000fe40000000001 */
[----:B------:R-:W-:Y:S01]  /*677d0*/  PRMT R8, R57, 0x3340, R59 ;  /* 0x0000334039087816 */ /* 0x000fe2000000003b */
[----:B------:R1:W-:Y:S01]  /*677e0*/  STL [R1+0x1fc], R4 ;  /* 0x0001fc0401007387 */ /* 0x0003e20000100800 */
[--C-:B------:R-:W-:Y:S02]  /*677f0*/  PRMT R3, R62, 0x3340, R1.reuse ;  /* 0x000033403e037816 */ /* 0x100fe40000000001 */
[----:B0-----:R-:W-:Y:S02]  /*67800*/  PRMT R0, R0, 0x3340, R1 ;  /* 0x0000334000007816 */ /* 0x001fe40000000001 */
[----:B------:R-:W-:Y:S02]  /*67810*/  PRMT R9, R58, 0x3340, R60 ;  /* 0x000033403a097816 */ /* 0x000fe4000000003c */
[----:B------:R-:W-:-:S02]  /*67820*/  PRMT R0, R6, 0x5410, R0 ;  /* 0x0000541006007816 */ /* 0x000fc40000000000 */
[----:B-1----:R-:W-:Y:S02]  /*67830*/  PRMT R4, R4, 0x3340, R1 ;  /* 0x0000334004047816 */ /* 0x002fe40000000001 */
[----:B------:R-:W-:Y:S02]  /*67840*/  PRMT R11, R11, 0x3340, R12 ;  /* 0x000033400b0b7816 */ /* 0x000fe4000000000c */
[----:B------:R-:W-:Y:S01]  /*67850*/  PRMT R6, R8, 0x5410, R2 ;  /* 0x0000541008067816 */ /* 0x000fe20000000002 */
[----:B------:R0:W-:Y:S01]  /*67860*/  STL [R1+0x5b0], R0 ;  /* 0x0005b00001007387 */ /* 0x0001e20000100800 */
[----:B------:R-:W-:-:S03]  /*67870*/  PRMT R2, R9, 0x5410, R3 ;  /* 0x0000541009027816 */ /* 0x000fc60000000003 */
[----:B------:R-:W-:Y:S01]  /*67880*/  STL [R1+0x58c], R6 ;  /* 0x00058c0601007387 */ /* 0x000fe20000100800 */
[----:B0-----:R-:W-:-:S03]  /*67890*/  PRMT R0, R11, 0x5410, R4 ;  /* 0x000054100b007816 */ /* 0x001fc60000000004 */
[----:B------:R-:W-:Y:S01]  /*678a0*/  STL [R1+0x588], R2 ;  /* 0x0005880201007387 */ /* 0x000fe20000100800 */
[----:B------:R-:W-:Y:S02]  /*678b0*/  LOP3.LUT R26, R10, 0xffff, RZ, 0xc0, !PT ;  /* 0x0000ffff0a1a7812 */ /* 0x000fe400078ec0ff */
[----:B--2---:R-:W-:Y:S02]  /*678c0*/  LOP3.LUT R53, R35, 0xffff, RZ, 0xc0, !PT ;  /* 0x0000ffff23357812 */ /* 0x004fe400078ec0ff */
[----:B------:R-:W2:Y:S01]  /*678d0*/  LDL.LU R35, [R1+0xe00] ;  /* 0x000e000001237983 */ /* 0x000ea20000300800 */
[----:B------:R-:W-:-:S03]  /*678e0*/  LOP3.LUT R9, R37, 0xffff, RZ, 0xc0, !PT ;  /* 0x0000ffff25097812 */ /* 0x000fc600078ec0ff */
[----:B------:R0:W-:Y:S01]  /*678f0*/  STL [R1+0x57c], R0 ;  /* 0x00057c0001007387 */ /* 0x0001e20000100800 */
[----:B---3--:R-:W-:-:S03]  /*67900*/  LOP3.LUT R11, R31, 0xffff, RZ, 0xc0, !PT ;  /* 0x0000ffff1f0b7812 */ /* 0x008fc600078ec0ff */
[----:B------:R-:W3:Y:S04]  /*67910*/  LDL.LU R31, [R1+0xcb4] ;  /* 0x000cb400011f7983 */ /* 0x000ee80000300800 */
[----:B------:R-:W-:Y:S01]  /*67920*/  STL [R1+0x1f8], R9 ;  /* 0x0001f80901007387 */ /* 0x000fe20000100800 */
[----:B0-----:R-:W-:-:S03]  /*67930*/  LOP3.LUT R0, R169, 0xffff, RZ, 0xc0, !PT ;  /* 0x0000ffffa9007812 */ /* 0x001fc600078ec0ff */
[----:B------:R-:W-:Y:S01]  /*67940*/  STL [R1+0x1f4], R11 ;  /* 0x0001f40b01007387 */ /* 0x000fe20000100800 */
[----:B----4-:R-:W-:-:S03]  /*67950*/  LOP3.LUT R54, R34, 0xffff, RZ, 0xc0, !PT ;  /* 0x0000ffff22367812 */ /* 0x010fc600078ec0ff */
[----:B------:R-:W4:Y:S01]  /*67960*/  LDL.LU R34, [R1+0xcb0] ;  /* 0x000cb00001227983 */ /* 0x000f220000300800 */
[----:B------:R-:W-:-:S03]  /*67970*/  LOP3.LUT R55, R33, 0xffff, RZ, 0xc0, !PT ;  /* 0x0000ffff21377812 */ /* 0x000fc600078ec0ff */
[----:B------:R-:W4:Y:S01]  /*67980*/  LDL.LU R33, [R1+0xa98] ;  /* 0x000a980001217983 */ /* 0x000f220000300800 */
[----:B------:R-:W-:-:S05]  /*67990*/  LOP3.LUT R12, R36, 0xffff, RZ, 0xc0, !PT ;  /* 0x0000ffff240c7812 */ /* 0x000fca00078ec0ff */
[----:B------:R-:W-:Y:S04]  /*679a0*/  STL [R1+0x1f0], R12 ;  /* 0x0001f00c01007387 */ /* 0x000fe80000100800 */
[----:B------:R-:W4:Y:S04]  /*679b0*/  LDL.LU R10, [R1+0x2dbc] ;  /* 0x002dbc00010a7983 */ /* 0x000f280000300800 */
[----:B------:R-:W4:Y:S01]  /*679c0*/  LDL.LU R39, [R1+0x8ac] ;  /* 0x0008ac0001277983 */ /* 0x000f220000300800 */
[----:B------:R-:W-:-:S03]  /*679d0*/  LOP3.LUT R25, R32, 0xffff, RZ, 0xc0, !PT ;  /* 0x0000ffff20197812 */ /* 0x000fc600078ec0ff */
[----:B------:R0:W-:Y:S01]  /*679e0*/  STL [R1+0x548], R0 ;  /* 0x0005480001007387 */ /* 0x0001e20000100800 */
[----:B------:R-:W-:-:S03]  /*679f0*/  LOP3.LUT R56, R17, 0xffff, RZ, 0xc0, !PT ;  /* 0x0000ffff11387812 */ /* 0x000fc600078ec0ff */
[----:B------:R-:W4:Y:S04]  /*67a00*/  LDL.LU R38, [R1+0x8a4] ;  /* 0x0008a40001267983 */ /* 0x000f280000300800 */
[----:B------:R-:W4:Y:S04]  /*67a10*/  LDL.LU R32, [R1+0x8a0] ;  /* 0x0008a00001207983 */ /* 0x000f280000300800 */
[----:B------:R-:W4:Y:S01]  /*67a20*/  LDL.LU R17, [R1+0x680] ;  /* 0x0006800001117983 */ /* 0x000f220000300800 */
[----:B------:R-:W-:-:S03]  /*67a30*/  LOP3.LUT R50, R15, 0xffff, RZ, 0xc0, !PT ;  /* 0x0000ffff0f327812 */ /* 0x000fc600078ec0ff */
[----:B------:R-:W4:Y:S01]  /*67a40*/  LDL.LU R15, [R1+0x2db8] ;  /* 0x002db800010f7983 */ /* 0x000f220000300800 */
[----:B------:R-:W-:Y:S02]  /*67a50*/  LOP3.LUT R4, R172, 0xffff, RZ, 0xc0, !PT ;  /* 0x0000ffffac047812 */ /* 0x000fe400078ec0ff */
[--C-:B0-----:R-:W-:Y:S02]  /*67a60*/  PRMT R0, R0, 0x3340, R1.reuse ;  /* 0x0000334000007816 */ /* 0x101fe40000000001 */
[----:B------:R-:W-:Y:S02]  /*67a70*/  PRMT R6, R54, 0x3340, R56 ;  /* 0x0000334036067816 */ /* 0x000fe40000000038 */
        /* <DEDUP_REMOVED lines=11> */
[----:B------:R-:W-:Y:S01]  /*67b30*/  STL [R1+0x4fc], R6 ;  /* 0x0004fc0601007387 */ /* 0x000fe20000100800 */
[----:B0-----:R-:W-:-:S03]  /*67b40*/  PRMT R0, R11, 0x5410, R4 ;  /* 0x000054100b007816 */ /* 0x001fc60000000004 */
[----:B------:R-:W-:Y:S04]  /*67b50*/  STL [R1+0x4f8], R2 ;  /* 0x0004f80201007387 */ /* 0x000fe80000100800 */
[----:B------:R-:W4:Y:S04]  /*67b60*/  LDL.LU R37, [R1+0xe04] ;  /* 0x000e040001257983 */ /* 0x000f280000300800 */
[----:B------:R0:W-:Y:S04]  /*67b70*/  STL [R1+0x4f0], R0 ;  /* 0x0004f00001007387 */ /* 0x0001e80000100800 */
[----:B------:R-:W4:Y:S01]  /*67b80*/  LDL.LU R36, [R1+0xcbc] ;  /* 0x000cbc0001247983 */ /* 0x000f220000300800 */
[----:B------:R-:W-:-:S02]  /*67b90*/  LOP3.LUT R23, R16, 0xffff, RZ, 0xc0, !PT ;  /* 0x0000ffff10177812 */ /* 0x000fc400078ec0ff */
[----:B--2---:R-:W-:-:S05]  /*67ba0*/  LOP3.LUT R18, R35, 0xffff, RZ, 0xc0, !PT ;  /* 0x0000ffff23127812 */ /* 0x004fca00078ec0ff */
[----:B------:R-:W-:Y:S01]  /*67bb0*/  STL [R1+0x220], R18 ;  /* 0x0002201201007387 */ /* 0x000fe20000100800 */
[----:B---3--:R-:W-:-:S03]  /*67bc0*/  LOP3.LUT R11, R31, 0xffff, RZ, 0xc0, !PT ;  /* 0x0000ffff1f0b7812 */ /* 0x008fc600078ec0ff */
[----:B------:R-:W2:Y:S04]  /*67bd0*/  LDL.LU R31, [R1+0xaac] ;  /* 0x000aac00011f7983 */ /* 0x000ea80000300800 */
[----:B------:R-:W3:Y:S01]  /*67be0*/  LDL.LU R35, [R1+0xaa8] ;  /* 0x000aa80001237983 */ /* 0x000ee20000300800 */
[----:B----4-:R-:W-:-:S03]  /*67bf0*/  LOP3.LUT R8, R34, 0xffff, RZ, 0xc0, !PT ;  /* 0x0000ffff22087812 */ /* 0x010fc600078ec0ff */
[----:B------:R-:W4:Y:S04]  /*67c00*/  LDL.LU R34, [R1+0xa44] ;  /* 0x000a440001227983 */ /* 0x000f280000300800 */
[----:B------:R1:W-:Y:S01]  /*67c10*/  STL [R1+0x20c], R8 ;  /* 0x00020c0801007387 */ /* 0x0003e20000100800 */
[----:B------:R-:W-:-:S03]  /*67c20*/  LOP3.LUT R9, R33, 0xffff, RZ, 0xc0, !PT ;  /* 0x0000ffff21097812 */ /* 0x000fc600078ec0ff */
[----:B------:R-:W4:Y:S04]  /*67c30*/  LDL.LU R33, [R1+0x8b4] ;  /* 0x0008b40001217983 */ /* 0x000f280000300800 */
[----:B------:R1:W-:Y:S01]  /*67c40*/  STL [R1+0x208], R9 ;  /* 0x0002080901007387 */ /* 0x0003e20000100800 */
[----:B------:R-:W-:-:S05]  /*67c50*/  LOP3.LUT R24, R39, 0xffff, RZ, 0xc0, !PT ;  /* 0x0000ffff27187812 */ /* 0x000fca00078ec0ff */
[----:B------:R1:W-:Y:S01]  /*67c60*/  STL [R1+0x21c], R24 ;  /* 0x00021c1801007387 */ /* 0x0003e20000100800 */
[----:B------:R-:W-:-:S03]  /*67c70*/  LOP3.LUT R13, R32, 0xffff, RZ, 0xc0, !PT ;  /* 0x0000ffff200d7812 */ /* 0x000fc600078ec0ff */
[----:B------:R-:W4:Y:S01]  /*67c80*/  LDL.LU R32, [R1+0x688] ;  /* 0x0006880001207983 */ /* 0x000f220000300800 */
[----:B------:R-:W-:-:S03]  /*67c90*/  LOP3.LUT R20, R17, 0xffff, RZ, 0xc0, !PT ;  /* 0x0000ffff11147812 */ /* 0x000fc600078ec0ff */
[----:B------:R-:W4:Y:S04]  /*67ca0*/  LDL.LU R16, [R1+0x2db4] ;  /* 0x002db40001107983 */ /* 0x000f280000300800 */
[----:B------:R-:W4:Y:S01]  /*67cb0*/  LDL.LU R17, [R1+0x684] ;  /* 0x0006840001117983 */ /* 0x000f220000300800 */
[----:B------:R-:W-:Y:S02]  /*67cc0*/  LOP3.LUT R12, R38, 0xffff, RZ, 0xc0, !PT ;  /* 0x0000ffff260c7812 */ /* 0x000fe400078ec0ff */
[----:B------:R-:W-:Y:S02]  /*67cd0*/  LOP3.LUT R3, R174, 0xffff, RZ, 0xc0, !PT ;  /* 0x0000ffffae037812 */ /* 0x000fe400078ec0ff */
[----:B------:R-:W-:Y:S02]  /*67ce0*/  LOP3.LUT R22, R14, 0xffff, RZ, 0xc0, !PT ;  /* 0x0000ffff0e167812 */ /* 0x000fe400078ec0ff */
[----:B------:R-:W-:Y:S01]  /*67cf0*/  LOP3.LUT R4, R15, 0xffff, RZ, 0xc0, !PT ;  /* 0x0000ffff0f047812 */ /* 0x000fe200078ec0ff */
[----:B------:R-:W4:Y:S01]  /*67d00*/  LDL.LU R14, [R1+0x2db0] ;  /* 0x002db000010e7983 */ /* 0x000f220000300800 */
[----:B0-----:R-:W-:-:S02]  /*67d10*/  PRMT R0, R23, 0x3340, R1 ;  /* 0x0000334017007816 */ /* 0x001fc40000000001 */
[----:B------:R-:W-:Y:S01]  /*67d20*/  PRMT R6, R11, 0x3340, R12 ;  /* 0x000033400b067816 */ /* 0x000fe2000000000c */
[----:B------:R-:W4:Y:S01]  /*67d30*/  LDL.LU R15, [R1+0x2dac] ;  /* 0x002dac00010f7983 */ /* 0x000f220000300800 */
[----:B------:R-:W-:Y:S02]  /*67d40*/  PRMT R2, R22, 0x3340, R1 ;  /* 0x0000334016027816 */ /* 0x000fe40000000001 */
[----:B-1----:R-:W-:Y:S01]  /*67d50*/  PRMT R8, R8, 0x3340, R13 ;  /* 0x0000334008087816 */ /* 0x002fe2000000000d */
[----:B------:R0:W-:Y:S01]  /*67d60*/  STL [R1+0x218], R3 ;  /* 0x0002180301007387 */ /* 0x0001e20000100800 */
[----:B------:R-:W-:Y:S02]  /*67d70*/  PRMT R0, R6, 0x5410, R0 ;  /* 0x0000541006007816 */ /* 0x000fe40000000000 */
[----:B------:R-:W-:Y:S01]  /*67d80*/  PRMT R9, R9, 0x3340, R20 ;  /* 0x0000334009097816 */ /* 0x000fe20000000014 */
        /* <DEDUP_REMOVED lines=8> */
[----:B0-----:R-:W-:-:S03]  /*67e10*/  PRMT R0, R24, 0x5410, R4 ;  /* 0x0000541018007816 */ /* 0x001fc60000000004 */
[----:B------:R-:W-:Y:S04]  /*67e20*/  STL [R1+0x498], R2 ;  /* 0x0004980201007387 */ /* 0x000fe80000100800 */
[----:B------:R0:W-:Y:S04]  /*67e30*/  STL [R1+0x414], R0 ;  /* 0x0004140001007387 */ /* 0x0001e80000100800 */
[----:B------:R-:W4:Y:S01]  /*67e40*/  LDL.LU R39, [R1+0xe0c] ;  /* 0x000e0c0001277983 */ /* 0x000f220000300800 */
[----:B------:R-:W-:Y:S02]  /*67e50*/  LOP3.LUT R40, R37, 0xffff, RZ, 0xc0, !PT ;  /* 0x0000ffff25287812 */ /* 0x000fe400078ec0ff */
[----:B------:R-:W-:-:S03]  /*67e60*/  LOP3.LUT R27, R36, 0xffff, RZ, 0xc0, !PT ;  /* 0x0000ffff241b7812 */ /* 0x000fc600078ec0ff */
[----:B------:R-:W-:Y:S01]  /*67e70*/  STL [R1+0x234], R40 ;  /* 0x0002342801007387 */ /* 0x000fe20000100800 */
[----:B------:R-:W-:Y:S02]  /*67e80*/  LOP3.LUT R30, R10, 0xffff, RZ, 0xc0, !PT ;  /* 0x0000ffff0a1e7812 */ /* 0x000fe400078ec0ff */
[----:B--2---:R-:W-:Y:S02]  /*67e90*/  LOP3.LUT R29, R31, 0xffff, RZ, 0xc0, !PT ;  /* 0x0000ffff1f1d7812 */ /* 0x004fe400078ec0ff */
[----:B------:R-:W2:Y:S01]  /*67ea0*/  LDL.LU R31, [R1+0xe08] ;  /* 0x000e0800011f7983 */ /* 0x000ea20000300800 */
[----:B---3--:R-:W-:-:S03]  /*67eb0*/  LOP3.LUT R9, R35, 0xffff, RZ, 0xc0, !PT ;  /* 0x0000ffff23097812 */ /* 0x008fc600078ec0ff */
[----:B------:R-:W3:Y:S04]  /*67ec0*/  LDL.LU R35, [R1+0xc6c] ;  /* 0x000c6c0001237983 */ /* 0x000ee80000300800 */
[----:B------:R1:W-:Y:S04]  /*67ed0*/  STL [R1+0x230], R9 ;  /* 0x0002300901007387 */ /* 0x0003e80000100800 */
[----:B------:R-:W3:Y:S01]  /*67ee0*/  LDL.LU R36, [R1+0xc68] ;  /* 0x000c680001247983 */ /* 0x000ee20000300800 */
[----:B----4-:R-:W-:-:S05]  /*67ef0*/  LOP3.LUT R24, R34, 0xffff, RZ, 0xc0, !PT ;  /* 0x0000ffff22187812 */ /* 0x010fca00078ec0ff */
[----:B------:R4:W-:Y:S04]  /*67f00*/  STL [R1+0x22c], R24 ;  /* 0x00022c1801007387 */ /* 0x0009e80000100800 */
[----:B------:R-:W2:Y:S01]  /*67f10*/  LDL.LU R38, [R1+0xa54] ;  /* 0x000a540001267983 */ /* 0x000ea20000300800 */
[----:B------:R-:W-:Y:S02]  /*67f20*/  LOP3.LUT R28, R33, 0xffff, RZ, 0xc0, !PT ;  /* 0x0000ffff211c7812 */ /* 0x000fe400078ec0ff */
[----:B------:R-:W-:Y:S02]  /*67f30*/  LOP3.LUT R33, R32, 0xffff, RZ, 0xc0, !PT ;  /* 0x0000ffff20217812 */ /* 0x000fe400078ec0ff */
[----:B------:R-:W3:Y:S04]  /*67f40*/  LDL.LU R32, [R1+0xa50] ;  /* 0x000a500001207983 */ /* 0x000ee80000300800 */
[----:B------:R-:W3:Y:S01]  /*67f50*/  LDL.LU R37, [R1+0x690] ;  /* 0x0006900001257983 */ /* 0x000ee20000300800 */
[----:B------:R-:W-:-:S03]  /*67f60*/  LOP3.LUT R41, R17, 0xffff, RZ, 0xc0, !PT ;  /* 0x0000ffff11297812 */ /* 0x000fc600078ec0ff */
[----:B------:R-:W3:Y:S04]  /*67f70*/  LDL.LU R10, [R1+0x2da8] ;  /* 0x002da800010a7983 */ /* 0x000ee80000300800 */
[----:B------:R-:W-:Y:S04]  /*67f80*/  STL [R1+0x228], R41 ;  /* 0x0002282901007387 */ /* 0x000fe80000100800 */
[----:B------:R-:W3:Y:S01]  /*67f90*/  LDL.LU R17, [R1+0x68c] ;  /* 0x00068c0001117983 */ /* 0x000ee20000300800 */
[----:B------:R-:W-:Y:S02]  /*67fa0*/  LOP3.LUT R34, R176, 0xffff, RZ, 0xc0, !PT ;  /* 0x0000ffffb0227812 */ /* 0x000fe400078ec0ff */
[----:B------:R-:W-:-:S02]  /*67fb0*/  LOP3.LUT R18, R175, 0xffff, RZ, 0xc0, !PT ;  /* 0x0000ffffaf127812 */ /* 0x000fc400078ec0ff */
[----:B------:R-:W-:Y:S02]  /*67fc0*/  LOP3.LUT R4, R14, 0xffff, RZ, 0xc0, !PT ;  /* 0x0000ffff0e047812 */ /* 0x000fe400078ec0ff */
[--C-:B0-----:R-:W-:Y:S01]  /*67fd0*/  PRMT R0, R30, 0x3340, R1.reuse ;  /* 0x000033401e007816 */ /* 0x101fe20000000001 */
[----:B------:R-:W3:Y:S01]  /*67fe0*/  LDL.LU R14, [R1+0x2da4] ;  /* 0x002da400010e7983 */ /* 0x000ee20000300800 */
[----:B------:R-:W-:Y:S02]  /*67ff0*/  PRMT R6, R27, 0x3340, R28 ;  /* 0x000033401b067816 */ /* 0x000fe4000000001c */
[----:B------:R-:W-:Y:S02]  /*68000*/  PRMT R2, R34, 0x3340, R1 ;  /* 0x0000334022027816 */ /* 0x000fe40000000001 */
[----:B------:R-:W-:Y:S01]  /*68010*/  PRMT R8, R29, 0x3340, R33 ;  /* 0x000033401d087816 */ /* 0x000fe20000000021 */
[----:B------:R0:W-:Y:S01]  /*68020*/  STL [R1+0x224], R4 ;  /* 0x0002240401007387 */ /* 0x0001e20000100800 */
[----:B------:R-:W-:-:S02]  /*68030*/  PRMT R3, R18, 0x3340, R1 ;  /* 0x0000334012037816 */ /* 0x000fc40000000001 */
[----:B-1----:R-:W-:Y:S02]  /*68040*/  PRMT R9, R9, 0x3340, R41 ;  /* 0x0000334009097816 */ /* 0x002fe40000000029 */
[----:B------:R-:W-:Y:S02]  /*68050*/  PRMT R0, R6, 0x5410, R0 ;  /* 0x0000541006007816 */ /* 0x000fe40000000000 */
[----:B----4-:R-:W-:Y:S01]  /*68060*/  PRMT R24, R40, 0x3340, R24 ;  /* 0x0000334028187816 */ /* 0x010fe20000000018 */
[----:B------:R-:W-:Y:S01]  /*68070*/  STL [R1+0x2d44], R18 ;  /* 0x002d441201007387 */ /* 0x000fe20000100800 */
[----:B------:R-:W-:Y:S02]  /*68080*/  PRMT R6, R8, 0x5410, R2 ;  /* 0x0000541008067816 */ /* 0x000fe40000000002 */
[----:B0-----:R-:W-:Y:S01]  /*68090*/  PRMT R4, R4, 0x3340, R1 ;  /* 0x0000334004047816 */ /* 0x001fe20000000001 */
[----:B------:R0:W-:Y:S01]  /*680a0*/  STL [R1+0x40c], R0 ;  /* 0x00040c0001007387 */ /* 0x0001e20000100800 */
[----:B------:R-:W-:-:S03]  /*680b0*/  PRMT R2, R9, 0x5410, R3 ;  /* 0x0000541009027816 */ /* 0x000fc60000000003 */
[----:B------:R-:W-:Y:S01]  /*680c0*/  STL [R1+0x408], R6 ;  /* 0x0004080601007387 */ /* 0x000fe20000100800 */
[----:B0-----:R-:W-:-:S03]  /*680d0*/  PRMT R0, R24, 0x5410, R4 ;  /* 0x0000541018007816 */ /* 0x001fc60000000004 */
[----:B------:R-:W-:Y:S01]  /*680e0*/  STL [R1+0x404], R2 ;  /* 0x0004040201007387 */ /* 0x000fe20000100800 */
[----:B------:R-:W-:-:S03]  /*680f0*/  LOP3.LUT R18, R39, 0xffff, RZ, 0xc0, !PT ;  /* 0x0000ffff27127812 */ /* 0x000fc600078ec0ff */
[----:B------:R-:W4:Y:S04]  /*68100*/  LDL.LU R46, [R1+0xe18] ;  /* 0x000e1800012e7983 */ /* 0x000f280000300800 */
[----:B------:R0:W-:Y:S04]  /*68110*/  STL [R1+0x400], R0 ;  /* 0x0004000001007387 */ /* 0x0001e80000100800 */
[----:B------:R-:W4:Y:S04]  /*68120*/  LDL.LU R45, [R1+0xe14] ;  /* 0x000e1400012d7983 */ /* 0x000f280000300800 */
[----:B------:R-:W-:Y:S04]  /*68130*/  STL [R1+0x244], R18 ;  /* 0x0002441201007387 */ /* 0x000fe80000100800 */
[----:B------:R-:W4:Y:S04]  /*68140*/  LDL.LU R43, [R1+0xe10] ;  /* 0x000e1000012b7983 */ /* 0x000f280000300800 */
[----:B------:R-:W4:Y:S04]  /*68150*/  LDL.LU R39, [R1+0xc7c] ;  /* 0x000c7c0001277983 */ /* 0x000f280000300800 */
[----:B------:R-:W4:Y:S01]  /*68160*/  LDL.LU R44, [R1+0xa64] ;  /* 0x000a6400012c7983 */ /* 0x000f220000300800 */
[----:B------:R-:W-:-:S02]  /*68170*/  LOP3.LUT R42, R16, 0xffff, RZ, 0xc0, !PT ;  /* 0x0000ffff102a7812 */ /* 0x000fc400078ec0ff */
[----:B--2---:R-:W-:-:S05]  /*68180*/  LOP3.LUT R24, R38, 0xffff, RZ, 0xc0, !PT ;  /* 0x0000ffff26187812 */ /* 0x004fca00078ec0ff */
[----:B------:R1:W-:Y:S04]  /*68190*/  STL [R1+0x240], R24 ;  /* 0x0002401801007387 */ /* 0x0003e80000100800 */
[----:B------:R-:W2:Y:S04]  /*681a0*/  LDL.LU R41, [R1+0xa60] ;  /* 0x000a600001297983 */ /* 0x000ea80000300800 */
[----:B------:R-:W2:Y:S04]  /*681b0*/  LDL.LU R16, [R1+0x2da0] ;  /* 0x002da00001107983 */ /* 0x000ea80000300800 */
[----:B------:R-:W2:Y:S01]  /*681c0*/  LDL.LU R40, [R1+0xa5c] ;  /* 0x000a5c0001287983 */ /* 0x000ea20000300800 */
        /* <DEDUP_REMOVED lines=9> */
[----:B------:R-:W-:Y:S02]  /*68260*/  LOP3.LUT R4, R10, 0xffff, RZ, 0xc0, !PT ;  /* 0x0000ffff0a047812 */ /* 0x000fe400078ec0ff */
[--C-:B0-----:R-:W-:Y:S01]  /*68270*/  PRMT R0, R42, 0x3340, R1.reuse ;  /* 0x000033402a007816 */ /* 0x101fe20000000001 */
[----:B------:R-:W3:Y:S01]  /*68280*/  LDL.LU R10, [R1+0x2d9c] ;  /* 0x002d9c00010a7983 */ /* 0x000ee20000300800 */
[----:B------:R-:W-:Y:S02]  /*68290*/  PRMT R6, R31, 0x3340, R32 ;  /* 0x000033401f067816 */ /* 0x000fe40000000020 */
[----:B------:R-:W-:Y:S01]  /*682a0*/  PRMT R2, R49, 0x3340, R1 ;  /* 0x0000334031027816 */ /* 0x000fe20000000001 */
[----:B------:R0:W-:Y:S01]  /*682b0*/  STL [R1+0x41c], R3 ;  /* 0x00041c0301007387 */ /* 0x0001e20000100800 */
[----:B------:R-:W-:-:S02]  /*682c0*/  PRMT R8, R35, 0x3340, R37 ;  /* 0x0000334023087816 */ /* 0x000fc40000000025 */
[----:B------:R-:W-:Y:S01]  /*682d0*/  PRMT R9, R36, 0x3340, R38 ;  /* 0x0000334024097816 */ /* 0x000fe20000000026 */
[----:B------:R0:W-:Y:S01]  /*682e0*/  STL [R1+0x23c], R4 ;  /* 0x00023c0401007387 */ /* 0x0001e20000100800 */
[----:B------:R-:W-:Y:S02]  /*682f0*/  PRMT R0, R6, 0x5410, R0 ;  /* 0x0000541006007816 */ /* 0x000fe40000000000 */
[----:B-1----:R-:W-:Y:S02]  /*68300*/  PRMT R24, R18, 0x3340, R24 ;  /* 0x0000334012187816 */ /* 0x002fe40000000018 */
[--C-:B0-----:R-:W-:Y:S02]  /*68310*/  PRMT R3, R3, 0x3340, R1.reuse ;  /* 0x0000334003037816 */ /* 0x101fe40000000001 */
[----:B------:R-:W-:Y:S02]  /*68320*/  PRMT R6, R8, 0x5410, R2 ;  /* 0x0000541008067816 */ /* 0x000fe40000000002 */
[----:B------:R-:W-:Y:S01]  /*68330*/  PRMT R4, R4, 0x3340, R1 ;  /* 0x0000334004047816 */ /* 0x000fe20000000001 */
[----:B------:R0:W-:Y:S01]  /*68340*/  STL [R1+0x3e8], R0 ;  /* 0x0003e80001007387 */ /* 0x0001e20000100800 */
[----:B------:R-:W-:-:S02]  /*68350*/  PRMT R2, R9, 0x5410, R3 ;  /* 0x0000541009027816 */ /* 0x000fc40000000003 */
[----:B----4-:R-:W-:Y:S01]  /*68360*/  LOP3.LUT R9, R46, 0xffff, RZ, 0xc0, !PT ;  /* 0x0000ffff2e097812 */ /* 0x010fe200078ec0ff */
[----:B------:R-:W-:Y:S01]  /*68370*/  STL [R1+0x3e4], R6 ;  /* 0x0003e40601007387 */ /* 0x000fe20000100800 */
[----:B0-----:R-:W-:-:S03]  /*68380*/  PRMT R0, R24, 0x5410, R4 ;  /* 0x0000541018007816 */ /* 0x001fc60000000004 */
[----:B------:R-:W-:Y:S01]  /*68390*/  STL [R1+0x3e0], R2 ;  /* 0x0003e00201007387 */ /* 0x000fe20000100800 */
[----:B------:R-:W-:-:S03]  /*683a0*/  LOP3.LUT R18, R45, 0xffff, RZ, 0xc0, !PT ;  /* 0x0000ffff2d127812 */ /* 0x000fc600078ec0ff */
[----:B------:R-:W4:Y:S04]  /*683b0*/  LDL.LU R48, [R1+0xe20] ;  /* 0x000e200001307983 */ /* 0x000f280000300800 */
[----:B------:R0:W-:Y:S04]  /*683c0*/  STL [R1+0x3bc], R0 ;  /* 0x0003bc0001007387 */ /* 0x0001e80000100800 */
[----:B------:R1:W-:Y:S01]  /*683d0*/  STL [R1+0x258], R9 ;  /* 0x0002580901007387 */ /* 0x0003e20000100800 */
[----:B------:R-:W-:-:S03]  /*683e0*/  LOP3.LUT R24, R44, 0xffff, RZ, 0xc0, !PT ;  /* 0x0000ffff2c187812 */ /* 0x000fc600078ec0ff */
[----:B------:R-:W4:Y:S04]  /*683f0*/  LDL.LU R51, [R1+0xe1c] ;  /* 0x000e1c0001337983 */ /* 0x000f280000300800 */
[----:B------:R-:W-:Y:S01]  /*68400*/  STL [R1+0x238], R18 ;  /* 0x0002381201007387 */ /* 0x000fe20000100800 */
[----:B------:R-:W-:-:S03]  /*68410*/  LOP3.LUT R46, R15, 0xffff, RZ, 0xc0, !PT ;  /* 0x0000ffff0f2e7812 */ /* 0x000fc600078ec0ff */
[----:B------:R-:W4:Y:S04]  /*68420*/  LDL.LU R120, [R1+0xc8c] ;  /* 0x000c8c0001787983 */ /* 0x000f280000300800 */
[----:B------:R-:W4:Y:S04]  /*68430*/  LDL.LU R89, [R1+0xc88] ;  /* 0x000c880001597983 */ /* 0x000f280000300800 */
[----:B------:R1:W-:Y:S04]  /*68440*/  STL [R1+0x254], R24 ;  /* 0x0002541801007387 */ /* 0x0003e80000100800 */
[----:B------:R-:W4:Y:S04]  /*68450*/  LDL.LU R88, [R1+0xa74] ;  /* 0x000a740001587983 */ /* 0x000f280000300800 */
[----:B------:R-:W4:Y:S04]  /*68460*/  LDL.LU R15, [R1+0x2d98] ;  /* 0x002d9800010f7983 */ /* 0x000f280000300800 */
[----:B------:R-:W4:Y:S04]  /*68470*/  LDL.LU R52, [R1+0xa70] ;  /* 0x000a700001347983 */ /* 0x000f280000300800 */
[----:B------:R-:W4:Y:S01]  /*68480*/  LDL.LU R47, [R1+0x870] ;  /* 0x00087000012f7983 */ /* 0x000f220000300800 */
[----:B--2---:R-:W-:-:S02]  /*68490*/  LOP3.LUT R45, R40, 0xffff, RZ, 0xc0, !PT ;  /* 0x0000ffff282d7812 */ /* 0x004fc400078ec0ff */
[----:B---3--:R-:W-:Y:S02]  /*684a0*/  LOP3.LUT R40, R17, 0xffff, RZ, 0xc0, !PT ;  /* 0x0000ffff11287812 */ /* 0x008fe400078ec0ff */
[----:B------:R-:W2:Y:S01]  /*684b0*/  LDL.LU R17, [R1+0x868] ;  /* 0x0008680001117983 */ /* 0x000ea20000300800 */
[----:B------:R-:W-:Y:S02]  /*684c0*/  LOP3.LUT R43, R43, 0xffff, RZ, 0xc0, !PT ;  /* 0x0000ffff2b2b7812 */ /* 0x000fe400078ec0ff */
[----:B------:R-:W-:Y:S02]  /*684d0*/  LOP3.LUT R44, R41, 0xffff, RZ, 0xc0, !PT ;  /* 0x0000ffff292c7812 */ /* 0x000fe400078ec0ff */
[----:B------:R-:W-:Y:S02]  /*684e0*/  LOP3.LUT R3, R16, 0xffff, RZ, 0xc0, !PT ;  /* 0x0000ffff10037812 */ /* 0x000fe400078ec0ff */
[----:B------:R-:W-:Y:S01]  /*684f0*/  LOP3.LUT R39, R39, 0xffff, RZ, 0xc0, !PT ;  /* 0x0000ffff27277812 */ /* 0x000fe200078ec0ff */
[----:B------:R-:W3:Y:S01]  /*68500*/  LDL.LU R16, [R1+0x2d94] ;  /* 0x002d940001107983 */ /* 0x000ee20000300800 */
[----:B------:R-:W-:-:S02]  /*68510*/  LOP3.LUT R41, R180, 0xffff, RZ, 0xc0, !PT ;  /* 0x0000ffffb4297812 */ /* 0x000fc400078ec0ff */
[----:B------:R-:W-:Y:S02]  /*68520*/  LOP3.LUT R4, R14, 0xffff, RZ, 0xc0, !PT ;  /* 0x0000ffff0e047812 */ /* 0x000fe400078ec0ff */
[----:B0-----:R-:W-:Y:S01]  /*68530*/  PRMT R0, R46, 0x3340, R1 ;  /* 0x000033402e007816 */ /* 0x001fe20000000001 */
[----:B------:R-:W3:Y:S01]  /*68540*/  LDL.LU R14, [R1+0x2d90] ;  /* 0x002d9000010e7983 */ /* 0x000ee20000300800 */
        /* <DEDUP_REMOVED lines=8> */
[--C-:B0-----:R-:W-:Y:S02]  /*685d0*/  PRMT R3, R3, 0x3340, R1.reuse ;  /* 0x0000334003037816 */ /* 0x101fe40000000001 */
[----:B------:R-:W-:Y:S02]  /*685e0*/  PRMT R6, R8, 0x5410, R2 ;  /* 0x0000541008067816 */ /* 0x000fe40000000002 */
[----:B-1----:R-:W-:Y:S01]  /*685f0*/  PRMT R4, R4, 0x3340, R1 ;  /* 0x0000334004047816 */ /* 0x002fe20000000001 */
[----:B------:R0:W-:Y:S01]  /*68600*/  STL [R1+0x3a8], R0 ;  /* 0x0003a80001007387 */ /* 0x0001e20000100800 */
[----:B------:R-:W-:-:S03]  /*68610*/  PRMT R2, R9, 0x5410, R3 ;  /* 0x0000541009027816 */ /* 0x000fc60000000003 */
[----:B------:R-:W-:Y:S01]  /*68620*/  STL [R1+0x3a0], R6 ;  /* 0x0003a00601007387 */ /* 0x000fe20000100800 */
[----:B0-----:R-:W-:-:S03]  /*68630*/  PRMT R0, R24, 0x5410, R4 ;  /* 0x0000541018007816 */ /* 0x001fc60000000004 */
[----:B------:R-:W-:Y:S04]  /*68640*/  STL [R1+0x38c], R2 ;  /* 0x00038c0201007387 */ /* 0x000fe80000100800 */
[----:B------:R-:W3:Y:S01]  /*68650*/  LDL.LU R249, [R1+0xe28] ;  /* 0x000e280001f97983 */ /* 0x000ee20000300800 */
[----:B----4-:R-:W-:-:S03]  /*68660*/  LOP3.LUT R48, R48, 0xffff, RZ, 0xc0, !PT ;  /* 0x0000ffff30307812 */ /* 0x010fc600078ec0ff */
[----:B------:R0:W-:Y:S04]  /*68670*/  STL [R1+0x388], R0 ;  /* 0x0003880001007387 */ /* 0x0001e80000100800 */
[----:B------:R-:W4:Y:S01]  /*68680*/  LDL.LU R95, [R1+0xe24] ;  /* 0x000e2400015f7983 */ /* 0x000f220000300800 */
[----:B------:R-:W-:-:S03]  /*68690*/  LOP3.LUT R51, R51, 0xffff, RZ, 0xc0, !PT ;  /* 0x0000ffff33337812 */ /* 0x000fc600078ec0ff */
[----:B------:R-:W-:Y:S04]  /*686a0*/  STL [R1+0x248], R48 ;  /* 0x0002483001007387 */ /* 0x000fe80000100800 */
[----:B------:R-:W4:Y:S01]  /*686b0*/  LDL.LU R245, [R1+0xc9c] ;  /* 0x000c9c0001f57983 */ /* 0x000f220000300800 */
[----:B------:R-:W-:-:S03]  /*686c0*/  LOP3.LUT R18, R120, 0xffff, RZ, 0xc0, !PT ;  /* 0x0000ffff78127812 */ /* 0x000fc600078ec0ff */
[----:B------:R-:W-:Y:S04]  /*686d0*/  STL [R1+0x264], R51 ;  /* 0x0002643301007387 */ /* 0x000fe80000100800 */
[----:B------:R-:W4:Y:S04]  /*686e0*/  LDL.LU R121, [R1+0xc98] ;  /* 0x000c980001797983 */ /* 0x000f280000300800 */
[----:B------:R-:W-:Y:S01]  /*686f0*/  STL [R1+0x260], R18 ;  /* 0x0002601201007387 */ /* 0x000fe20000100800 */
[----:B0-----:R-:W-:-:S03]  /*68700*/  LOP3.LUT R0, R89, 0xffff, RZ, 0xc0, !PT ;  /* 0x0000ffff59007812 */ /* 0x001fc600078ec0ff */
[----:B------:R-:W4:Y:S01]  /*68710*/  LDL.LU R120, [R1+0xa84] ;  /* 0x000a840001787983 */ /* 0x000f220000300800 */
[----:B------:R-:W-:Y:S02]  /*68720*/  LOP3.LUT R153, R52, 0xffff, RZ, 0xc0, !PT ;  /* 0x0000ffff34997812 */ /* 0x000fe400078ec0ff */
[----:B------:R-:W-:-:S03]  /*68730*/  LOP3.LUT R52, R47, 0xffff, RZ, 0xc0, !PT ;  /* 0x0000ffff2f347812 */ /* 0x000fc600078ec0ff */
[----:B------:R-:W-:Y:S01]  /*68740*/  STL [R1+0x25c], R153 ;  /* 0x00025c9901007387 */ /* 0x000fe20000100800 */
[----:B------:R-:W-:-:S03]  /*68750*/  LOP3.LUT R8, R15, 0xffff, RZ, 0xc0, !PT ;  /* 0x0000ffff0f087812 */ /* 0x000fc600078ec0ff */
[----:B------:R-:W4:Y:S01]  /*68760*/  LDL.LU R15, [R1+0x2d8c] ;  /* 0x002d8c00010f7983 */ /* 0x000f220000300800 */
[----:B------:R-:W-:-:S03]  /*68770*/  LOP3.LUT R2, R88, 0xffff, RZ, 0xc0, !PT ;  /* 0x0000ffff58027812 */ /* 0x000fc600078ec0ff */
[----:B------:R-:W-:Y:S01]  /*68780*/  STL [R1+0x80], R52 ;  /* 0x0000803401007387 */ /* 0x000fe20000100800 */
[----:B------:R-:W-:-:S03]  /*68790*/  LOP3.LUT R9, R10, 0xffff, RZ, 0xc0, !PT ;  /* 0x0000ffff0a097812 */ /* 0x000fc600078ec0ff */
[----:B------:R-:W4:Y:S04]  /*687a0*/  LDL.LU R89, [R1+0xa80] ;  /* 0x000a800001597983 */ /* 0x000f280000300800 */
[----:B------:R-:W4:Y:S04]  /*687b0*/  LDL.LU R88, [R1+0x880] ;  /* 0x0008800001587983 */ /* 0x000f280000300800 */
[----:B------:R0:W-:Y:S04]  /*687c0*/  STL [R1+0x74], R8 ;  /* 0x0000740801007387 */ /* 0x0001e80000100800 */
[----:B------:R-:W4:Y:S01]  /*687d0*/  LDL.LU R10, [R1+0x2d88] ;  /* 0x002d8800010a7983 */ /* 0x000f220000300800 */
[----:B--2---:R-:W-:-:S03]  /*687e0*/  LOP3.LUT R3, R17, 0xffff, RZ, 0xc0, !PT ;  /* 0x0000ffff11037812 */ /* 0x004fc600078ec0ff */
[----:B------:R-:W2:Y:S01]  /*687f0*/  LDL.LU R17, [R1+0x874] ;  /* 0x0008740001117983 */ /* 0x000ea20000300800 */
[----:B------:R-:W-:Y:S02]  /*68800*/  LOP3.LUT R4, R181, 0xffff, RZ, 0xc0, !PT ;  /* 0x0000ffffb5047812 */ /* 0x000fe400078ec0ff */
[----:B------:R-:W-:Y:S02]  /*68810*/  LOP3.LUT R24, R222, 0xffff, RZ, 0xc0, !PT ;  /* 0x0000ffffde187812 */ /* 0x000fe400078ec0ff */
[----:B------:R-:W-:Y:S02]  /*68820*/  PRMT R6, R4, 0x3340, R1 ;  /* 0x0000334004067816 */ /* 0x000fe40000000001 */
[----:B------:R-:W-:Y:S01]  /*68830*/  PRMT R47, R0, 0x3340, R3 ;  /* 0x00003340002f7816 */ /* 0x000fe20000000003 */
[----:B------:R1:W-:Y:S01]  /*68840*/  STL [R1+0x27c], R9 ;  /* 0x00027c0901007387 */ /* 0x0003e20000100800 */
[----:B0-----:R-:W-:Y:S02]  /*68850*/  PRMT R8, R8, 0x3340, R1 ;  /* 0x0000334008087816 */ /* 0x001fe40000000001 */
[----:B------:R-:W-:Y:S01]  /*68860*/  PRMT R48, R48, 0x3340, R2 ;  /* 0x0000334030307816 */ /* 0x000fe20000000002 */
[----:B------:R0:W-:Y:S01]  /*68870*/  STL [R1+0x60], R24 ;  /* 0x0000601801007387 */ /* 0x0001e20000100800 */
[----:B------:R-:W-:-:S02]  /*68880*/  PRMT R6, R47, 0x5410, R6 ;  /* 0x000054102f067816 */ /* 0x000fc40000000006 */
[----:B------:R-:W-:Y:S02]  /*68890*/  PRMT R51, R51, 0x3340, R153 ;  /* 0x0000334033337816 */ /* 0x000fe40000000099 */
[----:B------:R-:W-:Y:S02]  /*688a0*/  PRMT R52, R18, 0x3340, R52 ;  /* 0x0000334012347816 */ /* 0x000fe40000000034 */
[--C-:B-1----:R-:W-:Y:S02]  /*688b0*/  PRMT R9, R9, 0x3340, R1.reuse ;  /* 0x0000334009097816 */ /* 0x102fe40000000001 */
[----:B0-----:R-:W-:Y:S01]  /*688c0*/  PRMT R24, R24, 0x3340, R1 ;  /* 0x0000334018187816 */ /* 0x001fe20000000001 */
[----:B------:R0:W-:Y:S01]  /*688d0*/  STL [R1+0x37c], R6 ;  /* 0x00037c0601007387 */ /* 0x0001e20000100800 */
[----:B------:R-:W-:Y:S02]  /*688e0*/  PRMT R18, R48, 0x5410, R8 ;  /* 0x0000541030127816 */ /* 0x000fe40000000008 */
[----:B------:R-:W-:-:S03]  /*688f0*/  PRMT R8, R51, 0x5410, R9 ;  /* 0x0000541033087816 */ /* 0x000fc60000000009 */
[----:B------:R-:W-:Y:S01]  /*68900*/  STL [R1+0x36c], R18 ;  /* 0x00036c1201007387 */ /* 0x000fe20000100800 */
[----:B0-----:R-:W-:-:S03]  /*68910*/  PRMT R6, R52, 0x5410, R24 ;  /* 0x0000541034067816 */ /* 0x001fc60000000018 */
[----:B------:R0:W-:Y:S04]  /*68920*/  STL [R1+0x368], R8 ;  /* 0x0003680801007387 */ /* 0x0001e80000100800 */
[----:B------:R1:W-:Y:S01]  /*68930*/  STL [R1+0x364], R6 ;  /* 0x0003640601007387 */ /* 0x0003e20000100800 */
[----:B---3--:R-:W-:Y:S02]  /*68940*/  LOP3.LUT R48, R249, 0xffff, RZ, 0xc0, !PT ;  /* 0x0000fffff9307812 */ /* 0x008fe400078ec0ff */
[----:B----4-:R-:W-:Y:S02]  /*68950*/  LOP3.LUT R51, R95, 0xffff, RZ, 0xc0, !PT ;  /* 0x0000ffff5f337812 */ /* 0x010fe400078ec0ff */
[----:B------:R-:W3:Y:S04]  /*68960*/  LDL.LU R95, [R1+0xe30] ;  /* 0x000e3000015f7983 */ /* 0x000ee80000300800 */
[----:B------:R-:W-:Y:S01]  /*68970*/  STL [R1+0x70], R48 ;  /* 0x0000703001007387 */ /* 0x000fe20000100800 */
[----:B------:R-:W-:-:S03]  /*68980*/  LOP3.LUT R52, R245, 0xffff, RZ, 0xc0, !PT ;  /* 0x0000fffff5347812 */ /* 0x000fc600078ec0ff */
[----:B------:R-:W4:Y:S04]  /*68990*/  LDL.LU R245, [R1+0xe2c] ;  /* 0x000e2c0001f57983 */ /* 0x000f280000300800 */
[----:B------:R-:W-:Y:S01]  /*689a0*/  STL [R1+0x274], R51 ;  /* 0x0002743301007387 */ /* 0x000fe20000100800 */
[----:B------:R-:W-:-:S03]  /*689b0*/  LOP3.LUT R47, R121, 0xffff, RZ, 0xc0, !PT ;  /* 0x0000ffff792f7812 */ /* 0x000fc600078ec0ff */
[----:B------:R-:W-:Y:S04]  /*689c0*/  STL [R1+0x270], R52 ;  /* 0x0002703401007387 */ /* 0x000fe80000100800 */
[----:B------:R-:W4:Y:S01]  /*689d0*/  LDL.LU R121, [R1+0xcac] ;  /* 0x000cac0001797983 */ /* 0x000f220000300800 */
[----:B------:R-:W-:-:S03]  /*689e0*/  LOP3.LUT R159, R120, 0xffff, RZ, 0xc0, !PT ;  /* 0x0000ffff789f7812 */ /* 0x000fc600078ec0ff */
[----:B------:R1:W-:Y:S04]  /*689f0*/  STL [R1+0x6c], R47 ;  /* 0x00006c2f01007387 */ /* 0x0003e80000100800 */
[----:B------:R-:W4:Y:S04]  /*68a00*/  LDL.LU R120, [R1+0xca8] ;  /* 0x000ca80001787983 */ /* 0x000f280000300800 */
[----:B------:R-:W-:Y:S01]  /*68a10*/  STL [R1+0x68], R159 ;  /* 0x0000689f01007387 */ /* 0x000fe20000100800 */
[----:B0-----:R-:W-:Y:S02]  /*68a20*/  LOP3.LUT R8, R14, 0xffff, RZ, 0xc0, !PT ;  /* 0x0000ffff0e087812 */ /* 0x001fe400078ec0ff */
[----:B------:R-:W-:-:S02]  /*68a30*/  LOP3.LUT R9, R16, 0xffff, RZ, 0xc0, !PT ;  /* 0x0000ffff10097812 */ /* 0x000fc400078ec0ff */
[----:B------:R-:W-:Y:S02]  /*68a40*/  LOP3.LUT R156, R89, 0xffff, RZ, 0xc0, !PT ;  /* 0x0000ffff599c7812 */ /* 0x000fe400078ec0ff */
[----:B------:R-:W4:Y:S01]  /*68a50*/  LDL.LU R89, [R1+0xa94] ;  /* 0x000a940001597983 */ /* 0x000f220000300800 */
[----:B------:R-:W-:-:S03]  /*68a60*/  LOP3.LUT R153, R88, 0xffff, RZ, 0xc0, !PT ;  /* 0x0000ffff58997812 */ /* 0x000fc600078ec0ff */
[----:B------:R-:W-:Y:S04]  /*68a70*/  STL [R1+0x26c], R156 ;  /* 0x00026c9c01007387 */ /* 0x000fe80000100800 */
[----:B------:R-:W-:Y:S01]  /*68a80*/  STL [R1+0x268], R153 ;  /* 0x0002689901007387 */ /* 0x000fe20000100800 */
[----:B--2---:R-:W-:-:S05]  /*68a90*/  LOP3.LUT R161, R17, 0xffff, RZ, 0xc0, !PT ;  /* 0x0000ffff11a17812 */ /* 0x004fca00078ec0ff */
[----:B------:R-:W-:Y:S04]  /*68aa0*/  STL [R1+0x64], R161 ;  /* 0x000064a101007387 */ /* 0x000fe80000100800 */
[----:B------:R-:W2:Y:S04]  /*68ab0*/  LDL.LU R14, [R1+0x2d84] ;  /* 0x002d8400010e7983 */ /* 0x000ea80000300800 */
[----:B------:R-:W2:Y:S04]  /*68ac0*/  LDL.LU R16, [R1+0x2d80] ;  /* 0x002d800001107983 */ /* 0x000ea80000300800 */
[----:B------:R-:W2:Y:S04]  /*68ad0*/  LDL.LU R252, [R1+0xa90] ;  /* 0x000a900001fc7983 */ /* 0x000ea80000300800 */
[----:B------:R-:W2:Y:S04]  /*68ae0*/  LDL.LU R88, [R1+0x890] ;  /* 0x0008900001587983 */ /* 0x000ea80000300800 */
[----:B------:R0:W-:Y:S04]  /*68af0*/  STL [R1+0x5c], R8 ;  /* 0x00005c0801007387 */ /* 0x0001e80000100800 */
[----:B------:R-:W2:Y:S01]  /*68b00*/  LDL.LU R17, [R1+0x884] ;  /* 0x0008840001117983 */ /* 0x000ea20000300800 */
[----:B------:R-:W-:-:S02]  /*68b10*/  LOP3.LUT R18, R220, 0xffff, RZ, 0xc0, !PT ;  /* 0x0000ffffdc127812 */ /* 0x000fc400078ec0ff */
[----:B------:R-:W-:Y:S02]  /*68b20*/  LOP3.LUT R24, R226, 0xffff, RZ, 0xc0, !PT ;  /* 0x0000ffffe2187812 */ /* 0x000fe400078ec0ff */
[----:B-1----:R-:W-:Y:S02]  /*68b30*/  PRMT R6, R18, 0x3340, R1 ;  /* 0x0000334012067816 */ /* 0x002fe40000000001 */
[----:B------:R-:W-:Y:S01]  /*68b40*/  PRMT R47, R47, 0x3340, R161 ;  /* 0x000033402f2f7816 */ /* 0x000fe200000000a1 */
[----:B------:R1:W-:Y:S01]  /*68b50*/  STL [R1+0x9c], R9 ;  /* 0x00009c0901007387 */ /* 0x0003e20000100800 */
[----:B0-----:R-:W-:Y:S02]  /*68b60*/  PRMT R8, R8, 0x3340, R1 ;  /* 0x0000334008087816 */ /* 0x001fe40000000001 */
[----:B------:R-:W-:Y:S01]  /*68b70*/  PRMT R48, R48, 0x3340, R159 ;  /* 0x0000334030307816 */ /* 0x000fe2000000009f */
[----:B------:R0:W-:Y:S01]  /*68b80*/  STL [R1+0x2d48], R18 ;  /* 0x002d481201007387 */ /* 0x0001e20000100800 */
[----:B------:R-:W-:-:S02]  /*68b90*/  PRMT R51, R51, 0x3340, R156 ;  /* 0x0000334033337816 */ /* 0x000fc4000000009c */
[----:B------:R-:W-:Y:S01]  /*68ba0*/  PRMT R6, R47, 0x5410, R6 ;  /* 0x000054102f067816 */ /* 0x000fe20000000006 */
[----:B------:R3:W-:Y:S01]  /*68bb0*/  STL [R1+0x7c], R24 ;  /* 0x00007c1801007387 */ /* 0x0007e20000100800 */
[----:B-1----:R-:W-:Y:S02]  /*68bc0*/  PRMT R9, R9, 0x3340, R1 ;  /* 0x0000334009097816 */ /* 0x002fe40000000001 */
[----:B------:R-:W-:Y:S02]  /*68bd0*/  PRMT R52, R52, 0x3340, R153 ;  /* 0x0000334034347816 */ /* 0x000fe40000000099 */
[----:B0-----:R-:W-:Y:S01]  /*68be0*/  PRMT R18, R48, 0x5410, R8 ;  /* 0x0000541030127816 */ /* 0x001fe20000000008 */
[----:B------:R0:W-:Y:S01]  /*68bf0*/  STL [R1+0x360], R6 ;  /* 0x0003600601007387 */ /* 0x0001e20000100800 */
[----:B------:R-:W-:Y:S02]  /*68c00*/  PRMT R8, R51, 0x5410, R9 ;  /* 0x0000541033087816 */ /* 0x000fe40000000009 */
[----:B---3--:R-:W-:Y:S01]  /*68c10*/  PRMT R24, R24, 0x3340, R1 ;  /* 0x0000334018187816 */ /* 0x008fe20000000001 */
[----:B------:R1:W-:Y:S01]  /*68c20*/  STL [R1+0x358], R18 ;  /* 0x0003581201007387 */ /* 0x0003e20000100800 */
[----:B------:R-:W-:-:S02]  /*68c30*/  LOP3.LUT R48, R95, 0xffff, RZ, 0xc0, !PT ;  /* 0x0000ffff5f307812 */ /* 0x000fc400078ec0ff */
[----:B0-----:R-:W-:Y:S01]  /*68c40*/  PRMT R6, R52, 0x5410, R24 ;  /* 0x0000541034067816 */ /* 0x001fe20000000018 */
[----:B------:R-:W-:Y:S01]  /*68c50*/  STL [R1+0x354], R8 ;  /* 0x0003540801007387 */ /* 0x000fe20000100800 */
[----:B----4-:R-:W-:-:S03]  /*68c60*/  LOP3.LUT R51, R245, 0xffff, RZ, 0xc0, !PT ;  /* 0x0000fffff5337812 */ /* 0x010fc600078ec0ff */
[----:B------:R-:W3:Y:S04]  /*68c70*/  LDL.LU R95, [R1+0xe3c] ;  /* 0x000e3c00015f7983 */ /* 0x000ee80000300800 */
[----:B------:R0:W-:Y:S04]  /*68c80*/  STL [R1+0x350], R6 ;  /* 0x0003500601007387 */ /* 0x0001e80000100800 */
[----:B------:R-:W4:Y:S01]  /*68c90*/  LDL.LU R249, [R1+0xe38] ;  /* 0x000e380001f97983 */ /* 0x000f220000300800 */
[----:B-1----:R-:W-:-:S03]  /*68ca0*/  LOP3.LUT R18, R121, 0xffff, RZ, 0xc0, !PT ;  /* 0x0000ffff79127812 */ /* 0x002fc600078ec0ff */
[----:B------:R-:W-:Y:S04]  /*68cb0*/  STL [R1+0x98], R48 ;  /* 0x0000983001007387 */ /* 0x000fe80000100800 */
[----:B------:R-:W-:Y:S01]  /*68cc0*/  STL [R1+0x94], R51 ;  /* 0x0000943301007387 */ /* 0x000fe20000100800 */
[----:B------:R-:W-:-:S03]  /*68cd0*/  LOP3.LUT R47, R120, 0xffff, RZ, 0xc0, !PT ;  /* 0x0000ffff782f7812 */ /* 0x000fc600078ec0ff */
[----:B------:R-:W3:Y:S04]  /*68ce0*/  LDL.LU R245, [R1+0xe34] ;  /* 0x000e340001f57983 */ /* 0x000ee80000300800 */
[----:B------:R-:W-:Y:S04]  /*68cf0*/  STL [R1+0x90], R47 ;  /* 0x0000902f01007387 */ /* 0x000fe80000100800 */
[----:B------:R-:W-:Y:S04]  /*68d00*/  STL [R1+0x28c], R18 ;  /* 0x00028c1201007387 */ /* 0x000fe80000100800 */
[----:B------:R-:W3:Y:S01]  /*68d10*/  LDL.LU R121, [R1+0xcb8] ;  /* 0x000cb80001797983 */ /* 0x000ee20000300800 */
[----:B------:R-:W-:-:S03]  /*68d20*/  LOP3.LUT R156, R89, 0xffff, RZ, 0xc0, !PT ;  /* 0x0000ffff599c7812 */ /* 0x000fc600078ec0ff */
[----:B------:R-:W3:Y:S01]  /*68d30*/  LDL.LU R120, [R1+0xaa4] ;  /* 0x000aa40001787983 */ /* 0x000ee20000300800 */
[----:B0-----:R-:W-:-:S03]  /*68d40*/  LOP3.LUT R6, R224, 0xffff, RZ, 0xc0, !PT ;  /* 0x0000ffffe0067812 */ /* 0x001fc600078ec0ff */
[----:B------:R-:W-:Y:S04]  /*68d50*/  STL [R1+0x8c], R156 ;  /* 0x00008c9c01007387 */ /* 0x000fe80000100800 */
[----:B------:R-:W3:Y:S01]  /*68d60*/  LDL.LU R89, [R1+0xaa0] ;  /* 0x000aa00001597983 */ /* 0x000ee20000300800 */
[----:B------:R-:W-:Y:S02]  /*68d70*/  LOP3.LUT R8, R10, 0xffff, RZ, 0xc0, !PT ;  /* 0x0000ffff0a087812 */ /* 0x000fe400078ec0ff */
[----:B------:R-:W-:Y:S02]  /*68d80*/  LOP3.LUT R9, R15, 0xffff, RZ, 0xc0, !PT ;  /* 0x0000ffff0f097812 */ /* 0x000fe400078ec0ff */
[----:B--2---:R-:W-:Y:S02]  /*68d90*/  LOP3.LUT R153, R252, 0xffff, RZ, 0xc0, !PT ;  /* 0x0000fffffc997812 */ /* 0x004fe400078ec0ff */
[----:B------:R-:W-:-:S02]  /*68da0*/  LOP3.LUT R52, R88, 0xffff, RZ, 0xc0, !PT ;  /* 0x0000ffff58347812 */ /* 0x000fc400078ec0ff */
[----:B------:R-:W2:Y:S01]  /*68db0*/  LDL.LU R88, [R1+0xa9c] ;  /* 0x000a9c0001587983 */ /* 0x000ea20000300800 */
[----:B------:R-:W-:-:S03]  /*68dc0*/  LOP3.LUT R159, R17, 0xffff, RZ, 0xc0, !PT ;  /* 0x0000ffff119f7812 */ /* 0x000fc600078ec0ff */
[----:B------:R-:W-:Y:S04]  /*68dd0*/  STL [R1+0x88], R153 ;  /* 0x0000889901007387 */ /* 0x000fe80000100800 */
[----:B------:R-:W-:Y:S04]  /*68de0*/  STL [R1+0x84], R159 ;  /* 0x0000849f01007387 */ /* 0x000fe80000100800 */
[----:B------:R-:W-:Y:S04]  /*68df0*/  STL [R1+0x288], R52 ;  /* 0x0002883401007387 */ /* 0x000fe80000100800 */
[----:B------:R-:W2:Y:S04]  /*68e00*/  LDL.LU R10, [R1+0x2d7c] ;  /* 0x002d7c00010a7983 */ /* 0x000ea80000300800 */
[----:B------:R0:W-:Y:S04]  /*68e10*/  STL [R1+0x3b8], R6 ;  /* 0x0003b80601007387 */ /* 0x0001e80000100800 */
[----:B------:R-:W2:Y:S04]  /*68e20*/  LDL.LU R15, [R1+0x2d78] ;  /* 0x002d7800010f7983 */ /* 0x000ea80000300800 */
[----:B------:R-:W2:Y:S01]  /*68e30*/  LDL.LU R17, [R1+0x89c] ;  /* 0x00089c0001117983 */ /* 0x000ea20000300800 */
[----:B------:R-:W-:-:S02]  /*68e40*/  LOP3.LUT R24, R228, 0xffff, RZ, 0xc0, !PT ;  /* 0x0000ffffe4187812 */ /* 0x000fc400078ec0ff */
[----:B0-----:R-:W-:Y:S01]  /*68e50*/  PRMT R6, R6, 0x3340, R1 ;  /* 0x0000334006067816 */ /* 0x001fe20000000001 */
[----:B------:R0:W-:Y:S01]  /*68e60*/  STL [R1+0x280], R8 ;  /* 0x0002800801007387 */ /* 0x0001e20000100800 */
[----:B------:R-:W-:Y:S02]  /*68e70*/  PRMT R47, R47, 0x3340, R159 ;  /* 0x000033402f2f7816 */ /* 0x000fe4000000009f */
[----:B------:R-:W-:Y:S01]  /*68e80*/  PRMT R48, R48, 0x3340, R156 ;  /* 0x0000334030307816 */ /* 0x000fe2000000009c */
[----:B------:R1:W-:Y:S01]  /*68e90*/  STL [R1+0x78], R9 ;  /* 0x0000780901007387 */ /* 0x0003e20000100800 */
[----:B------:R-:W-:Y:S02]  /*68ea0*/  PRMT R51, R51, 0x3340, R153 ;  /* 0x0000334033337816 */ /* 0x000fe40000000099 */
[----:B------:R-:W-:Y:S02]  /*68eb0*/  PRMT R6, R47, 0x5410, R6 ;  /* 0x000054102f067816 */ /* 0x000fe40000000006 */
[----:B0-----:R-:W-:Y:S01]  /*68ec0*/  PRMT R8, R8, 0x3340, R1 ;  /* 0x0000334008087816 */ /* 0x001fe20000000001 */
[----:B------:R0:W-:Y:S01]  /*68ed0*/  STL [R1+0x284], R24 ;  /* 0x0002841801007387 */ /* 0x0001e20000100800 */
[----:B------:R-:W-:-:S02]  /*68ee0*/  PRMT R52, R18, 0x3340, R52 ;  /* 0x0000334012347816 */ /* 0x000fc40000000034 */
[----:B-1----:R-:W-:Y:S02]  /*68ef0*/  PRMT R9, R9, 0x3340, R1 ;  /* 0x0000334009097816 */ /* 0x002fe40000000001 */
[----:B------:R-:W-:Y:S01]  /*68f00*/  PRMT R18, R48, 0x5410, R8 ;  /* 0x0000541030127816 */ /* 0x000fe20000000008 */
[----:B------:R1:W-:Y:S01]  /*68f10*/  STL [R1+0x34c], R6 ;  /* 0x00034c0601007387 */ /* 0x0003e20000100800 */
[----:B------:R-:W-:Y:S02]  /*68f20*/  PRMT R8, R51, 0x5410, R9 ;  /* 0x0000541033087816 */ /* 0x000fe40000000009 */
[----:B0-----:R-:W-:Y:S01]  /*68f30*/  PRMT R24, R24, 0x3340, R1 ;  /* 0x0000334018187816 */ /* 0x001fe20000000001 */
[----:B------:R0:W-:Y:S01]  /*68f40*/  STL [R1+0x340], R18 ;  /* 0x0003401201007387 */ /* 0x0001e20000100800 */
[----:B----4-:R-:W-:Y:S02]  /*68f50*/  LOP3.LUT R47, R249, 0xffff, RZ, 0xc0, !PT ;  /* 0x0000fffff92f7812 */ /* 0x010fe400078ec0ff */
[----:B-1----:R-:W-:Y:S01]  /*68f60*/  PRMT R6, R52, 0x5410, R24 ;  /* 0x0000541034067816 */ /* 0x002fe20000000018 */
[----:B------:R-:W-:Y:S01]  /*68f70*/  STL [R1+0x33c], R8 ;  /* 0x00033c0801007387 */ /* 0x000fe20000100800 */
[----:B---3--:R-:W-:-:S02]  /*68f80*/  LOP3.LUT R48, R245, 0xffff, RZ, 0xc0, !PT ;  /* 0x0000fffff5307812 */ /* 0x008fc400078ec0ff */
[----:B0-----:R-:W-:Y:S02]  /*68f90*/  LOP3.LUT R18, R95, 0xffff, RZ, 0xc0, !PT ;  /* 0x0000ffff5f127812 */ /* 0x001fe400078ec0ff */
[----:B------:R-:W3:Y:S04]  /*68fa0*/  LDL.LU R95, [R1+0xe44] ;  /* 0x000e4400015f7983 */ /* 0x000ee80000300800 */
[----:B------:R0:W-:Y:S04]  /*68fb0*/  STL [R1+0x338], R6 ;  /* 0x0003380601007387 */ /* 0x0001e80000100800 */
[----:B------:R-:W4:Y:S01]  /*68fc0*/  LDL.LU R249, [R1+0xe40] ;  /* 0x000e400001f97983 */ /* 0x000f220000300800 */
[----:B------:R-:W-:-:S03]  /*68fd0*/  LOP3.LUT R51, R121, 0xffff, RZ, 0xc0, !PT ;  /* 0x0000ffff79337812 */ /* 0x000fc600078ec0ff */
[----:B------:R-:W-:Y:S04]  /*68fe0*/  STL [R1+0x2e4], R18 ;  /* 0x0002e41201007387 */ /* 0x000fe80000100800 */
[----:B------:R-:W-:Y:S01]  /*68ff0*/  STL [R1+0x278], R47 ;  /* 0x0002782f01007387 */ /* 0x000fe20000100800 */
[----:B------:R-:W-:-:S03]  /*69000*/  LOP3.LUT R52, R120, 0xffff, RZ, 0xc0, !PT ;  /* 0x0000ffff78347812 */ /* 0x000fc600078ec0ff */
[----:B------:R-:W-:Y:S01]  /*69010*/  STL [R1+0xb0], R48 ;  /* 0x0000b03001007387 */ /* 0x000fe20000100800 */
[----:B------:R-:W-:-:S03]  /*69020*/  LOP3.LUT R159, R89, 0xffff, RZ, 0xc0, !PT ;  /* 0x0000ffff599f7812 */ /* 0x000fc600078ec0ff */
[----:B------:R-:W3:Y:S04]  /*69030*/  LDL.LU R245, [R1+0xcc4] ;  /* 0x000cc40001f57983 */ /* 0x000ee80000300800 */
[----:B------:R-:W-:Y:S01]  /*69040*/  STL [R1+0x294], R51 ;  /* 0x0002943301007387 */ /* 0x000fe20000100800 */
[----:B0-----:R-:W-:-:S03]  /*69050*/  LOP3.LUT R6, R16, 0xffff, RZ, 0xc0, !PT ;  /* 0x0000ffff10067812 */ /* 0x001fc600078ec0ff */
[----:B------:R-:W-:Y:S04]  /*69060*/  STL [R1+0xac], R159 ;  /* 0x0000ac9f01007387 */ /* 0x000fe80000100800 */
[----:B------:R-:W-:Y:S01]  /*69070*/  STL [R1+0x2d4], R52 ;  /* 0x0002d43401007387 */ /* 0x000fe20000100800 */
[----:B------:R-:W-:-:S03]  /*69080*/  LOP3.LUT R8, R14, 0xffff, RZ, 0xc0, !PT ;  /* 0x0000ffff0e087812 */ /* 0x000fc600078ec0ff */
[----:B------:R-:W3:Y:S01]  /*69090*/  LDL.LU R89, [R1+0xcc0] ;  /* 0x000cc00001597983 */ /* 0x000ee20000300800 */
[----:B--2---:R-:W-:-:S05]  /*690a0*/  LOP3.LUT R156, R88, 0xffff, RZ, 0xc0, !PT ;  /* 0x0000ffff589c7812 */ /* 0x004fca00078ec0ff */
[----:B------:R-:W-:Y:S04]  /*690b0*/  STL [R1+0xa8], R156 ;  /* 0x0000a89c01007387 */ /* 0x000fe80000100800 */
[----:B------:R-:W2:Y:S04]  /*690c0*/  LDL.LU R16, [R1+0x2d74] ;  /* 0x002d740001107983 */ /* 0x000ea80000300800 */
[----:B------:R-:W2:Y:S04]  /*690d0*/  LDL.LU R88, [R1+0xab4] ;  /* 0x000ab40001587983 */ /* 0x000ea80000300800 */
[----:B------:R-:W2:Y:S01]  /*690e0*/  LDL.LU R14, [R1+0x2d70] ;  /* 0x002d7000010e7983 */ /* 0x000ea20000300800 */
[----:B------:R-:W-:-:S05]  /*690f0*/  LOP3.LUT R153, R17, 0xffff, RZ, 0xc0, !PT ;  /* 0x0000ffff11997812 */ /* 0x000fca00078ec0ff */
[----:B------:R-:W-:Y:S04]  /*69100*/  STL [R1+0x290], R153 ;  /* 0x0002909901007387 */ /* 0x000fe80000100800 */
[----:B------:R0:W-:Y:S04]  /*69110*/  STL [R1+0xa4], R6 ;  /* 0x0000a40601007387 */ /* 0x0001e80000100800 */
[----:B------:R-:W2:Y:S04]  /*69120*/  LDL.LU R121, [R1+0xab0] ;  /* 0x000ab00001797983 */ /* 0x000ea80000300800 */
[----:B------:R-:W2:Y:S01]  /*69130*/  LDL.LU R120, [R1+0x8b0] ;  /* 0x0008b00001787983 */ /* 0x000ea20000300800 */
[----:B------:R-:W-:-:S03]  /*69140*/  LOP3.LUT R24, R15, 0xffff, RZ, 0xc0, !PT ;  /* 0x0000ffff0f187812 */ /* 0x000fc600078ec0ff */
[----:B------:R1:W-:Y:S04]  /*69150*/  STL [R1+0xa0], R8 ;  /* 0x0000a00801007387 */ /* 0x0003e80000100800 */
[----:B------:R-:W2:Y:S04]  /*69160*/  LDL.LU R15, [R1+0x2d6c] ;  /* 0x002d6c00010f7983 */ /* 0x000ea80000300800 */
[----:B------:R-:W2:Y:S01]  /*69170*/  LDL.LU R17, [R1+0x8a8] ;  /* 0x0008a80001117983 */ /* 0x000ea20000300800 */
[----:B------:R-:W-:Y:S02]  /*69180*/  LOP3.LUT R9, R231, 0xffff, RZ, 0xc0, !PT ;  /* 0x0000ffffe7097812 */ /* 0x000fe400078ec0ff */
[----:B0-----:R-:W-:-:S02]  /*69190*/  PRMT R6, R6, 0x3340, R1 ;  /* 0x0000334006067816 */ /* 0x001fc40000000001 */
[----:B------:R-:W-:Y:S01]  /*691a0*/  PRMT R47, R47, 0x3340, R159 ;  /* 0x000033402f2f7816 */ /* 0x000fe2000000009f */
[----:B------:R0:W-:Y:S01]  /*691b0*/  STL [R1+0xb4], R9 ;  /* 0x0000b40901007387 */ /* 0x0001e20000100800 */
[----:B-1----:R-:W-:Y:S02]  /*691c0*/  PRMT R8, R8, 0x3340, R1 ;  /* 0x0000334008087816 */ /* 0x002fe40000000001 */
[----:B------:R-:W-:Y:S01]  /*691d0*/  PRMT R48, R48, 0x3340, R156 ;  /* 0x0000334030307816 */ /* 0x000fe2000000009c */
[----:B------:R1:W-:Y:S01]  /*691e0*/  STL [R1+0x2b0], R24 ;  /* 0x0002b01801007387 */ /* 0x0003e20000100800 */
[----:B------:R-:W-:Y:S02]  /*691f0*/  PRMT R51, R51, 0x3340, R153 ;  /* 0x0000334033337816 */ /* 0x000fe40000000099 */
[----:B------:R-:W-:Y:S02]  /*69200*/  PRMT R6, R47, 0x5410, R6 ;  /* 0x000054102f067816 */ /* 0x000fe40000000006 */
[----:B------:R-:W-:-:S02]  /*69210*/  PRMT R52, R18, 0x3340, R52 ;  /* 0x0000334012347816 */ /* 0x000fc40000000034 */
[--C-:B0-----:R-:W-:Y:S02]  /*69220*/  PRMT R9, R9, 0x3340, R1.reuse ;  /* 0x0000334009097816 */ /* 0x101fe40000000001 */
[----:B------:R-:W-:Y:S02]  /*69230*/  PRMT R18, R48, 0x5410, R8 ;  /* 0x0000541030127816 */ /* 0x000fe40000000008 */
[----:B-1----:R-:W-:Y:S01]  /*69240*/  PRMT R24, R24, 0x3340, R1 ;  /* 0x0000334018187816 */ /* 0x002fe20000000001 */
[----:B------:R0:W-:Y:S01]  /*69250*/  STL [R1+0x2e8], R6 ;  /* 0x0002e80601007387 */ /* 0x0001e20000100800 */
[----:B------:R-:W-:-:S03]  /*69260*/  PRMT R8, R51, 0x5410, R9 ;  /* 0x0000541033087816 */ /* 0x000fc60000000009 */
[----:B------:R3:W-:Y:S01]  /*69270*/  STL [R1+0x2e0], R18 ;  /* 0x0002e01201007387 */ /* 0x0007e20000100800 */
[----:B0-----:R-:W-:-:S03]  /*69280*/  PRMT R6, R52, 0x5410, R24 ;  /* 0x0000541034067816 */ /* 0x001fc60000000018 */
[----:B------:R-:W-:Y:S01]  /*69290*/  STL [R1+0x2d8], R8 ;  /* 0x0002d80801007387 */ /* 0x000fe20000100800 */
[----:B----4-:R-:W-:Y:S02]  /*692a0*/  LOP3.LUT R52, R249, 0xffff, RZ, 0xc0, !PT ;  /* 0x0000fffff9347812 */ /* 0x010fe400078ec0ff */
[----:B---3--:R-:W-:Y:S02]  /*692b0*/  LOP3.LUT R18, R95, 0xffff, RZ, 0xc0, !PT ;  /* 0x0000ffff5f127812 */ /* 0x008fe400078ec0ff */
[----:B------:R-:W3:Y:S01]  /*692c0*/  LDL.LU R95, [R1+0xe4c] ;  /* 0x000e4c00015f7983 */ /* 0x000ee20000300800 */
[----:B------:R-:W-:-:S03]  /*692d0*/  LOP3.LUT R51, R245, 0xffff, RZ, 0xc0, !PT ;  /* 0x0000fffff5337812 */ /* 0x000fc600078ec0ff */
[----:B------:R0:W-:Y:S04]  /*692e0*/  STL [R1+0x150], R6 ;  /* 0x0001500601007387 */ /* 0x0001e80000100800 */
[----:B------:R-:W4:Y:S04]  /*692f0*/  LDL.LU R252, [R1+0xe48] ;  /* 0x000e480001fc7983 */ /* 0x000f280000300800 */
[----:B------:R-:W-:Y:S01]  /*69300*/  STL [R1+0x2b8], R18 ;  /* 0x0002b81201007387 */ /* 0x000fe20000100800 */
[----:B------:R-:W-:-:S03]  /*69310*/  LOP3.LUT R48, R89, 0xffff, RZ, 0xc0, !PT ;  /* 0x0000ffff59307812 */ /* 0x000fc600078ec0ff */
[----:B------:R-:W4:Y:S04]  /*69320*/  LDL.LU R249, [R1+0xccc] ;  /* 0x000ccc0001f97983 */ /* 0x000f280000300800 */
[----:B------:R1:W-:Y:S04]  /*69330*/  STL [R1+0xc4], R52 ;  /* 0x0000c43401007387 */ /* 0x0003e80000100800 */
[----:B------:R-:W4:Y:S04]  /*69340*/  LDL.LU R245, [R1+0xcc8] ;  /* 0x000cc80001f57983 */ /* 0x000f280000300800 */
[----:B------:R-:W4:Y:S04]  /*69350*/  LDL.LU R89, [R1+0xabc] ;  /* 0x000abc0001597983 */ /* 0x000f280000300800 */
[----:B------:R1:W-:Y:S01]  /*69360*/  STL [R1+0xc0], R51 ;  /* 0x0000c03301007387 */ /* 0x0003e20000100800 */
[----:B------:R-:W-:-:S02]  /*69370*/  LOP3.LUT R24, R10, 0xffff, RZ, 0xc0, !PT ;  /* 0x0000ffff0a187812 */ /* 0x000fc400078ec0ff */
[----:B--2---:R-:W-:Y:S02]  /*69380*/  LOP3.LUT R47, R88, 0xffff, RZ, 0xc0, !PT ;  /* 0x0000ffff582f7812 */ /* 0x004fe400078ec0ff */
[----:B------:R-:W2:Y:S04]  /*69390*/  LDL.LU R88, [R1+0xab8] ;  /* 0x000ab80001587983 */ /* 0x000ea80000300800 */
[----:B------:R-:W-:Y:S04]  /*693a0*/  STL [R1+0x2a4], R48 ;  /* 0x0002a43001007387 */ /* 0x000fe80000100800 */
[----:B------:R-:W-:Y:S01]  /*693b0*/  STL [R1+0x2b4], R47 ;  /* 0x0002b42f01007387 */ /* 0x000fe20000100800 */
[----:B------:R-:W-:-:S02]  /*693c0*/  LOP3.LUT R156, R121, 0xffff, RZ, 0xc0, !PT ;  /* 0x0000ffff799c7812 */ /* 0x000fc400078ec0ff */
[----:B------:R-:W-:-:S03]  /*693d0*/  LOP3.LUT R153, R120, 0xffff, RZ, 0xc0, !PT ;  /* 0x0000ffff78997812 */ /* 0x000fc600078ec0ff */
[----:B------:R-:W-:Y:S04]  /*693e0*/  STL [R1+0xbc], R156 ;  /* 0x0000bc9c01007387 */ /* 0x000fe80000100800 */
[----:B------:R-:W2:Y:S04]  /*693f0*/  LDL.LU R10, [R1+0x2d68] ;  /* 0x002d6800010a7983 */ /* 0x000ea80000300800 */
[----:B------:R-:W-:Y:S01]  /*69400*/  STL [R1+0xb8], R153 ;  /* 0x0000b89901007387 */ /* 0x000fe20000100800 */
[----:B------:R-:W-:-:S03]  /*69410*/  LOP3.LUT R120, R17, 0xffff, RZ, 0xc0, !PT ;  /* 0x0000ffff11787812 */ /* 0x000fc600078ec0ff */
[----:B------:R-:W2:Y:S04]  /*69420*/  LDL.LU R121, [R1+0x8c4] ;  /* 0x0008c40001797983 */ /* 0x000ea80000300800 */
[----:B------:R-:W2:Y:S01]  /*69430*/  LDL.LU R17, [R1+0x8bc] ;  /* 0x0008bc0001117983 */ /* 0x000ea20000300800 */
[----:B0-----:R-:W-:Y:S02]  /*69440*/  LOP3.LUT R6, R233, 0xffff, RZ, 0xc0, !PT ;  /* 0x0000ffffe9067812 */ /* 0x001fe400078ec0ff */
[----:B------:R-:W-:Y:S01]  /*69450*/  LOP3.LUT R8, R232, 0xffff, RZ, 0xc0, !PT ;  /* 0x0000ffffe8087812 */ /* 0x000fe200078ec0ff */
[----:B------:R0:W-:Y:S01]  /*69460*/  STL [R1+0xec], R24 ;  /* 0x0000ec1801007387 */ /* 0x0001e20000100800 */
[----:B------:R-:W-:-:S03]  /*69470*/  LOP3.LUT R9, R14, 0xffff, RZ, 0xc0, !PT ;  /* 0x0000ffff0e097812 */ /* 0x000fc600078ec0ff */
[----:B------:R-:W-:Y:S01]  /*69480*/  STL [R1+0x2a0], R120 ;  /* 0x0002a07801007387 */ /* 0x000fe20000100800 */
[----:B-1----:R-:W-:-:S03]  /*69490*/  PRMT R52, R52, 0x3340, R156 ;  /* 0x0000334034347816 */ /* 0x002fc6000000009c */
[----:B------:R-:W2:Y:S01]  /*694a0*/  LDL.LU R14, [R1+0x2d64] ;  /* 0x002d6400010e7983 */ /* 0x000ea20000300800 */
[----:B------:R-:W-:Y:S02]  /*694b0*/  PRMT R51, R51, 0x3340, R153 ;  /* 0x0000334033337816 */ /* 0x000fe40000000099 */
[----:B0-----:R-:W-:Y:S01]  /*694c0*/  PRMT R24, R24, 0x3340, R1 ;  /* 0x0000334018187816 */ /* 0x001fe20000000001 */
[----:B------:R0:W-:Y:S01]  /*694d0*/  STL [R1+0xdc], R6 ;  /* 0x0000dc0601007387 */ /* 0x0001e20000100800 */
[----:B------:R-:W-:-:S03]  /*694e0*/  PRMT R48, R48, 0x3340, R120 ;  /* 0x0000334030307816 */ /* 0x000fc60000000078 */
[----:B------:R1:W-:Y:S01]  /*694f0*/  STL [R1+0x370], R8 ;  /* 0x0003700801007387 */ /* 0x0003e20000100800 */
[----:B------:R-:W-:Y:S02]  /*69500*/  PRMT R47, R18, 0x3340, R47 ;  /* 0x00003340122f7816 */ /* 0x000fe4000000002f */
[----:B------:R-:W-:Y:S01]  /*69510*/  PRMT R24, R52, 0x5410, R24 ;  /* 0x0000541034187816 */ /* 0x000fe20000000018 */
[----:B------:R3:W-:Y:S01]  /*69520*/  STL [R1+0x2f0], R9 ;  /* 0x0002f00901007387 */ /* 0x0007e20000100800 */
[--C-:B0-----:R-:W-:Y:S02]  /*69530*/  PRMT R6, R6, 0x3340, R1.reuse ;  /* 0x0000334006067816 */ /* 0x101fe40000000001 */
[--C-:B-1----:R-:W-:Y:S02]  /*69540*/  PRMT R8, R8, 0x3340, R1.reuse ;  /* 0x0000334008087816 */ /* 0x102fe40000000001 */
[----:B------:R-:W-:Y:S02]  /*69550*/  PRMT R18, R51, 0x5410, R6 ;  /* 0x0000541033127816 */ /* 0x000fe40000000006 */
[----:B---3--:R-:W-:-:S02]  /*69560*/  PRMT R9, R9, 0x3340, R1 ;  /* 0x0000334009097816 */ /* 0x008fc40000000001 */
[----:B------:R-:W-:Y:S01]  /*69570*/  PRMT R8, R48, 0x5410, R8 ;  /* 0x0000541030087816 */ /* 0x000fe20000000008 */
[----:B------:R-:W-:Y:S01]  /*69580*/  STL [R1+0x140], R24 ;  /* 0x0001401801007387 */ /* 0x000fe20000100800 */
[----:B------:R-:W-:Y:S02]  /*69590*/  PRMT R6, R47, 0x5410, R9 ;  /* 0x000054102f067816 */ /* 0x000fe40000000009 */
[----:B------:R-:W-:Y:S01]  /*695a0*/  LOP3.LUT R120, R95, 0xffff, RZ, 0xc0, !PT ;  /* 0x0000ffff5f787812 */ /* 0x000fe200078ec0ff */
[----:B------:R-:W-:Y:S01]  /*695b0*/  STL [R1+0x144], R18 ;  /* 0x0001441201007387 */ /* 0x000fe20000100800 */
[----:B----4-:R-:W-:-:S03]  /*695c0*/  LOP3.LUT R52, R252, 0xffff, RZ, 0xc0, !PT ;  /* 0x0000fffffc347812 */ /* 0x010fc600078ec0ff */
[----:B------:R0:W-:Y:S01]  /*695d0*/  STL [R1+0x148], R8 ;  /* 0x0001480801007387 */ /* 0x0001e20000100800 */
[----:B------:R-:W-:-:S03]  /*695e0*/  LOP3.LUT R51, R249, 0xffff, RZ, 0xc0, !PT ;  /* 0x0000fffff9337812 */ /* 0x000fc600078ec0ff */
[----:B------:R-:W3:Y:S04]  /*695f0*/  LDL.LU R95, [R1+0xe58] ;  /* 0x000e5800015f7983 */ /* 0x000ee80000300800 */
[----:B------:R1:W-:Y:S01]  /*69600*/  STL [R1+0x120], R6 ;  /* 0x0001200601007387 */ /* 0x0003e20000100800 */
[----:B------:R-:W-:-:S03]  /*69610*/  LOP3.LUT R48, R245, 0xffff, RZ, 0xc0, !PT ;  /* 0x0000fffff5307812 */ /* 0x000fc600078ec0ff */
[----:B------:R-:W-:Y:S01]  /*69620*/  STL [R1+0x2f8], R120 ;  /* 0x0002f87801007387 */ /* 0x000fe20000100800 */
[----:B------:R-:W-:-:S03]  /*69630*/  LOP3.LUT R47, R89, 0xffff, RZ, 0xc0, !PT ;  /* 0x0000ffff592f7812 */ /* 0x000fc600078ec0ff */
[----:B------:R4:W-:Y:S04]  /*69640*/  STL [R1+0xd8], R52 ;  /* 0x0000d83401007387 */ /* 0x0009e80000100800 */
[----:B------:R-:W-:Y:S01]  /*69650*/  STL [R1+0xd4], R51 ;  /* 0x0000d43301007387 */ /* 0x000fe20000100800 */
[----:B0-----:R-:W-:-:S03]  /*69660*/  LOP3.LUT R8, R16, 0xffff, RZ, 0xc0, !PT ;  /* 0x0000ffff10087812 */ /* 0x001fc600078ec0ff */
[----:B------:R-:W3:Y:S04]  /*69670*/  LDL.LU R252, [R1+0xe50] ;  /* 0x000e500001fc7983 */ /* 0x000ee80000300800 */
[----:B------:R-:W-:Y:S01]  /*69680*/  STL [R1+0x2dc], R48 ;  /* 0x0002dc3001007387 */ /* 0x000fe20000100800 */
[----:B-1----:R-:W-:-:S03]  /*69690*/  LOP3.LUT R6, R238, 0xffff, RZ, 0xc0, !PT ;  /* 0x0000ffffee067812 */ /* 0x002fc600078ec0ff */
[----:B------:R-:W3:Y:S01]  /*696a0*/  LDL.LU R89, [R1+0xcd8] ;  /* 0x000cd80001597983 */ /* 0x000ee20000300800 */
[----:B------:R-:W-:Y:S02]  /*696b0*/  LOP3.LUT R9, R15, 0xffff, RZ, 0xc0, !PT ;  /* 0x0000ffff0f097812 */ /* 0x000fe400078ec0ff */
[----:B------:R-:W-:Y:S02]  /*696c0*/  LOP3.LUT R18, R237, 0xffff, RZ, 0xc0, !PT ;  /* 0x0000ffffed127812 */ /* 0x000fe400078ec0ff */
[----:B------:R-:W-:Y:S02]  /*696d0*/  PRMT R24, R8, 0x3340, R1 ;  /* 0x0000334008187816 */ /* 0x000fe40000000001 */
[----:B--2---:R-:W-:-:S05]  /*696e0*/  LOP3.LUT R156, R88, 0xffff, RZ, 0xc0, !PT ;  /* 0x0000ffff589c7812 */ /* 0x004fca00078ec0ff */
[----:B------:R-:W-:Y:S04]  /*696f0*/  STL [R1+0xd0], R156 ;  /* 0x0000d09c01007387 */ /* 0x000fe80000100800 */
[----:B------:R-:W-:Y:S04]  /*69700*/  STL [R1+0x2f4], R47 ;  /* 0x0002f42f01007387 */ /* 0x000fe80000100800 */
[----:B------:R-:W2:Y:S04]  /*69710*/  LDL.LU R88, [R1+0xac8] ;  /* 0x000ac80001587983 */ /* 0x000ea80000300800 */
[----:B------:R-:W2:Y:S01]  /*69720*/  LDL.LU R16, [R1+0x2d60] ;  /* 0x002d600001107983 */ /* 0x000ea20000300800 */
[----:B------:R-:W-:-:S02]  /*69730*/  LOP3.LUT R153, R121, 0xffff, RZ, 0xc0, !PT ;  /* 0x0000ffff79997812 */ /* 0x000fc400078ec0ff */
[----:B------:R-:W-:-:S03]  /*69740*/  LOP3.LUT R121, R17, 0xffff, RZ, 0xc0, !PT ;  /* 0x0000ffff11797812 */ /* 0x000fc600078ec0ff */
[----:B------:R-:W-:Y:S04]  /*69750*/  STL [R1+0xcc], R153 ;  /* 0x0000cc9901007387 */ /* 0x000fe80000100800 */
[----:B------:R-:W-:Y:S04]  /*69760*/  STL [R1+0xc8], R8 ;  /* 0x0000c80801007387 */ /* 0x000fe80000100800 */
[----:B------:R-:W-:Y:S04]  /*69770*/  STL [R1+0x2d0], R121 ;  /* 0x0002d07901007387 */ /* 0x000fe80000100800 */
[----:B------:R0:W-:Y:S04]  /*69780*/  STL [R1+0x2bc], R6 ;  /* 0x0002bc0601007387 */ /* 0x0001e80000100800 */
[----:B------:R-:W2:Y:S04]  /*69790*/  LDL.LU R15, [R1+0x2d5c] ;  /* 0x002d5c00010f7983 */ /* 0x000ea80000300800 */
[----:B------:R-:W2:Y:S04]  /*697a0*/  LDL.LU R249, [R1+0xac0] ;  /* 0x000ac00001f97983 */ /* 0x000ea80000300800 */
[----:B------:R-:W2:Y:S04]  /*697b0*/  LDL.LU R17, [R1+0x8cc] ;  /* 0x0008cc0001117983 */ /* 0x000ea80000300800 */
[----:B------:R-:W-:Y:S04]  /*697c0*/  STL [R1+0x2c4], R9 ;  /* 0x0002c40901007387 */ /* 0x000fe80000100800 */
[----:B------:R-:W2:Y:S01]  /*697d0*/  LDL.LU R245, [R1+0x66c] ;  /* 0x00066c0001f57983 */ /* 0x000ea20000300800 */
[----:B----4-:R-:W-:-:S02]  /*697e0*/  PRMT R52, R52, 0x3340, R156 ;  /* 0x0000334034347816 */ /* 0x010fc4000000009c */
[----:B0-----:R-:W-:Y:S02]  /*697f0*/  PRMT R6, R6, 0x3340, R1 ;  /* 0x0000334006067816 */ /* 0x001fe40000000001 */
[----:B------:R-:W-:Y:S02]  /*69800*/  PRMT R51, R51, 0x3340, R153 ;  /* 0x0000334033337816 */ /* 0x000fe40000000099 */
[----:B------:R-:W-:Y:S02]  /*69810*/  PRMT R8, R18, 0x3340, R1 ;  /* 0x0000334012087816 */ /* 0x000fe40000000001 */
[----:B------:R-:W-:Y:S01]  /*69820*/  PRMT R48, R48, 0x3340, R121 ;  /* 0x0000334030307816 */ /* 0x000fe20000000079 */
[----:B------:R0:W-:Y:S01]  /*69830*/  STL [R1+0x2d4c], R18 ;  /* 0x002d4c1201007387 */ /* 0x0001e20000100800 */
[----:B------:R-:W-:Y:S02]  /*69840*/  PRMT R24, R52, 0x5410, R24 ;  /* 0x0000541034187816 */ /* 0x000fe40000000018 */
[----:B------:R-:W-:-:S03]  /*69850*/  PRMT R8, R48, 0x5410, R8 ;  /* 0x0000541030087816 */ /* 0x000fc60000000008 */
[----:B------:R-:W-:Y:S01]  /*69860*/  STL [R1+0x114], R24 ;  /* 0x0001141801007387 */ /* 0x000fe20000100800 */
[----:B0-----:R-:W-:-:S05]  /*69870*/  PRMT R18, R51, 0x5410, R6 ;  /* 0x0000541033127816 */ /* 0x001fca0000000006 */
[----:B------:R3:W-:Y:S04]  /*69880*/  STL [R1+0x118], R18 ;  /* 0x0001181201007387 */ /* 0x0007e80000100800 */
[----:B------:R0:W-:Y:S04]  /*69890*/  STL [R1+0x11c], R8 ;  /* 0x00011c0801007387 */ /* 0x0001e80000100800 */
[----:B------:R-:W4:Y:S01]  /*698a0*/  LDL.LU R121, [R1+0xcf4] ;  /* 0x000cf40001797983 */ /* 0x000f220000300800 */
[----:B------:R-:W-:Y:S02]  /*698b0*/  PRMT R9, R9, 0x3340, R1 ;  /* 0x0000334009097816 */ /* 0x000fe40000000001 */
[----:B------:R-:W-:-:S04]  /*698c0*/  PRMT R47, R120, 0x3340, R47 ;  /* 0x00003340782f7816 */ /* 0x000fc8000000002f */
[----:B------:R-:W-:Y:S02]  /*698d0*/  PRMT R6, R47, 0x5410, R9 ;  /* 0x000054102f067816 */ /* 0x000fe40000000009 */
[----:B---3--:R-:W-:Y:S02]  /*698e0*/  LOP3.LUT R18, R95, 0xffff, RZ, 0xc0, !PT ;  /* 0x0000ffff5f127812 */ /* 0x008fe400078ec0ff */
[----:B------:R-:W-:Y:S01]  /*698f0*/  LOP3.LUT R52, R252, 0xffff, RZ, 0xc0, !PT ;  /* 0x0000fffffc347812 */ /* 0x000fe200078ec0ff */
[----:B------:R1:W-:Y:S01]  /*69900*/  STL [R1+0x110], R6 ;  /* 0x0001100601007387 */ /* 0x0003e20000100800 */
[----:B------:R-:W-:-:S03]  /*69910*/  LOP3.LUT R48, R89, 0xffff, RZ, 0xc0, !PT ;  /* 0x0000ffff59307812 */ /* 0x000fc600078ec0ff */
[----:B------:R-:W3:Y:S04]  /*69920*/  LDL.LU R120, [R1+0xcf0] ;  /* 0x000cf00001787983 */ /* 0x000ee80000300800 */
[----:B------:R-:W3:Y:S04]  /*69930*/  LDL.LU R95, [R1+0xce8] ;  /* 0x000ce800015f7983 */ /* 0x000ee80000300800 */
[----:B------:R-:W-:Y:S01]  /*69940*/  STL [R1+0x328], R18 ;  /* 0x0003281201007387 */ /* 0x000fe20000100800 */
[----:B0-----:R-:W-:Y:S02]  /*69950*/  LOP3.LUT R8, R14, 0xffff, RZ, 0xc0, !PT ;  /* 0x0000ffff0e087812 */ /* 0x001fe400078ec0ff */
[----:B------:R-:W-:-:S02]  /*69960*/  LOP3.LUT R9, R10, 0xffff, RZ, 0xc0, !PT ;  /* 0x0000ffff0a097812 */ /* 0x000fc400078ec0ff */
[----:B-1----:R-:W-:Y:S02]  /*69970*/  LOP3.LUT R6, R241, 0xffff, RZ, 0xc0, !PT ;  /* 0x0000fffff1067812 */ /* 0x002fe400078ec0ff */
[----:B--2---:R-:W-:Y:S02]  /*69980*/  LOP3.LUT R47, R88, 0xffff, RZ, 0xc0, !PT ;  /* 0x0000ffff582f7812 */ /* 0x004fe400078ec0ff */
[----:B------:R-:W-:Y:S02]  /*69990*/  LOP3.LUT R16, R16, 0xffff, RZ, 0xc0, !PT ;  /* 0x0000ffff10107812 */ /* 0x000fe400078ec0ff */
[----:B------:R-:W-:-:S05]  /*699a0*/  LOP3.LUT R15, R15, 0xffff, RZ, 0xc0, !PT ;  /* 0x0000ffff0f0f7812 */ /* 0x000fca00078ec0ff */
[----:B------:R-:W-:Y:S01]  /*699b0*/  STL [R1+0x324], R15 ;  /* 0x0003240f01007387 */ /* 0x000fe20000100800 */
[----:B------:R-:W-:-:S03]  /*699c0*/  LOP3.LUT R153, R249, 0xffff, RZ, 0xc0, !PT ;  /* 0x0000fffff9997812 */ /* 0x000fc600078ec0ff */
[----:B------:R0:W-:Y:S01]  /*699d0*/  STL [R1+0x2ac], R52 ;  /* 0x0002ac3401007387 */ /* 0x0001e20000100800 */
[----:B------:R-:W-:-:S03]  /*699e0*/  LOP3.LUT R51, R17, 0xffff, RZ, 0xc0, !PT ;  /* 0x0000ffff11337812 */ /* 0x000fc600078ec0ff */
[----:B------:R-:W2:Y:S04]  /*699f0*/  LDL.LU R89, [R1+0x8dc] ;  /* 0x0008dc0001597983 */ /* 0x000ea80000300800 */
[----:B------:R-:W-:Y:S01]  /*69a00*/  STL [R1+0x2a8], R48 ;  /* 0x0002a83001007387 */ /* 0x000fe20000100800 */
[----:B------:R-:W-:-:S03]  /*69a10*/  LOP3.LUT R24, R245, 0xffff, RZ, 0xc0, !PT ;  /* 0x0000fffff5187812 */ /* 0x000fc600078ec0ff */
[----:B------:R-:W-:Y:S04]  /*69a20*/  STL [R1+0x318], R47 ;  /* 0x0003182f01007387 */ /* 0x000fe80000100800 */
[----:B------:R-:W2:Y:S04]  /*69a30*/  LDL.LU R88, [R1+0x8d8] ;  /* 0x0008d80001587983 */ /* 0x000ea80000300800 */
[----:B------:R-:W-:Y:S04]  /*69a40*/  STL [R1+0x320], R16 ;  /* 0x0003201001007387 */ /* 0x000fe80000100800 */
[----:B------:R-:W2:Y:S04]  /*69a50*/  LDL.LU R17, [R1+0x8d4] ;  /* 0x0008d40001117983 */ /* 0x000ea80000300800 */
[----:B------:R-:W-:Y:S04]  /*69a60*/  STL [R1+0x29c], R153 ;  /* 0x00029c9901007387 */ /* 0x000fe80000100800 */
[----:B------:R1:W-:Y:S04]  /*69a70*/  STL [R1+0x298], R51 ;  /* 0x0002983301007387 */ /* 0x0003e80000100800 */
[----:B------:R-:W2:Y:S04]  /*69a80*/  LDL.LU R14, [R1+0x2d58] ;  /* 0x002d5800010e7983 */ /* 0x000ea80000300800 */
[----:B------:R4:W-:Y:S04]  /*69a90*/  STL [R1+0xf0], R24 ;  /* 0x0000f01801007387 */ /* 0x0009e80000100800 */
[----:B------:R-:W2:Y:S01]  /*69aa0*/  LDL.LU R10, [R1+0x2d54] ;  /* 0x002d5400010a7983 */ /* 0x000ea20000300800 */
[----:B0-----:R-:W-:-:S02]  /*69ab0*/  PRMT R52, R52, 0x3340, R153 ;  /* 0x0000334034347816 */ /* 0x001fc40000000099 */
[----:B-1----:R-:W-:Y:S01]  /*69ac0*/  PRMT R51, R48, 0x3340, R51 ;  /* 0x0000334030337816 */ /* 0x002fe20000000033 */
[----:B------:R0:W-:Y:S01]  /*69ad0*/  STL [R1+0xe0], R6 ;  /* 0x0000e00601007387 */ /* 0x0001e20000100800 */
[----:B----4-:R-:W-:Y:S02]  /*69ae0*/  PRMT R24, R24, 0x3340, R1 ;  /* 0x0000334018187816 */ /* 0x010fe40000000001 */
[----:B------:R-:W-:Y:S01]  /*69af0*/  PRMT R48, R18, 0x3340, R47 ;  /* 0x0000334012307816 */ /* 0x000fe2000000002f */
[----:B------:R1:W-:Y:S01]  /*69b00*/  STL [R1+0x334], R8 ;  /* 0x0003340801007387 */ /* 0x0003e20000100800 */
[----:B------:R-:W-:Y:S02]  /*69b10*/  PRMT R47, R15, 0x3340, R16 ;  /* 0x000033400f2f7816 */ /* 0x000fe40000000010 */
[----:B------:R-:W-:Y:S01]  /*69b20*/  PRMT R15, R52, 0x5410, R24 ;  /* 0x00005410340f7816 */ /* 0x000fe20000000018 */
[----:B------:R4:W-:Y:S01]  /*69b30*/  STL [R1+0x310], R9 ;  /* 0x0003100901007387 */ /* 0x0009e20000100800 */
[----:B0-----:R-:W-:-:S02]  /*69b40*/  PRMT R6, R6, 0x3340, R1 ;  /* 0x0000334006067816 */ /* 0x001fc40000000001 */
[--C-:B-1----:R-:W-:Y:S01]  /*69b50*/  PRMT R8, R8, 0x3340, R1.reuse ;  /* 0x0000334008087816 */ /* 0x102fe20000000001 */
[----:B------:R0:W-:Y:S01]  /*69b60*/  STL [R1+0x104], R15 ;  /* 0x0001040f01007387 */ /* 0x0001e20000100800 */
[----:B----4-:R-:W-:Y:S02]  /*69b70*/  PRMT R9, R9, 0x3340, R1 ;  /* 0x0000334009097816 */ /* 0x010fe40000000001 */
[----:B------:R-:W-:Y:S02]  /*69b80*/  PRMT R16, R48, 0x5410, R8 ;  /* 0x0000541030107816 */ /* 0x000fe40000000008 */
[----:B------:R-:W-:Y:S02]  /*69b90*/  PRMT R6, R51, 0x5410, R6 ;  /* 0x0000541033067816 */ /* 0x000fe40000000006 */
[----:B------:R-:W-:Y:S02]  /*69ba0*/  LOP3.LUT R52, R121, 0xffff, RZ, 0xc0, !PT ;  /* 0x0000ffff79347812 */ /* 0x000fe400078ec0ff */
[----:B0-----:R-:W-:Y:S01]  /*69bb0*/  PRMT R15, R47, 0x5410, R9 ;  /* 0x000054102f0f7816 */ /* 0x001fe20000000009 */
[----:B------:R-:W-:Y:S04]  /*69bc0*/  STL [R1+0x2d28], R16 ;  /* 0x002d281001007387 */ /* 0x000fe80000100800 */
[----:B------:R-:W-:Y:S04]  /*69bd0*/  STL [R1+0x10c], R6 ;  /* 0x00010c0601007387 */ /* 0x000fe80000100800 */
[----:B------:R0:W-:Y:S04]  /*69be0*/  STL [R1+0x2d30], R15 ;  /* 0x002d300f01007387 */ /* 0x0001e80000100800 */
[----:B------:R1:W-:Y:S04]  /*69bf0*/  STL [R1+0x30c], R52 ;  /* 0x00030c3401007387 */ /* 0x0003e80000100800 */
[----:B------:R-:W4:Y:S01]  /*69c00*/  LDL.LU R249, [R1+0xcec] ;  /* 0x000cec0001f97983 */ /* 0x000f220000300800 */
[----:B---3--:R-:W-:-:S02]  /*69c10*/  LOP3.LUT R47, R120, 0xffff, RZ, 0xc0, !PT ;  /* 0x0000ffff782f7812 */ /* 0x008fc400078ec0ff */
[----:B0-----:R-:W-:-:S03]  /*69c20*/  LOP3.LUT R15, R95, 0xffff, RZ, 0xc0, !PT ;  /* 0x0000ffff5f0f7812 */ /* 0x001fc600078ec0ff */
[----:B------:R-:W-:Y:S04]  /*69c30*/  STL [R1+0x308], R47 ;  /* 0x0003082f01007387 */ /* 0x000fe80000100800 */
[----:B------:R-:W-:Y:S01]  /*69c40*/  STL [R1+0xe8], R15 ;  /* 0x0000e80f01007387 */ /* 0x000fe20000100800 */
[----:B------:R-:W-:Y:S02]  /*69c50*/  LOP3.LUT R8, R244, 0xffff, RZ, 0xc0, !PT ;  /* 0x0000fffff4087812 */ /* 0x000fe400078ec0ff */
[----:B------:R-:W-:Y:S02]  /*69c60*/  LOP3.LUT R18, R248, 0xffff, RZ, 0xc0, !PT ;  /* 0x0000fffff8127812 */ /* 0x000fe400078ec0ff */
[----:B------:R-:W-:Y:S02]  /*69c70*/  LOP3.LUT R9, R240, 0xffff, RZ, 0xc0, !PT ;  /* 0x0000fffff0097812 */ /* 0x000fe400078ec0ff */
[----:B------:R-:W-:-:S02]  /*69c80*/  LOP3.LUT R6, R230, 0xffff, RZ, 0xc0, !PT ;  /* 0x0000ffffe6067812 */ /* 0x000fc400078ec0ff */
[----:B------:R-:W-:Y:S02]  /*69c90*/  PRMT R24, R18, 0x3340, R1 ;  /* 0x0000334012187816 */ /* 0x000fe40000000001 */
[----:B--2---:R-:W-:Y:S02]  /*69ca0*/  LOP3.LUT R51, R89, 0xffff, RZ, 0xc0, !PT ;  /* 0x0000ffff59337812 */ /* 0x004fe400078ec0ff */
[----:B------:R-:W-:Y:S02]  /*69cb0*/  LOP3.LUT R48, R88, 0xffff, RZ, 0xc0, !PT ;  /* 0x0000ffff58307812 */ /* 0x000fe400078ec0ff */
[----:B------:R-:W-:Y:S02]  /*69cc0*/  LOP3.LUT R16, R17, 0xffff, RZ, 0xc0, !PT ;  /* 0x0000ffff11107812 */ /* 0x000fe400078ec0ff */
[----:B------:R-:W-:Y:S02]  /*69cd0*/  LOP3.LUT R14, R14, 0xffff, RZ, 0xc0, !PT ;  /* 0x0000ffff0e0e7812 */ /* 0x000fe400078ec0ff */
[----:B------:R-:W-:-:S05]  /*69ce0*/  LOP3.LUT R10, R10, 0xffff, RZ, 0xc0, !PT ;  /* 0x0000ffff0a0a7812 */ /* 0x000fca00078ec0ff */
[----:B------:R-:W-:Y:S04]  /*69cf0*/  STL [R1+0x54], R10 ;  /* 0x0000540a01007387 */ /* 0x000fe80000100800 */
[----:B------:R0:W-:Y:S04]  /*69d00*/  STL [R1+0x300], R51 ;  /* 0x0003003301007387 */ /* 0x0001e80000100800 */
[----:B------:R2:W-:Y:S04]  /*69d10*/  STL [R1+0x2fc], R48 ;  /* 0x0002fc3001007387 */ /* 0x0005e80000100800 */
[----:B------:R-:W3:Y:S04]  /*69d20*/  LDL.LU R245, [R1+0xce4] ;  /* 0x000ce40001f57983 */ /* 0x000ee80000300800 */
[----:B------:R-:W3:Y:S04]  /*69d30*/  LDL.LU R121, [R1+0xcd4] ;  /* 0x000cd40001797983 */ /* 0x000ee80000300800 */
[----:B------:R-:W-:Y:S04]  /*69d40*/  STL [R1+0xe4], R16 ;  /* 0x0000e41001007387 */ /* 0x000fe80000100800 */
[----:B------:R-:W3:Y:S04]  /*69d50*/  LDL.LU R120, [R1+0xcd0] ;  /* 0x000cd00001787983 */ /* 0x000ee80000300800 */
[----:B------:R-:W-:Y:S04]  /*69d60*/  STL [R1+0x38], R14 ;  /* 0x0000380e01007387 */ /* 0x000fe80000100800 */
[----:B------:R-:W3:Y:S04]  /*69d70*/  LDL.LU R95, [R1+0x8d0] ;  /* 0x0008d000015f7983 */ /* 0x000ee80000300800 */
[----:B------:R-:W3:Y:S04]  /*69d80*/  LDL.LU R89, [R1+0x8c0] ;  /* 0x0008c00001597983 */ /* 0x000ee80000300800 */
[----:B------:R-:W3:Y:S04]  /*69d90*/  LDL.LU R88, [R1+0x8b8] ;  /* 0x0008b80001587983 */ /* 0x000ee80000300800 */
[----:B------:R-:W3:Y:S01]  /*69da0*/  LDL.LU R17, [R1+0x6b4] ;  /* 0x0006b40001117983 */ /* 0x000ee20000300800 */
[----:B-1----:R-:W-:-:S03]  /*69db0*/  PRMT R52, R52, 0x3340, R51 ;  /* 0x0000334034347816 */ /* 0x002fc60000000033 */
[----:B------:R1:W-:Y:S01]  /*69dc0*/  STL [R1+0x330], R8 ;  /* 0x0003300801007387 */ /* 0x0003e20000100800 */
[----:B0-----:R-:W-:-:S03]  /*69dd0*/  PRMT R51, R47, 0x3340, R48 ;  /* 0x000033402f337816 */ /* 0x001fc60000000030 */
[----:B------:R-:W-:Y:S01]  /*69de0*/  STL [R1+0x2d50], R18 ;  /* 0x002d501201007387 */ /* 0x000fe20000100800 */
[----:B--2---:R-:W-:-:S03]  /*69df0*/  PRMT R48, R15, 0x3340, R16 ;  /* 0x000033400f307816 */ /* 0x004fc60000000010 */
[----:B------:R0:W-:Y:S01]  /*69e00*/  STL [R1+0x32c], R9 ;  /* 0x00032c0901007387 */ /* 0x0001e20000100800 */
[----:B-1----:R-:W-:-:S03]  /*69e10*/  PRMT R8, R8, 0x3340, R1 ;  /* 0x0000334008087816 */ /* 0x002fc60000000001 */
[----:B------:R1:W-:Y:S01]  /*69e20*/  STL [R1+0x34], R6 ;  /* 0x0000340601007387 */ /* 0x0003e20000100800 */
[----:B------:R-:W-:Y:S02]  /*69e30*/  PRMT R47, R10, 0x3340, R14 ;  /* 0x000033400a2f7816 */ /* 0x000fe4000000000e */
[----:B------:R-:W-:Y:S02]  /*69e40*/  PRMT R14, R52, 0x5410, R24 ;  /* 0x00005410340e7816 */ /* 0x000fe40000000018 */
[--C-:B0-----:R-:W-:Y:S02]  /*69e50*/  PRMT R9, R9, 0x3340, R1.reuse ;  /* 0x0000334009097816 */ /* 0x101fe40000000001 */
[----:B------:R-:W-:Y:S02]  /*69e60*/  PRMT R10, R51, 0x5410, R8 ;  /* 0x00005410330a7816 */ /* 0x000fe40000000008 */
[----:B-1----:R-:W-:Y:S02]  /*69e70*/  PRMT R6, R6, 0x3340, R1 ;  /* 0x0000334006067816 */ /* 0x002fe40000000001 */
[----:B------:R-:W-:Y:S01]  /*69e80*/  PRMT R8, R48, 0x5410, R9 ;  /* 0x0000541030087816 */ /* 0x000fe20000000009 */
[----:B------:R4:W-:Y:S01]  /*69e90*/  STL [R1+0x2d38], R14 ;  /* 0x002d380e01007387 */ /* 0x0009e20000100800 */
[----:B------:R-:W-:-:S03]  /*69ea0*/  PRMT R6, R47, 0x5410, R6 ;  /* 0x000054102f067816 */ /* 0x000fc60000000006 */
[----:B------:R-:W-:Y:S04]  /*69eb0*/  STL [R1+0x2d40], R10 ;  /* 0x002d400a01007387 */ /* 0x000fe80000100800 */
[----:B------:R-:W-:Y:S01]  /*69ec0*/  STL [R1+0x100], R8 ;  /* 0x0001000801007387 */ /* 0x000fe20000100800 */
[----:B----4-:R-:W-:-:S03]  /*69ed0*/  LOP3.LUT R14, R249, 0xffff, RZ, 0xc0, !PT ;  /* 0x0000fffff90e7812 */ /* 0x010fc600078ec0ff */
[----:B------:R-:W2:Y:S04]  /*69ee0*/  LDL.LU R200, [R1+0xce0] ;  /* 0x000ce00001c87983 */ /* 0x000ea80000300800 */
[----:B------:R0:W-:Y:S04]  /*69ef0*/  STL [R1+0x13c], R6 ;  /* 0x00013c0601007387 */ /* 0x0001e80000100800 */
[----:B------:R-:W4:Y:S04]  /*69f00*/  LDL.LU R252, [R1+0xae8] ;  /* 0x000ae80001fc7983 */ /* 0x000f280000300800 */
[----:B------:R-:W4:Y:S01]  /*69f10*/  LDL.LU R249, [R1+0xae0] ;  /* 0x000ae00001f97983 */ /* 0x000f220000300800 */
[----:B------:R-:W-:-:S03]  /*69f20*/  LOP3.LUT R15, R235, 0xffff, RZ, 0xc0, !PT ;  /* 0x0000ffffeb0f7812 */ /* 0x000fc600078ec0ff */
[----:B------:R1:W-:Y:S01]  /*69f30*/  STL [R1+0x30], R14 ;  /* 0x0000300e01007387 */ /* 0x0003e20000100800 */
[----:B0-----:R-:W-:Y:S02]  /*69f40*/  LOP3.LUT R6, R225, 0xffff, RZ, 0xc0, !PT ;  /* 0x0000ffffe1067812 */ /* 0x001fe400078ec0ff */
[----:B------:R-:W-:Y:S01]  /*69f50*/  PRMT R96, R15, 0x3340, R96 ;  /* 0x000033400f607816 */ /* 0x000fe20000000060 */
[----:B------:R-:W4:Y:S01]  /*69f60*/  LDL.LU R156, [R1+0xad8] ;  /* 0x000ad800019c7983 */ /* 0x000f220000300800 */
[----:B------:R-:W-:-:S03]  /*69f70*/  LOP3.LUT R10, R179, 0xffff, RZ, 0xc0, !PT ;  /* 0x0000ffffb30a7812 */ /* 0x000fc600078ec0ff */
[----:B------:R-:W4:Y:S01]  /*69f80*/  LDL.LU R153, [R1+0x6bc] ;  /* 0x0006bc0001997983 */ /* 0x000f220000300800 */
[----:B------:R-:W-:Y:S02]  /*69f90*/  LOP3.LUT R24, R173, 0xffff, RZ, 0xc0, !PT ;  /* 0x0000ffffad187812 */ /* 0x000fe400078ec0ff */
[----:B------:R-:W-:Y:S02]  /*69fa0*/  PRMT R90, R6, 0x3340, R90 ;  /* 0x00003340065a7816 */ /* 0x000fe4000000005a */
[----:B------:R-:W-:Y:S02]  /*69fb0*/  PRMT R63, R10, 0x3340, R63 ;  /* 0x000033400a3f7816 */ /* 0x000fe4000000003f */
[----:B------:R-:W-:Y:S02]  /*69fc0*/  PRMT R64, R24, 0x3340, R64 ;  /* 0x0000334018407816 */ /* 0x000fe40000000040 */
[----:B---3--:R-:W-:Y:S02]  /*69fd0*/  LOP3.LUT R8, R245, 0xffff, RZ, 0xc0, !PT ;  /* 0x0000fffff5087812 */ /* 0x008fe400078ec0ff */
[----:B------:R-:W3:Y:S01]  /*69fe0*/  LDL.LU R245, [R1+0x6b8] ;  /* 0x0006b80001f57983 */ /* 0x000ee20000300800 */
[----:B------:R-:W-:-:S03]  /*69ff0*/  LOP3.LUT R47, R121, 0xffff, RZ, 0xc0, !PT ;  /* 0x0000ffff792f7812 */ /* 0x000fc600078ec0ff */
[----:B------:R-:W3:Y:S01]  /*6a000*/  LDL.LU R121, [R1+0x6ac] ;  /* 0x0006ac0001797983 */ /* 0x000ee20000300800 */
[----:B------:R-:W-:Y:S02]  /*6a010*/  LOP3.LUT R51, R120, 0xffff, RZ, 0xc0, !PT ;  /* 0x0000ffff78337812 */ /* 0x000fe400078ec0ff */
[----:B------:R-:W-:Y:S02]  /*6a020*/  LOP3.LUT R18, R95, 0xffff, RZ, 0xc0, !PT ;  /* 0x0000ffff5f127812 */ /* 0x000fe400078ec0ff */
[----:B------:R-:W-:Y:S02]  /*6a030*/  LOP3.LUT R9, R89, 0xffff, RZ, 0xc0, !PT ;  /* 0x0000ffff59097812 */ /* 0x000fe400078ec0ff */
[----:B------:R-:W-:Y:S02]  /*6a040*/  PRMT R120, R14, 0x3340, R18 ;  /* 0x000033400e787816 */ /* 0x000fe40000000012 */
[----:B------:R-:W-:Y:S02]  /*6a050*/  LOP3.LUT R48, R88, 0xffff, RZ, 0xc0, !PT ;  /* 0x0000ffff58307812 */ /* 0x000fe400078ec0ff */
[----:B------:R-:W-:-:S02]  /*6a060*/  PRMT R95, R8, 0x3340, R9 ;  /* 0x00003340085f7816 */ /* 0x000fc40000000009 */
[----:B------:R-:W-:Y:S02]  /*6a070*/  LOP3.LUT R52, R17, 0xffff, RZ, 0xc0, !PT ;  /* 0x0000ffff11347812 */ /* 0x000fe400078ec0ff */
[----:B-1----:R-:W-:Y:S01]  /*6a080*/  PRMT R14, R120, 0x5410, R96 ;  /* 0x00005410780e7816 */ /* 0x002fe20000000060 */
[----:B------:R-:W3:Y:S01]  /*6a090*/  LDL.LU R17, [R1+0x6a4] ;  /* 0x0006a40001117983 */ /* 0x000ee20000300800 */
[----:B------:R-:W-:Y:S02]  /*6a0a0*/  PRMT R88, R47, 0x3340, R48 ;  /* 0x000033402f587816 */ /* 0x000fe40000000030 */
[----:B------:R-:W-:Y:S01]  /*6a0b0*/  PRMT R89, R51, 0x3340, R52 ;  /* 0x0000334033597816 */ /* 0x000fe20000000034 */
[----:B------:R0:W-:Y:S01]  /*6a0c0*/  STL [R1+0x2cc], R15 ;  /* 0x0002cc0f01007387 */ /* 0x0001e20000100800 */
[----:B------:R-:W-:-:S03]  /*6a0d0*/  PRMT R16, R95, 0x5410, R90 ;  /* 0x000054105f107816 */ /* 0x000fc6000000005a */
[----:B------:R1:W-:Y:S01]  /*6a0e0*/  STL [R1+0x14c], R14 ;  /* 0x00014c0e01007387 */ /* 0x0003e20000100800 */
[----:B0-----:R-:W-:-:S03]  /*6a0f0*/  PRMT R15, R88, 0x5410, R63 ;  /* 0x00005410580f7816 */ /* 0x001fc6000000003f */
[----:B------:R-:W-:Y:S01]  /*6a100*/  STL [R1+0x154], R16 ;  /* 0x0001541001007387 */ /* 0x000fe20000100800 */
[----:B-1----:R-:W-:-:S03]  /*6a110*/  PRMT R14, R89, 0x5410, R64 ;  /* 0x00005410590e7816 */ /* 0x002fc60000000040 */
[----:B------:R-:W-:Y:S04]  /*6a120*/  STL [R1+0x158], R15 ;  /* 0x0001580f01007387 */ /* 0x000fe80000100800 */
[----:B------:R0:W-:Y:S04]  /*6a130*/  STL [R1+0x304], R14 ;  /* 0x0003040e01007387 */ /* 0x0001e80000100800 */
[----:B------:R-:W3:Y:S04]  /*6a140*/  LDL.LU R221, [R1+0xae4] ;  /* 0x000ae40001dd7983 */ /* 0x000ee80000300800 */
[----:B------:R-:W3:Y:S04]  /*6a150*/  LDL.LU R223, [R1+0xadc] ;  /* 0x000adc0001df7983 */ /* 0x000ee80000300800 */
[----:B------:R-:W3:Y:S01]  /*6a160*/  LDL.LU R201, [R1+0xad0] ;  /* 0x000ad00001c97983 */ /* 0x000ee20000300800 */
[----:B--2---:R-:W-:-:S03]  /*6a170*/  LOP3.LUT R63, R200, 0xffff, RZ, 0xc0, !PT ;  /* 0x0000ffffc83f7812 */ /* 0x004fc600078ec0ff */
[----:B------:R-:W2:Y:S04]  /*6a180*/  LDL.LU R202, [R1+0xacc] ;  /* 0x000acc0001ca7983 */ /* 0x000ea80000300800 */
[----:B------:R-:W2:Y:S01]  /*6a190*/  LDL.LU R199, [R1+0x6b0] ;  /* 0x0006b00001c77983 */ /* 0x000ea20000300800 */
[----:B----4-:R-:W-:-:S03]  /*6a1a0*/  LOP3.LUT R88, R252, 0xffff, RZ, 0xc0, !PT ;  /* 0x0000fffffc587812 */ /* 0x010fc600078ec0ff */
[----:B------:R-:W4:Y:S01]  /*6a1b0*/  LDL.LU R200, [R1+0x6a8] ;  /* 0x0006a80001c87983 */ /* 0x000f220000300800 */
[----:B------:R-:W-:-:S03]  /*6a1c0*/  LOP3.LUT R95, R249, 0xffff, RZ, 0xc0, !PT ;  /* 0x0000fffff95f7812 */ /* 0x000fc600078ec0ff */
[----:B------:R-:W4:Y:S04]  /*6a1d0*/  LDL.LU R252, [R1+0x6a0] ;  /* 0x0006a00001fc7983 */ /* 0x000f280000300800 */
[----:B------:R-:W4:Y:S01]  /*6a1e0*/  LDL.LU R249, [R1+0x698] ;  /* 0x0006980001f97983 */ /* 0x000f220000300800 */
[----:B------:R-:W-:Y:S02]  /*6a1f0*/  LOP3.LUT R171, R171, 0xffff, RZ, 0xc0, !PT ;  /* 0x0000ffffabab7812 */ /* 0x000fe400078ec0ff */
[----:B------:R-:W-:Y:S02]  /*6a200*/  LOP3.LUT R90, R165, 0xffff, RZ, 0xc0, !PT ;  /* 0x0000ffffa55a7812 */ /* 0x000fe400078ec0ff */
[----:B------:R-:W-:Y:S02]  /*6a210*/  LOP3.LUT R64, R153, 0xffff, RZ, 0xc0, !PT ;  /* 0x0000ffff99407812 */ /* 0x000fe400078ec0ff */
[----:B------:R-:W-:-:S02]  /*6a220*/  PRMT R140, R171, 0x3340, R140 ;  /* 0x00003340ab8c7816 */ /* 0x000fc4000000008c */
[----:B------:R-:W-:Y:S02]  /*6a230*/  PRMT R159, R63, 0x3340, R64 ;  /* 0x000033403f9f7816 */ /* 0x000fe40000000040 */
[----:B0-----:R-:W-:Y:S02]  /*6a240*/  LOP3.LUT R14, R163, 0xffff, RZ, 0xc0, !PT ;  /* 0x0000ffffa30e7812 */ /* 0x001fe400078ec0ff */
[----:B------:R-:W-:Y:S02]  /*6a250*/  LOP3.LUT R120, R156, 0xffff, RZ, 0xc0, !PT ;  /* 0x0000ffff9c787812 */ /* 0x000fe400078ec0ff */
[----:B------:R-:W-:Y:S02]  /*6a260*/  LOP3.LUT R157, R157, 0xffff, RZ, 0xc0, !PT ;  /* 0x0000ffff9d9d7812 */ /* 0x000fe400078ec0ff */
[----:B------:R-:W-:Y:S02]  /*6a270*/  PRMT R141, R90, 0x3340, R141 ;  /* 0x000033405a8d7816 */ /* 0x000fe4000000008d */
[----:B------:R-:W-:-:S02]  /*6a280*/  PRMT R15, R159, 0x5410, R140 ;  /* 0x000054109f0f7816 */ /* 0x000fc4000000008c */
[--C-:B------:R-:W-:Y:S02]  /*6a290*/  PRMT R153, R14, 0x3340, R1.reuse ;  /* 0x000033400e997816 */ /* 0x100fe40000000001 */
[----:B------:R-:W-:Y:S02]  /*6a2a0*/  PRMT R156, R157, 0x3340, R1 ;  /* 0x000033409d9c7816 */ /* 0x000fe40000000001 */
[----:B------:R-:W-:Y:S02]  /*6a2b0*/  LOP3.LUT R21, R21, 0xffff, RZ, 0xc0, !PT ;  /* 0x0000ffff15157812 */ /* 0x000fe400078ec0ff */
[----:B------:R-:W-:-:S04]  /*6a2c0*/  LOP3.LUT R7, R7, 0xffff, RZ, 0xc0, !PT ;  /* 0x0000ffff07077812 */ /* 0x000fc800078ec0ff */
[----:B------:R-:W-:Y:S02]  /*6a2d0*/  PRMT R166, R7, 0x3340, R1 ;  /* 0x0000334007a67816 */ /* 0x000fe40000000001 */
[----:B---3--:R-:W-:Y:S02]  /*6a2e0*/  LOP3.LUT R89, R245, 0xffff, RZ, 0xc0, !PT ;  /* 0x0000fffff5597812 */ /* 0x008fe400078ec0ff */
[----:B------:R-:W3:Y:S01]  /*6a2f0*/  LDL.LU R245, [R1+0xad4] ;  /* 0x000ad40001f57983 */ /* 0x000ee20000300800 */
[----:B------:R-:W-:Y:S02]  /*6a300*/  LOP3.LUT R96, R121, 0xffff, RZ, 0xc0, !PT ;  /* 0x0000ffff79607812 */ /* 0x000fe400078ec0ff */
[----:B------:R-:W-:Y:S02]  /*6a310*/  PRMT R161, R88, 0x3340, R89 ;  /* 0x0000334058a17816 */ /* 0x000fe40000000059 */
[----:B------:R-:W-:Y:S02]  /*6a320*/  PRMT R163, R95, 0x3340, R96 ;  /* 0x000033405fa37816 */ /* 0x000fe40000000060 */
[----:B------:R-:W-:-:S02]  /*6a330*/  PRMT R140, R161, 0x5410, R141 ;  /* 0x00005410a18c7816 */ /* 0x000fc4000000008d */
[----:B------:R-:W-:Y:S02]  /*6a340*/  PRMT R16, R163, 0x5410, R153 ;  /* 0x00005410a3107816 */ /* 0x000fe40000000099 */
[----:B------:R-:W-:Y:S02]  /*6a350*/  LOP3.LUT R121, R17, 0xffff, RZ, 0xc0, !PT ;  /* 0x0000ffff11797812 */ /* 0x000fe400078ec0ff */
[----:B------:R-:W3:Y:S02]  /*6a360*/  LDL.LU R17, [R1+0x69c] ;  /* 0x00069c0001117983 */ /* 0x000ee40000300800 */
[----:B------:R-:W-:Y:S02]  /*6a370*/  PRMT R164, R120, 0x3340, R121 ;  /* 0x0000334078a47816 */ /* 0x000fe40000000079 */
[----:B------:R0:W-:Y:S04]  /*6a380*/  STL [R1+0x31c], R15 ;  /* 0x00031c0f01007387 */ /* 0x0001e80000100800 */
[----:B------:R1:W-:Y:S01]  /*6a390*/  STL [R1+0x374], R140 ;  /* 0x0003748c01007387 */ /* 0x0003e20000100800 */
[----:B0-----:R-:W-:-:S03]  /*6a3a0*/  PRMT R15, R164, 0x5410, R156 ;  /* 0x00005410a40f7816 */ /* 0x001fc6000000009c */
[----:B------:R0:W-:Y:S04]  /*6a3b0*/  STL [R1+0x384], R16 ;  /* 0x0003841001007387 */ /* 0x0001e80000100800 */
[----:B------:R0:W-:Y:S01]  /*6a3c0*/  STL [R1+0x3c8], R15 ;  /* 0x0003c80f01007387 */ /* 0x0001e20000100800 */
[----:B-1----:R-:W-:Y:S02]  /*6a3d0*/  LOP3.LUT R140, R221, 0xffff, RZ, 0xc0, !PT ;  /* 0x0000ffffdd8c7812 */ /* 0x002fe400078ec0ff */
[----:B0-----:R-:W-:Y:S02]  /*6a3e0*/  LOP3.LUT R16, R19, 0xffff, RZ, 0xc0, !PT ;  /* 0x0000ffff13107812 */ /* 0x001fe400078ec0ff */
[----:B------:R-:W-:Y:S02]  /*6a3f0*/  LOP3.LUT R15, R155, 0xffff, RZ, 0xc0, !PT ;  /* 0x0000ffff9b0f7812 */ /* 0x000fe400078ec0ff */
[----:B------:R-:W-:-:S02]  /*6a400*/  LOP3.LUT R153, R223, 0xffff, RZ, 0xc0, !PT ;  /* 0x0000ffffdf997812 */ /* 0x000fc400078ec0ff */
[----:B------:R-:W-:Y:S02]  /*6a410*/  LOP3.LUT R159, R201, 0xffff, RZ, 0xc0, !PT ;  /* 0x0000ffffc99f7812 */ /* 0x000fe400078ec0ff */
[----:B------:R-:W-:Y:S02]  /*6a420*/  PRMT R19, R15, 0x3340, R1 ;  /* 0x000033400f137816 */ /* 0x000fe40000000001 */
[----:B--2---:R-:W-:Y:S02]  /*6a430*/  LOP3.LUT R163, R202, 0xffff, RZ, 0xc0, !PT ;  /* 0x0000ffffcaa37812 */ /* 0x004fe400078ec0ff */
[----:B------:R-:W-:Y:S02]  /*6a440*/  LOP3.LUT R141, R199, 0xffff, RZ, 0xc0, !PT ;  /* 0x0000ffffc78d7812 */ /* 0x000fe400078ec0ff */
[----:B----4-:R-:W-:Y:S02]  /*6a450*/  LOP3.LUT R156, R200, 0xffff, RZ, 0xc0, !PT ;  /* 0x0000ffffc89c7812 */ /* 0x010fe400078ec0ff */
[----:B------:R-:W-:-:S02]  /*6a460*/  PRMT R167, R140, 0x3340, R141 ;  /* 0x000033408ca77816 */ /* 0x000fc4000000008d */
[----:B------:R-:W-:Y:S02]  /*6a470*/  LOP3.LUT R161, R252, 0xffff, RZ, 0xc0, !PT ;  /* 0x0000fffffca17812 */ /* 0x000fe400078ec0ff */
[--C-:B------:R-:W-:Y:S02]  /*6a480*/  PRMT R155, R21, 0x3340, R1.reuse ;  /* 0x00003340159b7816 */ /* 0x100fe40000000001 */
[----:B------:R-:W-:Y:S02]  /*6a490*/  LOP3.LUT R164, R249, 0xffff, RZ, 0xc0, !PT ;  /* 0x0000fffff9a47812 */ /* 0x000fe400078ec0ff */
[----:B------:R-:W-:Y:S02]  /*6a4a0*/  PRMT R168, R153, 0x3340, R156 ;  /* 0x0000334099a87816 */ /* 0x000fe4000000009c */
[----:B------:R-:W-:Y:S02]  /*6a4b0*/  PRMT R165, R16, 0x3340, R1 ;  /* 0x0000334010a57816 */ /* 0x000fe40000000001 */
[----:B------:R-:W-:-:S02]  /*6a4c0*/  PRMT R169, R159, 0x3340, R161 ;  /* 0x000033409fa97816 */ /* 0x000fc400000000a1 */
[----:B------:R-:W-:Y:S02]  /*6a4d0*/  PRMT R170, R163, 0x3340, R164 ;  /* 0x00003340a3aa7816 */ /* 0x000fe400000000a4 */
[----:B------:R-:W-:Y:S02]  /*6a4e0*/  PRMT R167, R167, 0x5410, R19 ;  /* 0x00005410a7a77816 */ /* 0x000fe40000000013 */
[----:B------:R-:W-:Y:S02]  /*6a4f0*/  PRMT R19, R168, 0x5410, R155 ;  /* 0x00005410a8137816 */ /* 0x000fe4000000009b */
[----:B------:R-:W-:Y:S02]  /*6a500*/  PRMT R155, R169, 0x5410, R165 ;  /* 0x00005410a99b7816 */ /* 0x000fe400000000a5 */
[----:B------:R-:W-:Y:S01]  /*6a510*/  PRMT R165, R170, 0x5410, R166 ;  /* 0x00005410aaa57816 */ /* 0x000fe200000000a6 */
[----:B------:R-:W-:Y:S04]  /*6a520*/  STL [R1+0x3cc], R167 ;  /* 0x0003cca701007387 */ /* 0x000fe80000100800 */
[----:B------:R3:W-:Y:S04]  /*6a530*/  STL [R1+0x410], R19 ;  /* 0x0004101301007387 */ /* 0x0007e80000100800 */
[----:B------:R0:W-:Y:S04]  /*6a540*/  STL [R1+0x418], R155 ;  /* 0x0004189b01007387 */ /* 0x0001e80000100800 */
[----:B------:R1:W-:Y:S04]  /*6a550*/  STL [R1+0x420], R165 ;  /* 0x000420a501007387 */ /* 0x0003e80000100800 */
[----:B------:R-:W2:Y:S01]  /*6a560*/  LDL.LU R200, [R1] ;  /* 0x0000000001c87983 */ /* 0x000ea20000300800 */
[----:B------:R-:W-:-:S02]  /*6a570*/  SHF.R.U32.HI R217, RZ, 0x8, R217 ;  /* 0x00000008ffd97819 */ /* 0x000fc400000116d9 */
[----:B------:R-:W-:Y:S02]  /*6a580*/  SHF.R.U32.HI R218, RZ, 0x8, R218 ;  /* 0x00000008ffda7819 */ /* 0x000fe400000116da */
[----:B------:R-:W-:Y:S02]  /*6a590*/  LOP3.LUT R217, R217, 0xffff, RZ, 0xc0, !PT ;  /* 0x0000ffffd9d97812 */ /* 0x000fe400078ec0ff */
[----:B------:R-:W-:Y:S02]  /*6a5a0*/  LOP3.LUT R218, R218, 0xffff, RZ, 0xc0, !PT ;  /* 0x0000ffffdada7812 */ /* 0x000fe400078ec0ff */
[----:B------:R-:W-:Y:S02]  /*6a5b0*/  SHF.R.U32.HI R150, RZ, 0x8, R150 ;  /* 0x00000008ff967819 */ /* 0x000fe40000011696 */
[----:B------:R-:W-:Y:S02]  /*6a5c0*/  SHF.R.U32.HI R151, RZ, 0x8, R151 ;  /* 0x00000008ff977819 */ /* 0x000fe40000011697 */
[----:B------:R-:W-:-:S02]  /*6a5d0*/  LOP3.LUT R150, R150, 0xffff, RZ, 0xc0, !PT ;  /* 0x0000ffff96967812 */ /* 0x000fc400078ec0ff */
[----:B------:R-:W-:-:S04]  /*6a5e0*/  LOP3.LUT R151, R151, 0xffff, RZ, 0xc0, !PT ;  /* 0x0000ffff97977812 */ /* 0x000fc800078ec0ff */
[----:B------:R-:W-:Y:S02]  /*6a5f0*/  PRMT R249, R150, 0x3340, R151 ;  /* 0x0000334096f97816 */ /* 0x000fe40000000097 */
[----:B------:R-:W-:-:S04]  /*6a600*/  SHF.R.U32.HI R150, RZ, 0x8, R208 ;  /* 0x00000008ff967819 */ /* 0x000fc800000116d0 */
[----:B------:R-:W-:Y:S02]  /*6a610*/  LOP3.LUT R150, R150, 0xffff, RZ, 0xc0, !PT ;  /* 0x0000ffff96967812 */ /* 0x000fe400078ec0ff */
[----:B---3--:R-:W-:Y:S02]  /*6a620*/  LOP3.LUT R19, R245, 0xffff, RZ, 0xc0, !PT ;  /* 0x0000fffff5137812 */ /* 0x008fe400078ec0ff */
[----:B0-----:R-:W-:Y:S02]  /*6a630*/  LOP3.LUT R155, R17, 0xffff, RZ, 0xc0, !PT ;  /* 0x0000ffff119b7812 */ /* 0x001fe400078ec0ff */
[----:B------:R-:W-:Y:S02]  /*6a640*/  LOP3.LUT R17, R5, 0xffff, RZ, 0xc0, !PT ;  /* 0x0000ffff05117812 */ /* 0x000fe400078ec0ff */
[----:B-1----:R-:W-:Y:S02]  /*6a650*/  PRMT R165, R19, 0x3340, R155 ;  /* 0x0000334013a57816 */ /* 0x002fe4000000009b */
[----:B------:R-:W-:-:S04]  /*6a660*/  PRMT R5, R17, 0x3340, R1 ;  /* 0x0000334011057816 */ /* 0x000fc80000000001 */
[----:B------:R-:W-:-:S05]  /*6a670*/  PRMT R5, R165, 0x5410, R5 ;  /* 0x00005410a5057816 */ /* 0x000fca0000000005 */
[----:B------:R0:W-:Y:S02]  /*6a680*/  STL [R1+0x424], R5 ;  /* 0x0004240501007387 */ /* 0x0001e40000100800 */
[----:B0-----:R-:W-:-:S05]  /*6a690*/  PRMT R5, R217, 0x3340, R218 ;  /* 0x00003340d9057816 */ /* 0x001fca00000000da */
[----:B------:R0:W-:Y:S02]  /*6a6a0*/  STL [R1+0xf4], R5 ;  /* 0x0000f40501007387 */ /* 0x0001e40000100800 */
[----:B0-----:R-:W-:-:S04]  /*6a6b0*/  SHF.R.U32.HI R5, RZ, 0x8, R206 ;  /* 0x00000008ff057819 */ /* 0x001fc800000116ce */
[----:B------:R-:W-:-:S04]  /*6a6c0*/  LOP3.LUT R5, R5, 0xffff, RZ, 0xc0, !PT ;  /* 0x0000ffff05057812 */ /* 0x000fc800078ec0ff */
[----:B------:R-:W-:Y:S02]  /*6a6d0*/  PRMT R5, R5, 0x3340, R150 ;  /* 0x0000334005057816 */ /* 0x000fe40000000096 */
[----:B--2---:R-:W-:Y:S02]  /*6a6e0*/  SHF.R.U32.HI R242, RZ, 0x8, R200 ;  /* 0x00000008fff27819 */ /* 0x004fe400000116c8 */
[----:B------:R-:W2:Y:S04]  /*6a6f0*/  LDL.LU R200, [R1+0x8] ;  /* 0x0000080001c87983 */ /* 0x000ea80000300800 */
[----:B------:R-:W3:Y:S04]  /*6a700*/  LDL.LU R201, [R1+0x4] ;  /* 0x0000040001c97983 */ /* 0x000ee80000300800 */
[----:B------:R2:W-:Y:S04]  /*6a710*/  STL [R1+0x58], R5 ;  /* 0x0000580501007387 */ /* 0x0005e80000100800 */
[----:B------:R-:W4:Y:S04]  /*6a720*/  LDL.LU R202, [R1+0x14] ;  /* 0x0000140001ca7983 */ /* 0x000f280000300800 */
[----:B------:R-:W3:Y:S01]  /*6a730*/  LDL.LU R199, [R1+0xc] ;  /* 0x00000c0001c77983 */ /* 0x000ee20000300800 */
[----:B------:R-:W-:-:S02]  /*6a740*/  SHF.R.U32.HI R19, RZ, 0x8, R19 ;  /* 0x00000008ff137819 */ /* 0x000fc40000011613 */
[----:B------:R-:W-:Y:S02]  /*6a750*/  SHF.R.U32.HI R155, RZ, 0x8, R155 ;  /* 0x00000008ff9b7819 */ /* 0x000fe4000001169b */
[----:B------:R-:W-:Y:S02]  /*6a760*/  LOP3.LUT R19, R19, 0xffff, RZ, 0xc0, !PT ;  /* 0x0000ffff13137812 */ /* 0x000fe400078ec0ff */
[----:B------:R-:W-:Y:S02]  /*6a770*/  LOP3.LUT R155, R155, 0xffff, RZ, 0xc0, !PT ;  /* 0x0000ffff9b9b7812 */ /* 0x000fe400078ec0ff */
[----:B--2---:R-:W-:Y:S02]  /*6a780*/  SHF.R.U32.HI R5, RZ, 0x8, R200 ;  /* 0x00000008ff057819 */ /* 0x004fe400000116c8 */
[----:B------:R-:W2:Y:S02]  /*6a790*/  LDL.LU R200, [R1+0x10] ;  /* 0x0000100001c87983 */ /* 0x000ea40000300800 */
[----:B------:R-:W-:-:S04]  /*6a7a0*/  LOP3.LUT R5, R5, 0xffff, RZ, 0xc0, !PT ;  /* 0x0000ffff05057812 */ /* 0x000fc800078ec0ff */
[----:B------:R-:W-:Y:S02]  /*6a7b0*/  PRMT R235, R5, 0x3340, R1 ;  /* 0x0000334005eb7816 */ /* 0x000fe40000000001 */
[----:B------:R-:W-:Y:S02]  /*6a7c0*/  PRMT R5, R19, 0x3340, R155 ;  /* 0x0000334013057816 */ /* 0x000fe4000000009b */
[----:B----4-:R-:W-:-:S03]  /*6a7d0*/  SHF.R.U32.HI R226, RZ, 0x8, R202 ;  /* 0x00000008ffe27819 */ /* 0x010fc600000116ca */
[----:B------:R0:W-:Y:S01]  /*6a7e0*/  STL [R1+0x50], R5 ;  /* 0x0000500501007387 */ /* 0x0001e20000100800 */
[----:B---3--:R-:W-:Y:S02]  /*6a7f0*/  SHF.R.U32.HI R227, RZ, 0x8, R199 ;  /* 0x00000008ffe37819 */ /* 0x008fe400000116c7 */
[----:B0-----:R-:W-:Y:S02]  /*6a800*/  SHF.R.U32.HI R5, RZ, 0x8, R201 ;  /* 0x00000008ff057819 */ /* 0x001fe400000116c9 */
[----:B------:R-:W3:Y:S04]  /*6a810*/  LDL.LU R201, [R1+0x24] ;  /* 0x0000240001c97983 */ /* 0x000ee80000300800 */
[----:B------:R-:W4:Y:S04]  /*6a820*/  LDL.LU R202, [R1+0x20] ;  /* 0x0000200001ca7983 */ /* 0x000f280000300800 */
[----:B------:R-:W3:Y:S01]  /*6a830*/  LDL.LU R199, [R1+0x1c] ;  /* 0x00001c0001c77983 */ /* 0x000ee20000300800 */
[----:B------:R-:W-:-:S02]  /*6a840*/  SHF.R.U32.HI R139, RZ, 0x8, R139 ;  /* 0x00000008ff8b7819 */ /* 0x000fc4000001168b */
[----:B------:R-:W-:Y:S02]  /*6a850*/  LOP3.LUT R5, R5, 0xffff, RZ, 0xc0, !PT ;  /* 0x0000ffff05057812 */ /* 0x000fe400078ec0ff */
[----:B------:R-:W-:-:S04]  /*6a860*/  LOP3.LUT R139, R139, 0xffff, RZ, 0xc0, !PT ;  /* 0x0000ffff8b8b7812 */ /* 0x000fc800078ec0ff */
[----:B------:R-:W-:Y:S02]  /*6a870*/  PRMT R230, R5, 0x3340, R139 ;  /* 0x0000334005e67816 */ /* 0x000fe4000000008b */
[----:B------:R-:W-:Y:S02]  /*6a880*/  SHF.R.U32.HI R228, RZ, 0x8, R7 ;  /* 0x00000008ffe47819 */ /* 0x000fe40000011607 */
[----:B--2---:R-:W-:Y:S02]  /*6a890*/  SHF.R.U32.HI R5, RZ, 0x8, R200 ;  /* 0x00000008ff057819 */ /* 0x004fe400000116c8 */
[----:B------:R-:W2:Y:S01]  /*6a8a0*/  LDL.LU R200, [R1+0x18] ;  /* 0x0000180001c87983 */ /* 0x000ea20000300800 */
[----:B----4-:R-:W-:-:S03]  /*6a8b0*/  SHF.R.U32.HI R19, RZ, 0x8, R202 ;  /* 0x00000008ff137819 */ /* 0x010fc600000116ca */
[----:B------:R-:W4:Y:S01]  /*6a8c0*/  LDL.LU R202, [R1+0x12c] ;  /* 0x00012c0001ca7983 */ /* 0x000f220000300800 */
[----:B---3--:R-:W-:-:S03]  /*6a8d0*/  SHF.R.U32.HI R7, RZ, 0x8, R199 ;  /* 0x00000008ff077819 */ /* 0x008fc600000116c7 */
[----:B------:R-:W3:Y:S01]  /*6a8e0*/  LDL.LU R199, [R1+0x128] ;  /* 0x0001280001c77983 */ /* 0x000ee20000300800 */
[----:B------:R-:W-:Y:S02]  /*6a8f0*/  SHF.R.U32.HI R132, RZ, 0x8, R132 ;  /* 0x00000008ff847819 */ /* 0x000fe40000011684 */
[----:B------:R-:W-:Y:S02]  /*6a900*/  SHF.R.U32.HI R134, RZ, 0x8, R134 ;  /* 0x00000008ff867819 */ /* 0x000fe40000011686 */
[----:B------:R-:W-:Y:S02]  /*6a910*/  LOP3.LUT R132, R132, 0xffff, RZ, 0xc0, !PT ;  /* 0x0000ffff84847812 */ /* 0x000fe400078ec0ff */
[----:B------:R-:W-:Y:S02]  /*6a920*/  LOP3.LUT R134, R134, 0xffff, RZ, 0xc0, !PT ;  /* 0x0000ffff86867812 */ /* 0x000fe400078ec0ff */
[----:B------:R-:W-:Y:S02]  /*6a930*/  LOP3.LUT R226, R226, 0xffff, RZ, 0xc0, !PT ;  /* 0x0000ffffe2e27812 */ /* 0x000fe400078ec0ff */
[----:B------:R-:W-:-:S02]  /*6a940*/  PRMT R224, R132, 0x3340, R134 ;  /* 0x0000334084e07816 */ /* 0x000fc40000000086 */
[----:B------:R-:W-:Y:S02]  /*6a950*/  LOP3.LUT R5, R5, 0xffff, RZ, 0xc0, !PT ;  /* 0x0000ffff05057812 */ /* 0x000fe400078ec0ff */
[----:B------:R-:W-:Y:S02]  /*6a960*/  SHF.R.U32.HI R220, RZ, 0x8, R201 ;  /* 0x00000008ffdc7819 */ /* 0x000fe400000116c9 */
[----:B------:R-:W-:Y:S02]  /*6a970*/  SHF.R.U32.HI R124, RZ, 0x8, R124 ;  /* 0x00000008ff7c7819 */ /* 0x000fe4000001167c */
[----:B------:R-:W-:Y:S02]  /*6a980*/  SHF.R.U32.HI R126, RZ, 0x8, R126 ;  /* 0x00000008ff7e7819 */ /* 0x000fe4000001167e */
[----:B------:R-:W-:Y:S02]  /*6a990*/  PRMT R226, R226, 0x3340, R5 ;  /* 0x00003340e2e27816 */ /* 0x000fe40000000005 */
[----:B------:R-:W-:-:S02]  /*6a9a0*/  LOP3.LUT R19, R19, 0xffff, RZ, 0xc0, !PT ;  /* 0x0000ffff13137812 */ /* 0x000fc400078ec0ff */
[----:B------:R-:W-:Y:S02]  /*6a9b0*/  LOP3.LUT R220, R220, 0xffff, RZ, 0xc0, !PT ;  /* 0x0000ffffdcdc7812 */ /* 0x000fe400078ec0ff */
[----:B------:R-:W-:Y:S02]  /*6a9c0*/  LOP3.LUT R7, R7, 0xffff, RZ, 0xc0, !PT ;  /* 0x0000ffff07077812 */ /* 0x000fe400078ec0ff */
[----:B------:R-:W-:Y:S02]  /*6a9d0*/  SHF.R.U32.HI R218, RZ, 0x8, R136 ;  /* 0x00000008ffda7819 */ /* 0x000fe40000011688 */
[----:B------:R-:W-:Y:S02]  /*6a9e0*/  SHF.R.U32.HI R5, RZ, 0x8, R137 ;  /* 0x00000008ff057819 */ /* 0x000fe40000011689 */
[----:B------:R-:W-:Y:S02]  /*6a9f0*/  LOP3.LUT R124, R124, 0xffff, RZ, 0xc0, !PT ;  /* 0x0000ffff7c7c7812 */ /* 0x000fe400078ec0ff */
[----:B------:R-:W-:-:S02]  /*6aa00*/  LOP3.LUT R126, R126, 0xffff, RZ, 0xc0, !PT ;  /* 0x0000ffff7e7e7812 */ /* 0x000fc400078ec0ff */
[----:B------:R-:W-:Y:S02]  /*6aa10*/  PRMT R220, R220, 0x3340, R7 ;  /* 0x00003340dcdc7816 */ /* 0x000fe40000000007 */
[----:B------:R-:W-:Y:S02]  /*6aa20*/  LOP3.LUT R218, R218, 0xffff, RZ, 0xc0, !PT ;  /* 0x0000ffffdada7812 */ /* 0x000fe400078ec0ff */
[----:B------:R-:W-:Y:S02]  /*6aa30*/  LOP3.LUT R5, R5, 0xffff, RZ, 0xc0, !PT ;  /* 0x0000ffff05057812 */ /* 0x000fe400078ec0ff */
[----:B------:R-:W-:Y:S02]  /*6aa40*/  PRMT R7, R124, 0x3340, R126 ;  /* 0x000033407c077816 */ /* 0x000fe4000000007e */
[----:B------:R-:W-:Y:S02]  /*6aa50*/  PRMT R218, R218, 0x3340, R5 ;  /* 0x00003340dada7816 */ /* 0x000fe40000000005 */
[----:B--2---:R-:W-:-:S02]  /*6aa60*/  SHF.R.U32.HI R132, RZ, 0x8, R200 ;  /* 0x00000008ff847819 */ /* 0x004fc400000116c8 */
[----:B------:R-:W2:Y:S02]  /*6aa70*/  LDL.LU R200, [R1+0x108] ;  /* 0x0001080001c87983 */ /* 0x000ea40000300800 */
[----:B------:R-:W-:Y:S02]  /*6aa80*/  LOP3.LUT R132, R132, 0xffff, RZ, 0xc0, !PT ;  /* 0x0000ffff84847812 */ /* 0x000fe400078ec0ff */
[----:B------:R-:W2:Y:S02]  /*6aa90*/  LDL.LU R201, [R1+0x124] ;  /* 0x0001240001c97983 */ /* 0x000ea40000300800 */
[----:B------:R-:W-:-:S05]  /*6aaa0*/  PRMT R19, R19, 0x3340, R132 ;  /* 0x0000334013137816 */ /* 0x000fca0000000084 */
[----:B------:R-:W-:Y:S04]  /*6aab0*/  STL [R1+0x4c], R19 ;  /* 0x00004c1301007387 */ /* 0x000fe80000100800 */
[----:B------:R3:W-:Y:S01]  /*6aac0*/  STL [R1+0x28], R7 ;  /* 0x0000280701007387 */ /* 0x0007e20000100800 */
[----:B----4-:R-:W-:-:S03]  /*6aad0*/  SHF.R.U32.HI R5, RZ, 0x8, R202 ;  /* 0x00000008ff057819 */ /* 0x010fc600000116ca */
[----:B------:R-:W4:Y:S01]  /*6aae0*/  LDL.LU R202, [R1+0x138] ;  /* 0x0001380001ca7983 */ /* 0x000f220000300800 */
[----:B---3--:R-:W-:-:S03]  /*6aaf0*/  SHF.R.U32.HI R7, RZ, 0x8, R199 ;  /* 0x00000008ff077819 */ /* 0x008fc600000116c7 */
[----:B------:R-:W3:Y:S01]  /*6ab00*/  LDL.LU R199, [R1+0x134] ;  /* 0x0001340001c77983 */ /* 0x000ee20000300800 */
[----:B------:R-:W-:Y:S02]  /*6ab10*/  LOP3.LUT R5, R5, 0xffff, RZ, 0xc0, !PT ;  /* 0x0000ffff05057812 */ /* 0x000fe400078ec0ff */
[----:B------:R-:W-:Y:S02]  /*6ab20*/  LOP3.LUT R7, R7, 0xffff, RZ, 0xc0, !PT ;  /* 0x0000ffff07077812 */ /* 0x000fe400078ec0ff */
[----:B------:R-:W-:Y:S02]  /*6ab30*/  SHF.R.U32.HI R248, RZ, 0x8, R214 ;  /* 0x00000008fff87819 */ /* 0x000fe400000116d6 */
[----:B------:R-:W-:Y:S02]  /*6ab40*/  PRMT R214, R5, 0x3340, R7 ;  /* 0x0000334005d67816 */ /* 0x000fe40000000007 */
[----:B------:R-:W-:Y:S02]  /*6ab50*/  SHF.R.U32.HI R159, RZ, 0x8, R159 ;  /* 0x00000008ff9f7819 */ /* 0x000fe4000001169f */
[----:B------:R-:W-:-:S02]  /*6ab60*/  SHF.R.U32.HI R7, RZ, 0x8, R161 ;  /* 0x00000008ff077819 */ /* 0x000fc400000116a1 */
[----:B------:R-:W-:Y:S02]  /*6ab70*/  LOP3.LUT R159, R159, 0xffff, RZ, 0xc0, !PT ;  /* 0x0000ffff9f9f7812 */ /* 0x000fe400078ec0ff */
[----:B------:R-:W-:-:S04]  /*6ab80*/  LOP3.LUT R7, R7, 0xffff, RZ, 0xc0, !PT ;  /* 0x0000ffff07077812 */ /* 0x000fc800078ec0ff */
[----:B------:R-:W-:Y:S02]  /*6ab90*/  PRMT R7, R159, 0x3340, R7 ;  /* 0x000033409f077816 */ /* 0x000fe40000000007 */
[----:B--2---:R-:W-:Y:S02]  /*6aba0*/  SHF.R.U32.HI R19, RZ, 0x8, R200 ;  /* 0x00000008ff137819 */ /* 0x004fe400000116c8 */
[----:B------:R-:W2:Y:S04]  /*6abb0*/  LDL.LU R200, [R1+0x130] ;  /* 0x0001300001c87983 */ /* 0x000ea80000300800 */
[----:B------:R3:W-:Y:S02]  /*6abc0*/  STL [R1+0x24], R7 ;  /* 0x0000240701007387 */ /* 0x0007e40000100800 */
[----:B---3--:R-:W-:-:S02]  /*6abd0*/  SHF.R.U32.HI R7, RZ, 0x8, R199 ;  /* 0x00000008ff077819 */ /* 0x008fc400000116c7 */
[----:B------:R-:W3:Y:S04]  /*6abe0*/  LDL.LU R199, [R1+0x164] ;  /* 0x0001640001c77983 */ /* 0x000ee80000300800 */
[----:B------:R-:W4:Y:S04]  /*6abf0*/  LDL.LU R172, [R1+0x15c] ;  /* 0x00015c0001ac7983 */ /* 0x000f280000300800 */
[----:B------:R-:W2:Y:S01]  /*6ac00*/  LDL.LU R178, [R1+0x178] ;  /* 0x0001780001b27983 */ /* 0x000ea20000300800 */
[----:B------:R-:W-:-:S03]  /*6ac10*/  SHF.R.U32.HI R213, RZ, 0x8, R213 ;  /* 0x00000008ffd57819 */ /* 0x000fc600000116d5 */
[----:B------:R-:W3:Y:S01]  /*6ac20*/  LDL.LU R175, [R1+0x174] ;  /* 0x0001740001af7983 */ /* 0x000ee20000300800 */
[----:B------:R-:W-:-:S03]  /*6ac30*/  LOP3.LUT R213, R213, 0xffff, RZ, 0xc0, !PT ;  /* 0x0000ffffd5d57812 */ /* 0x000fc600078ec0ff */
[----:B------:R-:W3:Y:S01]  /*6ac40*/  LDL.LU R176, [R1+0x170] ;  /* 0x0001700001b07983 */ /* 0x000ee20000300800 */
[----:B------:R-:W-:Y:S02]  /*6ac50*/  LOP3.LUT R19, R19, 0xffff, RZ, 0xc0, !PT ;  /* 0x0000ffff13137812 */ /* 0x000fe400078ec0ff */
[--C-:B------:R-:W-:Y:S01]  /*6ac60*/  PRMT R245, R213, 0x3340, R1.reuse ;  /* 0x00003340d5f57816 */ /* 0x100fe20000000001 */
[----:B------:R-:W3:Y:S01]  /*6ac70*/  LDL.LU R174, [R1+0x16c] ;  /* 0x00016c0001ae7983 */ /* 0x000ee20000300800 */
[----:B------:R-:W-:Y:S02]  /*6ac80*/  PRMT R213, R19, 0x3340, R1 ;  /* 0x0000334013d57816 */ /* 0x000fe40000000001 */
[----:B------:R-:W-:Y:S02]  /*6ac90*/  SHF.R.U32.HI R182, RZ, 0x8, R182 ;  /* 0x00000008ffb67819 */ /* 0x000fe400000116b6 */
[----:B------:R-:W-:Y:S02]  /*6aca0*/  SHF.R.U32.HI R204, RZ, 0x8, R204 ;  /* 0x00000008ffcc7819 */ /* 0x000fe400000116cc */
[----:B------:R-:W-:-:S02]  /*6acb0*/  SHF.R.U32.HI R5, RZ, 0x8, R201 ;  /* 0x00000008ff057819 */ /* 0x000fc400000116c9 */
[----:B------:R-:W-:Y:S02]  /*6acc0*/  SHF.R.U32.HI R194, RZ, 0x8, R194 ;  /* 0x00000008ffc27819 */ /* 0x000fe400000116c2 */
[----:B------:R-:W-:Y:S02]  /*6acd0*/  LOP3.LUT R182, R182, 0xffff, RZ, 0xc0, !PT ;  /* 0x0000ffffb6b67812 */ /* 0x000fe400078ec0ff */
[----:B------:R-:W-:Y:S02]  /*6ace0*/  LOP3.LUT R204, R204, 0xffff, RZ, 0xc0, !PT ;  /* 0x0000ffffcccc7812 */ /* 0x000fe400078ec0ff */
[----:B------:R-:W-:Y:S02]  /*6acf0*/  LOP3.LUT R5, R5, 0xffff, RZ, 0xc0, !PT ;  /* 0x0000ffff05057812 */ /* 0x000fe400078ec0ff */
[----:B------:R-:W-:Y:S02]  /*6ad00*/  LOP3.LUT R194, R194, 0xffff, RZ, 0xc0, !PT ;  /* 0x0000ffffc2c27812 */ /* 0x000fe400078ec0ff */
[----:B------:R-:W-:-:S02]  /*6ad10*/  PRMT R246, R182, 0x3340, R204 ;  /* 0x00003340b6f67816 */ /* 0x000fc400000000cc */
[----:B------:R-:W-:Y:S02]  /*6ad20*/  PRMT R208, R5, 0x3340, R194 ;  /* 0x0000334005d07816 */ /* 0x000fe400000000c2 */
[----:B------:R-:W-:Y:S02]  /*6ad30*/  SHF.R.U32.HI R204, RZ, 0x8, R118 ;  /* 0x00000008ffcc7819 */ /* 0x000fe40000011676 */
[----:B------:R-:W-:Y:S02]  /*6ad40*/  SHF.R.U32.HI R5, RZ, 0x8, R119 ;  /* 0x00000008ff057819 */ /* 0x000fe40000011677 */
[----:B----4-:R-:W-:Y:S02]  /*6ad50*/  SHF.R.U32.HI R19, RZ, 0x8, R172 ;  /* 0x00000008ff137819 */ /* 0x010fe400000116ac */
[----:B------:R-:W4:Y:S01]  /*6ad60*/  LDL.LU R172, [R1+0x168] ;  /* 0x0001680001ac7983 */ /* 0x000f220000300800 */
[----:B------:R-:W-:Y:S02]  /*6ad70*/  LOP3.LUT R204, R204, 0xffff, RZ, 0xc0, !PT ;  /* 0x0000ffffcccc7812 */ /* 0x000fe400078ec0ff */
[----:B------:R-:W-:-:S02]  /*6ad80*/  LOP3.LUT R5, R5, 0xffff, RZ, 0xc0, !PT ;  /* 0x0000ffff05057812 */ /* 0x000fc400078ec0ff */
[----:B------:R-:W-:Y:S02]  /*6ad90*/  SHF.R.U32.HI R197, RZ, 0x8, R197 ;  /* 0x00000008ffc57819 */ /* 0x000fe400000116c5 */
[----:B------:R-:W-:Y:S02]  /*6ada0*/  PRMT R204, R204, 0x3340, R5 ;  /* 0x00003340cccc7816 */ /* 0x000fe40000000005 */
[----:B------:R-:W-:Y:S02]  /*6adb0*/  SHF.R.U32.HI R5, RZ, 0x8, R196 ;  /* 0x00000008ff057819 */ /* 0x000fe400000116c4 */
[----:B------:R-:W-:Y:S02]  /*6adc0*/  LOP3.LUT R197, R197, 0xffff, RZ, 0xc0, !PT ;  /* 0x0000ffffc5c57812 */ /* 0x000fe400078ec0ff */
[----:B------:R-:W-:Y:S02]  /*6add0*/  LOP3.LUT R5, R5, 0xffff, RZ, 0xc0, !PT ;  /* 0x0000ffff05057812 */ /* 0x000fe400078ec0ff */
[----:B------:R-:W-:-:S02]  /*6ade0*/  SHF.R.U32.HI R184, RZ, 0x8, R184 ;  /* 0x00000008ffb87819 */ /* 0x000fc400000116b8 */
[----:B------:R-:W-:Y:S02]  /*6adf0*/  SHF.R.U32.HI R207, RZ, 0x8, R207 ;  /* 0x00000008ffcf7819 */ /* 0x000fe400000116cf */
[----:B------:R-:W-:Y:S02]  /*6ae00*/  PRMT R197, R197, 0x3340, R5 ;  /* 0x00003340c5c57816 */ /* 0x000fe40000000005 */
[----:B------:R-:W-:Y:S02]  /*6ae10*/  LOP3.LUT R184, R184, 0xffff, RZ, 0xc0, !PT ;  /* 0x0000ffffb8b87812 */ /* 0x000fe400078ec0ff */
[----:B------:R-:W-:Y:S02]  /*6ae20*/  LOP3.LUT R207, R207, 0xffff, RZ, 0xc0, !PT ;  /* 0x0000ffffcfcf7812 */ /* 0x000fe400078ec0ff */
[----:B--2---:R-:W-:Y:S02]  /*6ae30*/  SHF.R.U32.HI R5, RZ, 0x8, R178 ;  /* 0x00000008ff057819 */ /* 0x004fe400000116b2 */
[----:B------:R-:W-:-:S02]  /*6ae40*/  SHF.R.U32.HI R111, RZ, 0x8, R111 ;  /* 0x00000008ff6f7819 */ /* 0x000fc4000001166f */
[----:B------:R-:W-:Y:S02]  /*6ae50*/  SHF.R.U32.HI R113, RZ, 0x8, R113 ;  /* 0x00000008ff717819 */ /* 0x000fe40000011671 */
[----:B------:R-:W-:Y:S02]  /*6ae60*/  PRMT R240, R184, 0x3340, R207 ;  /* 0x00003340b8f07816 */ /* 0x000fe400000000cf */
[----:B------:R-:W-:Y:S02]  /*6ae70*/  LOP3.LUT R5, R5, 0xffff, RZ, 0xc0, !PT ;  /* 0x0000ffff05057812 */ /* 0x000fe400078ec0ff */
[----:B------:R-:W-:Y:S02]  /*6ae80*/  SHF.R.U32.HI R219, RZ, 0x8, R219 ;  /* 0x00000008ffdb7819 */ /* 0x000fe400000116db */
[----:B------:R-:W-:Y:S02]  /*6ae90*/  SHF.R.U32.HI R207, RZ, 0x8, R202 ;  /* 0x00000008ffcf7819 */ /* 0x000fe400000116ca */
[----:B------:R-:W-:-:S02]  /*6aea0*/  LOP3.LUT R111, R111, 0xffff, RZ, 0xc0, !PT ;  /* 0x0000ffff6f6f7812 */ /* 0x000fc400078ec0ff */
[----:B------:R-:W-:Y:S02]  /*6aeb0*/  LOP3.LUT R113, R113, 0xffff, RZ, 0xc0, !PT ;  /* 0x0000ffff71717812 */ /* 0x000fe400078ec0ff */
[----:B------:R-:W-:Y:S02]  /*6aec0*/  SHF.R.U32.HI R206, RZ, 0x8, R195 ;  /* 0x00000008ffce7819 */ /* 0x000fe400000116c3 */
[----:B------:R-:W-:Y:S02]  /*6aed0*/  PRMT R195, R5, 0x3340, R1 ;  /* 0x0000334005c37816 */ /* 0x000fe40000000001 */
[----:B------:R-:W-:Y:S02]  /*6aee0*/  LOP3.LUT R219, R219, 0xffff, RZ, 0xc0, !PT ;  /* 0x0000ffffdbdb7812 */ /* 0x000fe400078ec0ff */
[----:B------:R-:W-:Y:S02]  /*6aef0*/  LOP3.LUT R207, R207, 0xffff, RZ, 0xc0, !PT ;  /* 0x0000ffffcfcf7812 */ /* 0x000fe400078ec0ff */
[----:B------:R-:W-:-:S02]  /*6af00*/  LOP3.LUT R7, R7, 0xffff, RZ, 0xc0, !PT ;  /* 0x0000ffff07077812 */ /* 0x000fc400078ec0ff */
[----:B------:R-:W-:Y:S02]  /*6af10*/  PRMT R5, R111, 0x3340, R113 ;  /* 0x000033406f057816 */ /* 0x000fe40000000071 */
[----:B------:R-:W-:Y:S02]  /*6af20*/  PRMT R243, R219, 0x3340, R1 ;  /* 0x00003340dbf37816 */ /* 0x000fe40000000001 */
[----:B------:R-:W-:Y:S01]  /*6af30*/  PRMT R207, R207, 0x3340, R7 ;  /* 0x00003340cfcf7816 */ /* 0x000fe20000000007 */
[----:B------:R4:W-:Y:S01]  /*6af40*/  STL [R1+0x20], R5 ;  /* 0x0000200501007387 */ /* 0x0009e20000100800 */
[----:B------:R-:W-:Y:S02]  /*6af50*/  SHF.R.U32.HI R219, RZ, 0x8, R192 ;  /* 0x00000008ffdb7819 */ /* 0x000fe400000116c0 */
[----:B---3--:R-:W-:Y:S01]  /*6af60*/  SHF.R.U32.HI R7, RZ, 0x8, R199 ;  /* 0x00000008ff077819 */ /* 0x008fe200000116c7 */
[----:B------:R-:W2:Y:S01]  /*6af70*/  LDL.LU R178, [R1+0x18c] ;  /* 0x00018c0001b27983 */ /* 0x000ea20000300800 */
[----:B------:R-:W-:-:S02]  /*6af80*/  SHF.R.U32.HI R225, RZ, 0x8, R190 ;  /* 0x00000008ffe17819 */ /* 0x000fc400000116be */
[----:B------:R-:W-:Y:S02]  /*6af90*/  SHF.R.U32.HI R192, RZ, 0x8, R175 ;  /* 0x00000008ffc07819 */ /* 0x000fe400000116af */
[----:B------:R-:W-:Y:S01]  /*6afa0*/  SHF.R.U32.HI R190, RZ, 0x8, R176 ;  /* 0x00000008ffbe7819 */ /* 0x000fe200000116b0 */
[----:B------:R-:W3:Y:S01]  /*6afb0*/  LDL.LU R175, [R1+0x188] ;  /* 0x0001880001af7983 */ /* 0x000ee20000300800 */
[----:B------:R-:W-:Y:S02]  /*6afc0*/  SHF.R.U32.HI R199, RZ, 0x8, R198 ;  /* 0x00000008ffc77819 */ /* 0x000fe400000116c6 */
[----:B------:R-:W-:Y:S01]  /*6afd0*/  LOP3.LUT R198, R7, 0xffff, RZ, 0xc0, !PT ;  /* 0x0000ffff07c67812 */ /* 0x000fe200078ec0ff */
[----:B------:R-:W2:Y:S01]  /*6afe0*/  LDL.LU R176, [R1+0x180] ;  /* 0x0001800001b07983 */ /* 0x000ea20000300800 */
[----:B------:R-:W-:-:S04]  /*6aff0*/  LOP3.LUT R7, R19, 0xffff, RZ, 0xc0, !PT ;  /* 0x0000ffff13077812 */ /* 0x000fc800078ec0ff */
[----:B------:R-:W-:Y:S02]  /*6b000*/  PRMT R198, R198, 0x3340, R7 ;  /* 0x00003340c6c67816 */ /* 0x000fe40000000007 */
[----:B------:R-:W-:Y:S02]  /*6b010*/  SHF.R.U32.HI R7, RZ, 0x8, R174 ;  /* 0x00000008ff077819 */ /* 0x000fe400000116ae */
[----:B------:R-:W2:Y:S01]  /*6b020*/  LDL.LU R174, [R1+0x184] ;  /* 0x0001840001ae7983 */ /* 0x000ea20000300800 */
[----:B----4-:R-:W-:-:S03]  /*6b030*/  SHF.R.U32.HI R5, RZ, 0x8, R172 ;  /* 0x00000008ff057819 */ /* 0x010fc600000116ac */
[----:B------:R-:W4:Y:S01]  /*6b040*/  LDL.LU R172, [R1+0x17c] ;  /* 0x00017c0001ac7983 */ /* 0x000f220000300800 */
[----:B------:R-:W-:Y:S02]  /*6b050*/  LOP3.LUT R190, R190, 0xffff, RZ, 0xc0, !PT ;  /* 0x0000ffffbebe7812 */ /* 0x000fe400078ec0ff */
[----:B------:R-:W-:Y:S02]  /*6b060*/  LOP3.LUT R5, R5, 0xffff, RZ, 0xc0, !PT ;  /* 0x0000ffff05057812 */ /* 0x000fe400078ec0ff */
[----:B------:R-:W-:Y:S02]  /*6b070*/  SHF.R.U32.HI R104, RZ, 0x8, R104 ;  /* 0x00000008ff687819 */ /* 0x000fe40000011668 */
[----:B------:R-:W-:Y:S02]  /*6b080*/  PRMT R190, R190, 0x3340, R5 ;  /* 0x00003340bebe7816 */ /* 0x000fe40000000005 */
[----:B------:R-:W-:Y:S02]  /*6b090*/  SHF.R.U32.HI R5, RZ, 0x8, R107 ;  /* 0x00000008ff057819 */ /* 0x000fe4000001166b */
[----:B------:R-:W-:-:S02]  /*6b0a0*/  LOP3.LUT R104, R104, 0xffff, RZ, 0xc0, !PT ;  /* 0x0000ffff68687812 */ /* 0x000fc400078ec0ff */
[----:B------:R-:W-:Y:S02]  /*6b0b0*/  LOP3.LUT R5, R5, 0xffff, RZ, 0xc0, !PT ;  /* 0x0000ffff05057812 */ /* 0x000fe400078ec0ff */
[----:B------:R-:W-:Y:S02]  /*6b0c0*/  LOP3.LUT R192, R192, 0xffff, RZ, 0xc0, !PT ;  /* 0x0000ffffc0c07812 */ /* 0x000fe400078ec0ff */
[----:B------:R-:W-:Y:S02]  /*6b0d0*/  PRMT R5, R104, 0x3340, R5 ;  /* 0x0000334068057816 */ /* 0x000fe40000000005 */
[----:B------:R-:W-:-:S03]  /*6b0e0*/  LOP3.LUT R7, R7, 0xffff, RZ, 0xc0, !PT ;  /* 0x0000ffff07077812 */ /* 0x000fc600078ec0ff */
[----:B------:R0:W-:Y:S01]  /*6b0f0*/  STL [R1+0x18], R5 ;  /* 0x0000180501007387 */ /* 0x0001e20000100800 */
[----:B------:R-:W-:Y:S02]  /*6b100*/  PRMT R192, R192, 0x3340, R7 ;  /* 0x00003340c0c07816 */ /* 0x000fe40000000007 */
[----:B------:R-:W-:Y:S02]  /*6b110*/  SHF.R.U32.HI R7, RZ, 0x8, R141 ;  /* 0x00000008ff077819 */ /* 0x000fe4000001168d */
[----:B0-----:R-:W-:Y:S02]  /*6b120*/  SHF.R.U32.HI R5, RZ, 0x8, R140 ;  /* 0x00000008ff057819 */ /* 0x001fe4000001168c */
[----:B------:R-:W-:Y:S02]  /*6b130*/  LOP3.LUT R7, R7, 0xffff, RZ, 0xc0, !PT ;  /* 0x0000ffff07077812 */ /* 0x000fe400078ec0ff */
[----:B------:R-:W-:-:S04]  /*6b140*/  LOP3.LUT R5, R5, 0xffff, RZ, 0xc0, !PT ;  /* 0x0000ffff05057812 */ /* 0x000fc800078ec0ff */
[----:B------:R-:W-:Y:S02]  /*6b150*/  PRMT R7, R5, 0x3340, R7 ;  /* 0x0000334005077816 */ /* 0x000fe40000000007 */
[----:B------:R-:W-:Y:S02]  /*6b160*/  SHF.R.U32.HI R241, RZ, 0x8, R183 ;  /* 0x00000008fff17819 */ /* 0x000fe400000116b7 */
[----:B---3--:R-:W-:Y:S02]  /*6b170*/  SHF.R.U32.HI R19, RZ, 0x8, R175 ;  /* 0x00000008ff137819 */ /* 0x008fe400000116af */
[----:B------:R-:W3:Y:S01]  /*6b180*/  LDL.LU R175, [R1+0x194] ;  /* 0x0001940001af7983 */ /* 0x000ee20000300800 */
[----:B--2---:R-:W-:-:S03]  /*6b190*/  SHF.R.U32.HI R184, RZ, 0x8, R176 ;  /* 0x00000008ffb87819 */ /* 0x004fc600000116b0 */
[----:B------:R-:W2:Y:S04]  /*6b1a0*/  LDL.LU R176, [R1+0x190] ;  /* 0x0001900001b07983 */ /* 0x000ea80000300800 */
[----:B------:R-:W2:Y:S01]  /*6b1b0*/  LDL.LU R173, [R1+0x1b4] ;  /* 0x0001b40001ad7983 */ /* 0x000ea20000300800 */
[----:B------:R-:W-:-:S03]  /*6b1c0*/  SHF.R.U32.HI R183, RZ, 0x8, R174 ;  /* 0x00000008ffb77819 */ /* 0x000fc600000116ae */
[----:B------:R2:W-:Y:S04]  /*6b1d0*/  STL [R1+0x14], R7 ;  /* 0x0000140701007387 */ /* 0x0005e80000100800 */
[----:B------:R-:W2:Y:S01]  /*6b1e0*/  LDL.LU R174, [R1+0x1ac] ;  /* 0x0001ac0001ae7983 */ /* 0x000ea20000300800 */
[----:B------:R-:W-:Y:S02]  /*6b1f0*/  SHF.R.U32.HI R142, RZ, 0x8, R142 ;  /* 0x00000008ff8e7819 */ /* 0x000fe4000001168e */
[----:B------:R-:W-:Y:S02]  /*6b200*/  SHF.R.U32.HI R144, RZ, 0x8, R144 ;  /* 0x00000008ff907819 */ /* 0x000fe40000011690 */
[----:B------:R-:W-:Y:S02]  /*6b210*/  LOP3.LUT R142, R142, 0xffff, RZ, 0xc0, !PT ;  /* 0x0000ffff8e8e7812 */ /* 0x000fe400078ec0ff */
[----:B------:R-:W-:-:S04]  /*6b220*/  LOP3.LUT R144, R144, 0xffff, RZ, 0xc0, !PT ;  /* 0x0000ffff90907812 */ /* 0x000fc800078ec0ff */
[----:B------:R-:W-:Y:S02]  /*6b230*/  PRMT R238, R142, 0x3340, R144 ;  /* 0x000033408eee7816 */ /* 0x000fe40000000090 */
[----:B----4-:R-:W-:Y:S02]  /*6b240*/  SHF.R.U32.HI R5, RZ, 0x8, R172 ;  /* 0x00000008ff057819 */ /* 0x010fe400000116ac */
[----:B------:R-:W4:Y:S04]  /*6b250*/  LDL.LU R172, [R1+0x1a0] ;  /* 0x0001a00001ac7983 */ /* 0x000f280000300800 */
[----:B------:R-:W4:Y:S04]  /*6b260*/  LDL.LU R167, [R1+0x1a8] ;  /* 0x0001a80001a77983 */ /* 0x000f280000300800 */
[----:B------:R-:W4:Y:S04]  /*6b270*/  LDL.LU R168, [R1+0x19c] ;  /* 0x00019c0001a87983 */ /* 0x000f280000300800 */
[----:B------:R-:W4:Y:S04]  /*6b280*/  LDL.LU R165, [R1+0x1a4] ;  /* 0x0001a40001a57983 */ /* 0x000f280000300800 */
[----:B------:R-:W4:Y:S04]  /*6b290*/  LDL.LU R166, [R1+0x198] ;  /* 0x0001980001a67983 */ /* 0x000f280000300800 */
[----:B------:R-:W4:Y:S04]  /*6b2a0*/  LDL.LU R142, [R1+0x1c0] ;  /* 0x0001c000018e7983 */ /* 0x000f280000300800 */
[----:B------:R-:W4:Y:S01]  /*6b2b0*/  LDL.LU R144, [R1+0x1bc] ;  /* 0x0001bc0001907983 */ /* 0x000f220000300800 */
[----:B------:R-:W-:-:S02]  /*6b2c0*/  SHF.R.U32.HI R185, RZ, 0x8, R185 ;  /* 0x00000008ffb97819 */ /* 0x000fc400000116b9 */
[----:B------:R-:W-:Y:S01]  /*6b2d0*/  SHF.R.U32.HI R98, RZ, 0x8, R98 ;  /* 0x00000008ff627819 */ /* 0x000fe20000011662 */
[----:B------:R-:W4:Y:S01]  /*6b2e0*/  LDL.LU R150, [R1+0x1b0] ;  /* 0x0001b00001967983 */ /* 0x000f220000300800 */
[----:B------:R-:W-:Y:S02]  /*6b2f0*/  LOP3.LUT R185, R185, 0xffff, RZ, 0xc0, !PT ;  /* 0x0000ffffb9b97812 */ /* 0x000fe400078ec0ff */
[----:B------:R-:W-:Y:S02]  /*6b300*/  LOP3.LUT R5, R5, 0xffff, RZ, 0xc0, !PT ;  /* 0x0000ffff05057812 */ /* 0x000fe400078ec0ff */
[----:B------:R-:W-:Y:S02]  /*6b310*/  LOP3.LUT R98, R98, 0xffff, RZ, 0xc0, !PT ;  /* 0x0000ffff62627812 */ /* 0x000fe400078ec0ff */
[----:B------:R-:W-:Y:S02]  /*6b320*/  SHF.R.U32.HI R151, RZ, 0x8, R236 ;  /* 0x00000008ff977819 */ /* 0x000fe400000116ec */
[----:B------:R-:W-:-:S02]  /*6b330*/  PRMT R236, R185, 0x3340, R1 ;  /* 0x00003340b9ec7816 */ /* 0x000fc40000000001 */
[----:B------:R-:W-:Y:S02]  /*6b340*/  PRMT R182, R5, 0x3340, R98 ;  /* 0x0000334005b67816 */ /* 0x000fe40000000062 */
[----:B------:R-:W-:Y:S02]  /*6b350*/  SHF.R.U32.HI R185, RZ, 0x8, R178 ;  /* 0x00000008ffb97819 */ /* 0x000fe400000116b2 */
[----:B------:R-:W-:Y:S02]  /*6b360*/  LOP3.LUT R19, R19, 0xffff, RZ, 0xc0, !PT ;  /* 0x0000ffff13137812 */ /* 0x000fe400078ec0ff */
[----:B------:R-:W-:-:S04]  /*6b370*/  LOP3.LUT R185, R185, 0xffff, RZ, 0xc0, !PT ;  /* 0x0000ffffb9b97812 */ /* 0x000fc800078ec0ff */
[----:B------:R-:W-:Y:S02]  /*6b380*/  PRMT R185, R185, 0x3340, R19 ;  /* 0x00003340b9b97816 */ /* 0x000fe40000000013 */
[----:B---3--:R-:W-:Y:S02]  /*6b390*/  SHF.R.U32.HI R5, RZ, 0x8, R175 ;  /* 0x00000008ff057819 */ /* 0x008fe400000116af */
[----:B--2---:R-:W-:Y:S02]  /*6b3a0*/  SHF.R.U32.HI R7, RZ, 0x8, R176 ;  /* 0x00000008ff077819 */ /* 0x004fe400000116b0 */
[----:B------:R-:W-:Y:S02]  /*6b3b0*/  LOP3.LUT R5, R5, 0xffff, RZ, 0xc0, !PT ;  /* 0x0000ffff05057812 */ /* 0x000fe400078ec0ff */
[----:B------:R-:W-:-:S04]  /*6b3c0*/  LOP3.LUT R7, R7, 0xffff, RZ, 0xc0, !PT ;  /* 0x0000ffff07077812 */ /* 0x000fc800078ec0ff */
[----:B------:R-:W-:Y:S02]  /*6b3d0*/  PRMT R178, R5, 0x3340, R7 ;  /* 0x0000334005b27816 */ /* 0x000fe40000000007 */
[----:B------:R-:W-:Y:S02]  /*6b3e0*/  SHF.R.U32.HI R5, RZ, 0x8, R173 ;  /* 0x00000008ff057819 */ /* 0x000fe400000116ad */
[----:B------:R-:W-:Y:S02]  /*6b3f0*/  SHF.R.U32.HI R7, RZ, 0x8, R174 ;  /* 0x00000008ff077819 */ /* 0x000fe400000116ae */
[----:B------:R-:W-:Y:S02]  /*6b400*/  LOP3.LUT R5, R5, 0xffff, RZ, 0xc0, !PT ;  /* 0x0000ffff05057812 */ /* 0x000fe400078ec0ff */
[----:B------:R-:W-:Y:S02]  /*6b410*/  LOP3.LUT R7, R7, 0xffff, RZ, 0xc0, !PT ;  /* 0x0000ffff07077812 */ /* 0x000fe400078ec0ff */
[----:B------:R-:W-:-:S02]  /*6b420*/  LOP3.LUT R151, R151, 0xffff, RZ, 0xc0, !PT ;  /* 0x0000ffff97977812 */ /* 0x000fc400078ec0ff */
[----:B------:R-:W-:Y:S02]  /*6b430*/  PRMT R174, R5, 0x3340, R7 ;  /* 0x0000334005ae7816 */ /* 0x000fe40000000007 */
[----:B------:R-:W-:Y:S02]  /*6b440*/  LOP3.LUT R242, R242, 0xffff, RZ, 0xc0, !PT ;  /* 0x0000fffff2f27812 */ /* 0x000fe400078ec0ff */
[----:B------:R-:W-:Y:S02]  /*6b450*/  SHF.R.U32.HI R145, RZ, 0x8, R145 ;  /* 0x00000008ff917819 */ /* 0x000fe40000011691 */
[----:B------:R-:W-:Y:S02]  /*6b460*/  SHF.R.U32.HI R143, RZ, 0x8, R143 ;  /* 0x00000008ff8f7819 */ /* 0x000fe4000001168f */
[----:B------:R-:W-:Y:S02]  /*6b470*/  SHF.R.U32.HI R163, RZ, 0x8, R163 ;  /* 0x00000008ffa37819 */ /* 0x000fe400000116a3 */
[----:B------:R-:W-:-:S02]  /*6b480*/  SHF.R.U32.HI R164, RZ, 0x8, R164 ;  /* 0x00000008ffa47819 */ /* 0x000fc400000116a4 */
[----:B------:R-:W-:Y:S02]  /*6b490*/  PRMT R242, R242, 0x3340, R151 ;  /* 0x00003340f2f27816 */ /* 0x000fe40000000097 */
[----:B------:R-:W2:Y:S01]  /*6b4a0*/  LDL.LU R151, [R1+0x1b8] ;  /* 0x0001b80001977983 */ /* 0x000ea20000300800 */
[----:B------:R-:W-:Y:S02]  /*6b4b0*/  LOP3.LUT R145, R145, 0xffff, RZ, 0xc0, !PT ;  /* 0x0000ffff91917812 */ /* 0x000fe400078ec0ff */
[----:B------:R-:W-:Y:S02]  /*6b4c0*/  LOP3.LUT R143, R143, 0xffff, RZ, 0xc0, !PT ;  /* 0x0000ffff8f8f7812 */ /* 0x000fe400078ec0ff */
[----:B------:R-:W-:Y:S02]  /*6b4d0*/  LOP3.LUT R163, R163, 0xffff, RZ, 0xc0, !PT ;  /* 0x0000ffffa3a37812 */ /* 0x000fe400078ec0ff */
[----:B------:R-:W-:Y:S02]  /*6b4e0*/  LOP3.LUT R164, R164, 0xffff, RZ, 0xc0, !PT ;  /* 0x0000ffffa4a47812 */ /* 0x000fe400078ec0ff */
[----:B------:R-:W-:-:S02]  /*6b4f0*/  PRMT R237, R143, 0x3340, R145 ;  /* 0x000033408fed7816 */ /* 0x000fc40000000091 */
[----:B------:R-:W-:Y:S02]  /*6b500*/  PRMT R229, R163, 0x3340, R164 ;  /* 0x00003340a3e57816 */ /* 0x000fe400000000a4 */
[----:B----4-:R-:W-:-:S04]  /*6b510*/  SHF.R.U32.HI R19, RZ, 0x8, R172 ;  /* 0x00000008ff137819 */ /* 0x010fc800000116ac */
[----:B------:R-:W-:-:S04]  /*6b520*/  LOP3.LUT R19, R19, 0xffff, RZ, 0xc0, !PT ;  /* 0x0000ffff13137812 */ /* 0x000fc800078ec0ff */
[----:B------:R-:W-:Y:S02]  /*6b530*/  PRMT R173, R19, 0x3340, R1 ;  /* 0x0000334013ad7816 */ /* 0x000fe40000000001 */
[----:B------:R-:W-:Y:S02]  /*6b540*/  SHF.R.U32.HI R7, RZ, 0x8, R168 ;  /* 0x00000008ff077819 */ /* 0x000fe400000116a8 */
[----:B------:R-:W-:Y:S02]  /*6b550*/  SHF.R.U32.HI R19, RZ, 0x8, R166 ;  /* 0x00000008ff137819 */ /* 0x000fe400000116a6 */
[----:B------:R-:W-:Y:S02]  /*6b560*/  LOP3.LUT R7, R7, 0xffff, RZ, 0xc0, !PT ;  /* 0x0000ffff07077812 */ /* 0x000fe400078ec0ff */
[----:B------:R-:W-:-:S04]  /*6b570*/  LOP3.LUT R19, R19, 0xffff, RZ, 0xc0, !PT ;  /* 0x0000ffff13137812 */ /* 0x000fc800078ec0ff */
[----:B------:R-:W-:Y:S02]  /*6b580*/  PRMT R7, R7, 0x3340, R19 ;  /* 0x0000334007077816 */ /* 0x000fe40000000013 */
[----:B------:R-:W-:-:S03]  /*6b590*/  SHF.R.U32.HI R164, RZ, 0x8, R142 ;  /* 0x00000008ffa47819 */ /* 0x000fc6000001168e */
[----:B------:R0:W-:Y:S01]  /*6b5a0*/  STL [R1+0x10], R7 ;  /* 0x0000100701007387 */ /* 0x0001e20000100800 */
[----:B------:R-:W-:-:S03]  /*6b5b0*/  SHF.R.U32.HI R161, RZ, 0x8, R144 ;  /* 0x00000008ffa17819 */ /* 0x000fc60000011690 */
[----:B------:R-:W3:Y:S04]  /*6b5c0*/  LDL.LU R145, [R1+0x1d0] ;  /* 0x0001d00001917983 */ /* 0x000ee80000300800 */
[----:B------:R-:W4:Y:S04]  /*6b5d0*/  LDL.LU R142, [R1+0x1cc] ;  /* 0x0001cc00018e7983 */ /* 0x000f280000300800 */
[----:B------:R-:W4:Y:S01]  /*6b5e0*/  LDL.LU R144, [R1+0x1c4] ;  /* 0x0001c40001907983 */ /* 0x000f220000300800 */
[----:B------:R-:W-:Y:S02]  /*6b5f0*/  SHF.R.U32.HI R167, RZ, 0x8, R167 ;  /* 0x00000008ffa77819 */ /* 0x000fe400000116a7 */
[----:B------:R-:W-:-:S02]  /*6b600*/  SHF.R.U32.HI R5, RZ, 0x8, R165 ;  /* 0x00000008ff057819 */ /* 0x000fc400000116a5 */
[----:B------:R-:W-:Y:S02]  /*6b610*/  LOP3.LUT R167, R167, 0xffff, RZ, 0xc0, !PT ;  /* 0x0000ffffa7a77812 */ /* 0x000fe400078ec0ff */
[----:B------:R-:W-:Y:S02]  /*6b620*/  LOP3.LUT R5, R5, 0xffff, RZ, 0xc0, !PT ;  /* 0x0000ffff05057812 */ /* 0x000fe400078ec0ff */
[----:B------:R-:W-:Y:S02]  /*6b630*/  SHF.R.U32.HI R166, RZ, 0x8, R82 ;  /* 0x00000008ffa67819 */ /* 0x000fe40000011652 */
[----:B------:R-:W-:Y:S02]  /*6b640*/  PRMT R167, R167, 0x3340, R5 ;  /* 0x00003340a7a77816 */ /* 0x000fe40000000005 */
[----:B------:R-:W-:Y:S02]  /*6b650*/  SHF.R.U32.HI R163, RZ, 0x8, R83 ;  /* 0x00000008ffa37819 */ /* 0x000fe40000011653 */
[----:B0-----:R-:W-:-:S02]  /*6b660*/  SHF.R.U32.HI R7, RZ, 0x8, R84 ;  /* 0x00000008ff077819 */ /* 0x001fc40000011654 */
[----:B------:R-:W-:Y:S02]  /*6b670*/  SHF.R.U32.HI R5, RZ, 0x8, R85 ;  /* 0x00000008ff057819 */ /* 0x000fe40000011655 */
[----:B------:R-:W-:Y:S02]  /*6b680*/  LOP3.LUT R166, R166, 0xffff, RZ, 0xc0, !PT ;  /* 0x0000ffffa6a67812 */ /* 0x000fe400078ec0ff */
[----:B------:R-:W-:Y:S02]  /*6b690*/  LOP3.LUT R7, R7, 0xffff, RZ, 0xc0, !PT ;  /* 0x0000ffff07077812 */ /* 0x000fe400078ec0ff */
[----:B------:R-:W-:Y:S02]  /*6b6a0*/  LOP3.LUT R163, R163, 0xffff, RZ, 0xc0, !PT ;  /* 0x0000ffffa3a37812 */ /* 0x000fe400078ec0ff */
[----:B------:R-:W-:Y:S02]  /*6b6b0*/  LOP3.LUT R5, R5, 0xffff, RZ, 0xc0, !PT ;  /* 0x0000ffff05057812 */ /* 0x000fe400078ec0ff */
[----:B------:R-:W-:-:S02]  /*6b6c0*/  SHF.R.U32.HI R74, RZ, 0x8, R74 ;  /* 0x00000008ff4a7819 */ /* 0x000fc4000001164a */
[----:B------:R-:W-:Y:S02]  /*6b6d0*/  SHF.R.U32.HI R76, RZ, 0x8, R76 ;  /* 0x00000008ff4c7819 */ /* 0x000fe4000001164c */
[----:B------:R-:W-:Y:S02]  /*6b6e0*/  SHF.R.U32.HI R158, RZ, 0x8, R158 ;  /* 0x00000008ff9e7819 */ /* 0x000fe4000001169e */
[----:B------:R-:W-:Y:S02]  /*6b6f0*/  SHF.R.U32.HI R75, RZ, 0x8, R75 ;  /* 0x00000008ff4b7819 */ /* 0x000fe4000001164b */
[----:B------:R-:W-:Y:S02]  /*6b700*/  SHF.R.U32.HI R77, RZ, 0x8, R77 ;  /* 0x00000008ff4d7819 */ /* 0x000fe4000001164d */
[----:B------:R-:W-:Y:S02]  /*6b710*/  PRMT R166, R166, 0x3340, R7 ;  /* 0x00003340a6a67816 */ /* 0x000fe40000000007 */
[----:B------:R-:W-:-:S02]  /*6b720*/  PRMT R163, R163, 0x3340, R5 ;  /* 0x00003340a3a37816 */ /* 0x000fc40000000005 */
[----:B------:R-:W-:Y:S02]  /*6b730*/  LOP3.LUT R74, R74, 0xffff, RZ, 0xc0, !PT ;  /* 0x0000ffff4a4a7812 */ /* 0x000fe400078ec0ff */
[----:B------:R-:W-:Y:S02]  /*6b740*/  LOP3.LUT R76, R76, 0xffff, RZ, 0xc0, !PT ;  /* 0x0000ffff4c4c7812 */ /* 0x000fe400078ec0ff */
[----:B------:R-:W-:Y:S02]  /*6b750*/  SHF.R.U32.HI R7, RZ, 0x8, R150 ;  /* 0x00000008ff077819 */ /* 0x000fe40000011696 */
[----:B------:R-:W-:Y:S01]  /*6b760*/  SHF.R.U32.HI R5, RZ, 0x8, R80 ;  /* 0x00000008ff057819 */ /* 0x000fe20000011650 */
[----:B------:R-:W4:Y:S01]  /*6b770*/  LDL.LU R150, [R1+0x1c8] ;  /* 0x0001c80001967983 */ /* 0x000f220000300800 */
[----:B------:R-:W-:Y:S02]  /*6b780*/  LOP3.LUT R158, R158, 0xffff, RZ, 0xc0, !PT ;  /* 0x0000ffff9e9e7812 */ /* 0x000fe400078ec0ff */
[----:B------:R-:W-:-:S02]  /*6b790*/  LOP3.LUT R75, R75, 0xffff, RZ, 0xc0, !PT ;  /* 0x0000ffff4b4b7812 */ /* 0x000fc400078ec0ff */
[----:B------:R-:W-:Y:S02]  /*6b7a0*/  LOP3.LUT R77, R77, 0xffff, RZ, 0xc0, !PT ;  /* 0x0000ffff4d4d7812 */ /* 0x000fe400078ec0ff */
[----:B------:R-:W-:Y:S02]  /*6b7b0*/  PRMT R159, R74, 0x3340, R76 ;  /* 0x000033404a9f7816 */ /* 0x000fe4000000004c */
[----:B------:R-:W-:Y:S02]  /*6b7c0*/  LOP3.LUT R7, R7, 0xffff, RZ, 0xc0, !PT ;  /* 0x0000ffff07077812 */ /* 0x000fe400078ec0ff */
[----:B------:R-:W-:Y:S02]  /*6b7d0*/  LOP3.LUT R5, R5, 0xffff, RZ, 0xc0, !PT ;  /* 0x0000ffff05057812 */ /* 0x000fe400078ec0ff */
[----:B------:R-:W-:Y:S02]  /*6b7e0*/  SHF.R.U32.HI R74, RZ, 0x8, R95 ;  /* 0x00000008ff4a7819 */ /* 0x000fe4000001165f */
[----:B------:R-:W-:-:S02]  /*6b7f0*/  SHF.R.U32.HI R96, RZ, 0x8, R96 ;  /* 0x00000008ff607819 */ /* 0x000fc40000011660 */
[----:B------:R-:W-:Y:S02]  /*6b800*/  PRMT R175, R158, 0x3340, R1 ;  /* 0x000033409eaf7816 */ /* 0x000fe40000000001 */
[----:B--2---:R-:W-:Y:S02]  /*6b810*/  SHF.R.U32.HI R19, RZ, 0x8, R151 ;  /* 0x00000008ff137819 */ /* 0x004fe40000011697 */
[----:B------:R-:W-:Y:S01]  /*6b820*/  PRMT R158, R75, 0x3340, R77 ;  /* 0x000033404b9e7816 */ /* 0x000fe2000000004d */
[----:B------:R-:W2:Y:S01]  /*6b830*/  LDL.LU R151, [R1+0x1d8] ;  /* 0x0001d80001977983 */ /* 0x000ea20000300800 */
[----:B------:R-:W-:Y:S02]  /*6b840*/  SHF.R.U32.HI R75, RZ, 0x8, R73 ;  /* 0x00000008ff4b7819 */ /* 0x000fe40000011649 */
[----:B------:R-:W-:Y:S02]  /*6b850*/  PRMT R5, R7, 0x3340, R5 ;  /* 0x0000334007057816 */ /* 0x000fe40000000005 */
[----:B------:R-:W-:-:S02]  /*6b860*/  LOP3.LUT R74, R74, 0xffff, RZ, 0xc0, !PT ;  /* 0x0000ffff4a4a7812 */ /* 0x000fc400078ec0ff */
[----:B------:R-:W-:Y:S02]  /*6b870*/  LOP3.LUT R73, R96, 0xffff, RZ, 0xc0, !PT ;  /* 0x0000ffff60497812 */ /* 0x000fe400078ec0ff */
[----:B------:R-:W-:Y:S02]  /*6b880*/  SHF.R.U32.HI R147, RZ, 0x8, R147 ;  /* 0x00000008ff937819 */ /* 0x000fe40000011693 */
[----:B------:R-:W-:Y:S02]  /*6b890*/  LOP3.LUT R161, R161, 0xffff, RZ, 0xc0, !PT ;  /* 0x0000ffffa1a17812 */ /* 0x000fe400078ec0ff */
[----:B------:R-:W-:Y:S02]  /*6b8a0*/  LOP3.LUT R19, R19, 0xffff, RZ, 0xc0, !PT ;  /* 0x0000ffff13137812 */ /* 0x000fe400078ec0ff */
[----:B------:R-:W-:Y:S01]  /*6b8b0*/  SHF.R.U32.HI R149, RZ, 0x8, R149 ;  /* 0x00000008ff957819 */ /* 0x000fe20000011695 */
[----:B------:R3:W-:Y:S01]  /*6b8c0*/  STL [R1+0xc], R5 ;  /* 0x00000c0501007387 */ /* 0x0007e20000100800 */
[----:B------:R-:W-:-:S02]  /*6b8d0*/  PRMT R73, R74, 0x3340, R73 ;  /* 0x000033404a497816 */ /* 0x000fc40000000049 */
[----:B------:R-:W-:Y:S02]  /*6b8e0*/  LOP3.LUT R147, R147, 0xffff, RZ, 0xc0, !PT ;  /* 0x0000ffff93937812 */ /* 0x000fe400078ec0ff */
[----:B------:R-:W-:Y:S02]  /*6b8f0*/  PRMT R161, R161, 0x3340, R19 ;  /* 0x00003340a1a17816 */ /* 0x000fe40000000013 */
[----:B------:R-:W-:-:S04]  /*6b900*/  LOP3.LUT R149, R149, 0xffff, RZ, 0xc0, !PT ;  /* 0x0000ffff95957812 */ /* 0x000fc800078ec0ff */
[----:B------:R-:W-:Y:S02]  /*6b910*/  PRMT R233, R147, 0x3340, R149 ;  /* 0x0000334093e97816 */ /* 0x000fe40000000095 */
[----:B---3--:R-:W-:Y:S02]  /*6b920*/  SHF.R.U32.HI R5, RZ, 0x8, R145 ;  /* 0x00000008ff057819 */ /* 0x008fe40000011691 */
[----:B------:R-:W3:Y:S01]  /*6b930*/  LDL.LU R145, [R1+0x1dc] ;  /* 0x0001dc0001917983 */ /* 0x000ee20000300800 */
[----:B----4-:R-:W-:Y:S02]  /*6b940*/  SHF.R.U32.HI R7, RZ, 0x8, R142 ;  /* 0x00000008ff077819 */ /* 0x010fe4000001168e */
[----:B------:R-:W-:Y:S02]  /*6b950*/  SHF.R.U32.HI R19, RZ, 0x8, R144 ;  /* 0x00000008ff137819 */ /* 0x000fe40000011690 */
[----:B------:R-:W4:Y:S04]  /*6b960*/  LDL.LU R144, [R1+0x1d4] ;  /* 0x0001d40001907983 */ /* 0x000f280000300800 */
[----:B------:R-:W-:Y:S04]  /*6b970*/  STL [R1+0x8], R73 ;  /* 0x0000084901007387 */ /* 0x000fe80000100800 */
[----:B------:R-:W4:Y:S04]  /*6b980*/  LDL.LU R142, [R1+0x1ec] ;  /* 0x0001ec00018e7983 */ /* 0x000f280000300800 */
[----:B------:R-:W4:Y:S04]  /*6b990*/  LDL.LU R139, [R1+0x1e8] ;  /* 0x0001e800018b7983 */ /* 0x000f280000300800 */
[----:B------:R-:W4:Y:S04]  /*6b9a0*/  LDL.LU R147, [R1+0x1e0] ;  /* 0x0001e00001937983 */ /* 0x000f280000300800 */
[----:B------:R-:W2:Y:S01]  /*6b9b0*/  LDL.LU R155, [R1+0x1e4] ;  /* 0x0001e400019b7983 */ /* 0x000ea20000300800 */
[----:B------:R-:W-:-:S02]  /*6b9c0*/  SHF.R.U32.HI R133, RZ, 0x8, R133 ;  /* 0x00000008ff857819 */ /* 0x000fc40000011685 */
[----:B------:R-:W-:Y:S02]  /*6b9d0*/  SHF.R.U32.HI R135, RZ, 0x8, R135 ;  /* 0x00000008ff877819 */ /* 0x000fe40000011687 */
[----:B------:R-:W-:Y:S02]  /*6b9e0*/  LOP3.LUT R133, R133, 0xffff, RZ, 0xc0, !PT ;  /* 0x0000ffff85857812 */ /* 0x000fe400078ec0ff */
[----:B------:R-:W-:-:S04]  /*6b9f0*/  LOP3.LUT R135, R135, 0xffff, RZ, 0xc0, !PT ;  /* 0x0000ffff87877812 */ /* 0x000fc800078ec0ff */
[----:B------:R-:W-:Y:S02]  /*6ba00*/  PRMT R222, R133, 0x3340, R135 ;  /* 0x0000334085de7816 */ /* 0x000fe40000000087 */
[----:B------:R-:W4:Y:S04]  /*6ba10*/  LDL.LU R133, [R1+0x204] ;  /* 0x0002040001857983 */ /* 0x000f280000300800 */
[----:B------:R-:W4:Y:S01]  /*6ba20*/  LDL.LU R135, [R1+0x200] ;  /* 0x0002000001877983 */ /* 0x000f220000300800 */
[----:B------:R-:W-:Y:S02]  /*6ba30*/  SHF.R.U32.HI R189, RZ, 0x8, R189 ;  /* 0x00000008ffbd7819 */ /* 0x000fe400000116bd */
[----:B------:R-:W-:Y:S02]  /*6ba40*/  SHF.R.U32.HI R203, RZ, 0x8, R203 ;  /* 0x00000008ffcb7819 */ /* 0x000fe400000116cb */
[----:B------:R-:W-:-:S02]  /*6ba50*/  SHF.R.U32.HI R205, RZ, 0x8, R205 ;  /* 0x00000008ffcd7819 */ /* 0x000fc400000116cd */
[----:B------:R-:W-:Y:S02]  /*6ba60*/  LOP3.LUT R189, R189, 0xffff, RZ, 0xc0, !PT ;  /* 0x0000ffffbdbd7812 */ /* 0x000fe400078ec0ff */
        /* <DEDUP_REMOVED lines=8> */
[----:B------:R-:W-:Y:S02]  /*6baf0*/  SHF.R.U32.HI R203, RZ, 0x8, R156 ;  /* 0x00000008ffcb7819 */ /* 0x000fe4000001169c */
[----:B------:R-:W-:Y:S02]  /*6bb00*/  SHF.R.U32.HI R202, RZ, 0x8, R21 ;  /* 0x00000008ffca7819 */ /* 0x000fe40000011615 */
[----:B--2---:R-:W-:-:S02]  /*6bb10*/  SHF.R.U32.HI R140, RZ, 0x8, R155 ;  /* 0x00000008ff8c7819 */ /* 0x004fc4000001169b */
[----:B------:R-:W2:Y:S01]  /*6bb20*/  LDL.LU R155, [R1+0x1fc] ;  /* 0x0001fc00019b7983 */ /* 0x000ea20000300800 */
[----:B------:R-:W-:Y:S02]  /*6bb30*/  PRMT R154, R5, 0x3340, R19 ;  /* 0x00003340059a7816 */ /* 0x000fe40000000013 */
[----:B------:R-:W-:Y:S01]  /*6bb40*/  SHF.R.U32.HI R21, RZ, 0x8, R150 ;  /* 0x00000008ff157819 */ /* 0x000fe20000011696 */
[----:B------:R-:W2:Y:S01]  /*6bb50*/  LDL.LU R134, [R1+0x1f8] ;  /* 0x0001f80001867983 */ /* 0x000ea20000300800 */
[----:B------:R-:W-:Y:S02]  /*6bb60*/  SHF.R.U32.HI R5, RZ, 0x8, R151 ;  /* 0x00000008ff057819 */ /* 0x000fe40000011697 */
[----:B------:R-:W-:Y:S02]  /*6bb70*/  LOP3.LUT R153, R153, 0xffff, RZ, 0xc0, !PT ;  /* 0x0000ffff99997812 */ /* 0x000fe400078ec0ff */
[----:B------:R-:W-:Y:S02]  /*6bb80*/  LOP3.LUT R203, R203, 0xffff, RZ, 0xc0, !PT ;  /* 0x0000ffffcbcb7812 */ /* 0x000fe400078ec0ff */
[----:B------:R-:W-:-:S02]  /*6bb90*/  LOP3.LUT R7, R7, 0xffff, RZ, 0xc0, !PT ;  /* 0x0000ffff07077812 */ /* 0x000fc400078ec0ff */
[----:B------:R-:W-:Y:S02]  /*6bba0*/  LOP3.LUT R21, R21, 0xffff, RZ, 0xc0, !PT ;  /* 0x0000ffff15157812 */ /* 0x000fe400078ec0ff */
[----:B------:R-:W-:Y:S02]  /*6bbb0*/  LOP3.LUT R5, R5, 0xffff, RZ, 0xc0, !PT ;  /* 0x0000ffff05057812 */ /* 0x000fe400078ec0ff */
[----:B------:R-:W-:Y:S02]  /*6bbc0*/  PRMT R203, R153, 0x3340, R203 ;  /* 0x0000334099cb7816 */ /* 0x000fe400000000cb */
[----:B------:R-:W-:Y:S02]  /*6bbd0*/  PRMT R153, R7, 0x3340, R21 ;  /* 0x0000334007997816 */ /* 0x000fe40000000015 */
[----:B------:R-:W-:Y:S02]  /*6bbe0*/  PRMT R151, R5, 0x3340, R1 ;  /* 0x0000334005977816 */ /* 0x000fe40000000001 */
[----:B---3--:R-:W-:-:S02]  /*6bbf0*/  SHF.R.U32.HI R5, RZ, 0x8, R145 ;  /* 0x00000008ff057819 */ /* 0x008fc40000011691 */
[----:B----4-:R-:W-:Y:S02]  /*6bc00*/  SHF.R.U32.HI R7, RZ, 0x8, R144 ;  /* 0x00000008ff077819 */ /* 0x010fe40000011690 */
[----:B------:R-:W-:Y:S02]  /*6bc10*/  SHF.R.U32.HI R67, RZ, 0x8, R67 ;  /* 0x00000008ff437819 */ /* 0x000fe40000011643 */
[----:B------:R-:W-:Y:S02]  /*6bc20*/  SHF.R.U32.HI R68, RZ, 0x8, R68 ;  /* 0x00000008ff447819 */ /* 0x000fe40000011644 */
[----:B------:R-:W-:Y:S02]  /*6bc30*/  LOP3.LUT R5, R5, 0xffff, RZ, 0xc0, !PT ;  /* 0x0000ffff05057812 */ /* 0x000fe400078ec0ff */
[----:B------:R-:W-:Y:S02]  /*6bc40*/  LOP3.LUT R67, R67, 0xffff, RZ, 0xc0, !PT ;  /* 0x0000ffff43437812 */ /* 0x000fe400078ec0ff */
[----:B------:R-:W-:-:S02]  /*6bc50*/  LOP3.LUT R7, R7, 0xffff, RZ, 0xc0, !PT ;  /* 0x0000ffff07077812 */ /* 0x000fc400078ec0ff */
[----:B------:R-:W-:Y:S02]  /*6bc60*/  LOP3.LUT R68, R68, 0xffff, RZ, 0xc0, !PT ;  /* 0x0000ffff44447812 */ /* 0x000fe400078ec0ff */
[----:B------:R-:W-:Y:S02]  /*6bc70*/  PRMT R145, R5, 0x3340, R67 ;  /* 0x0000334005917816 */ /* 0x000fe40000000043 */
[----:B------:R-:W-:Y:S02]  /*6bc80*/  PRMT R143, R7, 0x3340, R68 ;  /* 0x00003340078f7816 */ /* 0x000fe40000000044 */
[----:B------:R-:W-:Y:S02]  /*6bc90*/  SHF.R.U32.HI R5, RZ, 0x8, R65 ;  /* 0x00000008ff057819 */ /* 0x000fe40000011641 */
[----:B------:R-:W-:Y:S02]  /*6bca0*/  SHF.R.U32.HI R7, RZ, 0x8, R66 ;  /* 0x00000008ff077819 */ /* 0x000fe40000011642 */
[----:B------:R-:W-:-:S02]  /*6bcb0*/  LOP3.LUT R5, R5, 0xffff, RZ, 0xc0, !PT ;  /* 0x0000ffff05057812 */ /* 0x000fc400078ec0ff */
[----:B------:R-:W-:-:S04]  /*6bcc0*/  LOP3.LUT R7, R7, 0xffff, RZ, 0xc0, !PT ;  /* 0x0000ffff07077812 */ /* 0x000fc800078ec0ff */
[----:B------:R-:W-:Y:S02]  /*6bcd0*/  PRMT R5, R5, 0x3340, R7 ;  /* 0x0000334005057816 */ /* 0x000fe40000000007 */
[----:B------:R-:W-:Y:S02]  /*6bce0*/  SHF.R.U32.HI R19, RZ, 0x8, R139 ;  /* 0x00000008ff137819 */ /* 0x000fe4000001168b */
[----:B------:R-:W3:Y:S01]  /*6bcf0*/  LDL.LU R139, [R1+0x1f4] ;  /* 0x0001f400018b7983 */ /* 0x000ee20000300800 */
[----:B------:R-:W-:-:S03]  /*6bd00*/  SHF.R.U32.HI R141, RZ, 0x8, R147 ;  /* 0x00000008ff8d7819 */ /* 0x000fc60000011693 */
[----:B------:R0:W-:Y:S04]  /*6bd10*/  STL [R1+0x4], R5 ;  /* 0x0000040501007387 */ /* 0x0001e80000100800 */
[----:B------:R-:W4:Y:S01]  /*6bd20*/  LDL.LU R147, [R1+0x1f0] ;  /* 0x0001f00001937983 */ /* 0x000f220000300800 */
[----:B------:R-:W-:Y:S02]  /*6bd30*/  SHF.R.U32.HI R21, RZ, 0x8, R135 ;  /* 0x00000008ff157819 */ /* 0x000fe40000011687 */
[----:B--2---:R-:W-:Y:S02]  /*6bd40*/  SHF.R.U32.HI R135, RZ, 0x8, R155 ;  /* 0x00000008ff877819 */ /* 0x004fe4000001169b */
[----:B------:R-:W2:Y:S01]  /*6bd50*/  LDL.LU R155, [R1+0x210] ;  /* 0x00021000019b7983 */ /* 0x000ea20000300800 */
[----:B------:R-:W-:-:S02]  /*6bd60*/  SHF.R.U32.HI R142, RZ, 0x8, R142 ;  /* 0x00000008ff8e7819 */ /* 0x000fc4000001168e */
[----:B------:R-:W-:Y:S02]  /*6bd70*/  LOP3.LUT R19, R19, 0xffff, RZ, 0xc0, !PT ;  /* 0x0000ffff13137812 */ /* 0x000fe400078ec0ff */
[----:B------:R-:W-:Y:S02]  /*6bd80*/  LOP3.LUT R142, R142, 0xffff, RZ, 0xc0, !PT ;  /* 0x0000ffff8e8e7812 */ /* 0x000fe400078ec0ff */
[----:B------:R-:W-:Y:S02]  /*6bd90*/  SHF.R.U32.HI R7, RZ, 0x8, R54 ;  /* 0x00000008ff077819 */ /* 0x000fe40000011636 */
[----:B------:R-:W-:Y:S02]  /*6bda0*/  PRMT R142, R142, 0x3340, R19 ;  /* 0x000033408e8e7816 */ /* 0x000fe40000000013 */
[----:B------:R-:W-:Y:S02]  /*6bdb0*/  SHF.R.U32.HI R19, RZ, 0x8, R56 ;  /* 0x00000008ff137819 */ /* 0x000fe40000011638 */
[----:B------:R-:W-:-:S02]  /*6bdc0*/  SHF.R.U32.HI R123, RZ, 0x8, R123 ;  /* 0x00000008ff7b7819 */ /* 0x000fc4000001167b */
[----:B------:R-:W-:Y:S02]  /*6bdd0*/  LOP3.LUT R7, R7, 0xffff, RZ, 0xc0, !PT ;  /* 0x0000ffff07077812 */ /* 0x000fe400078ec0ff */
[----:B------:R-:W-:Y:S02]  /*6bde0*/  LOP3.LUT R19, R19, 0xffff, RZ, 0xc0, !PT ;  /* 0x0000ffff13137812 */ /* 0x000fe400078ec0ff */
[----:B------:R-:W-:Y:S02]  /*6bdf0*/  SHF.R.U32.HI R125, RZ, 0x8, R125 ;  /* 0x00000008ff7d7819 */ /* 0x000fe4000001167d */
[----:B------:R-:W-:Y:S02]  /*6be00*/  LOP3.LUT R123, R123, 0xffff, RZ, 0xc0, !PT ;  /* 0x0000ffff7b7b7812 */ /* 0x000fe400078ec0ff */
[----:B------:R-:W-:Y:S02]  /*6be10*/  PRMT R7, R7, 0x3340, R19 ;  /* 0x0000334007077816 */ /* 0x000fe40000000013 */
[----:B------:R-:W-:-:S02]  /*6be20*/  LOP3.LUT R125, R125, 0xffff, RZ, 0xc0, !PT ;  /* 0x0000ffff7d7d7812 */ /* 0x000fc400078ec0ff */
[----:B------:R-:W-:Y:S01]  /*6be30*/  SHF.R.U32.HI R186, RZ, 0x8, R186 ;  /* 0x00000008ffba7819 */ /* 0x000fe200000116ba */
[----:B------:R4:W-:Y:S01]  /*6be40*/  STL [R1], R7 ;  /* 0x0000000701007387 */ /* 0x0009e20000100800 */
[----:B------:R-:W-:Y:S02]  /*6be50*/  PRMT R217, R123, 0x3340, R125 ;  /* 0x000033407bd97816 */ /* 0x000fe4000000007d */
[----:B------:R-:W-:Y:S01]  /*6be60*/  SHF.R.U32.HI R103, RZ, 0x8, R103 ;  /* 0x00000008ff677819 */ /* 0x000fe20000011667 */
[----:B------:R-:W2:Y:S01]  /*6be70*/  LDL.LU R123, [R1+0x20c] ;  /* 0x00020c00017b7983 */ /* 0x000ea20000300800 */
[----:B------:R-:W-:Y:S02]  /*6be80*/  SHF.R.U32.HI R106, RZ, 0x8, R106 ;  /* 0x00000008ff6a7819 */ /* 0x000fe4000001166a */
[----:B------:R-:W-:Y:S01]  /*6be90*/  LOP3.LUT R186, R186, 0xffff, RZ, 0xc0, !PT ;  /* 0x0000ffffbaba7812 */ /* 0x000fe200078ec0ff */
[----:B------:R-:W2:Y:S01]  /*6bea0*/  LDL.LU R125, [R1+0x208] ;  /* 0x00020800017d7983 */ /* 0x000ea20000300800 */
[----:B------:R-:W-:-:S02]  /*6beb0*/  LOP3.LUT R103, R103, 0xffff, RZ, 0xc0, !PT ;  /* 0x0000ffff67677812 */ /* 0x000fc400078ec0ff */
[----:B------:R-:W-:Y:S02]  /*6bec0*/  LOP3.LUT R106, R106, 0xffff, RZ, 0xc0, !PT ;  /* 0x0000ffff6a6a7812 */ /* 0x000fe400078ec0ff */
[----:B------:R-:W-:Y:S02]  /*6bed0*/  SHF.R.U32.HI R104, RZ, 0x8, R53 ;  /* 0x00000008ff687819 */ /* 0x000fe40000011635 */
[----:B0-----:R-:W-:Y:S02]  /*6bee0*/  SHF.R.U32.HI R5, RZ, 0x8, R55 ;  /* 0x00000008ff057819 */ /* 0x001fe40000011637 */
[----:B------:R-:W-:Y:S02]  /*6bef0*/  SHF.R.U32.HI R251, RZ, 0x8, R216 ;  /* 0x00000008fffb7819 */ /* 0x000fe400000116d8 */
[----:B------:R-:W-:Y:S02]  /*6bf00*/  PRMT R239, R186, 0x3340, R1 ;  /* 0x00003340baef7816 */ /* 0x000fe40000000001 */
[----:B------:R-:W-:-:S02]  /*6bf10*/  SHF.R.U32.HI R216, RZ, 0x8, R131 ;  /* 0x00000008ffd87819 */ /* 0x000fc40000011683 */
[----:B------:R-:W-:Y:S01]  /*6bf20*/  PRMT R186, R103, 0x3340, R106 ;  /* 0x0000334067ba7816 */ /* 0x000fe2000000006a */
[----:B------:R-:W2:Y:S01]  /*6bf30*/  LDL.LU R131, [R1+0x220] ;  /* 0x0002200001837983 */ /* 0x000ea20000300800 */
[----:B------:R-:W-:Y:S02]  /*6bf40*/  LOP3.LUT R104, R104, 0xffff, RZ, 0xc0, !PT ;  /* 0x0000ffff68687812 */ /* 0x000fe400078ec0ff */
[----:B------:R-:W-:Y:S02]  /*6bf50*/  LOP3.LUT R5, R5, 0xffff, RZ, 0xc0, !PT ;  /* 0x0000ffff05057812 */ /* 0x000fe400078ec0ff */
[----:B---3--:R-:W-:Y:S02]  /*6bf60*/  SHF.R.U32.HI R106, RZ, 0x8, R139 ;  /* 0x00000008ff6a7819 */ /* 0x008fe4000001168b */
[----:B------:R-:W3:Y:S01]  /*6bf70*/  LDL.LU R139, [R1+0x218] ;  /* 0x00021800018b7983 */ /* 0x000ee20000300800 */
[----:B------:R-:W-:Y:S02]  /*6bf80*/  SHF.R.U32.HI R188, RZ, 0x8, R188 ;  /* 0x00000008ffbc7819 */ /* 0x000fe400000116bc */
[----:B----4-:R-:W-:-:S02]  /*6bf90*/  SHF.R.U32.HI R7, RZ, 0x8, R147 ;  /* 0x00000008ff077819 */ /* 0x010fc40000011693 */
[----:B------:R-:W4:Y:S01]  /*6bfa0*/  LDL.LU R147, [R1+0x21c] ;  /* 0x00021c0001937983 */ /* 0x000f220000300800 */
[----:B------:R-:W-:Y:S02]  /*6bfb0*/  SHF.R.U32.HI R102, RZ, 0x8, R102 ;  /* 0x00000008ff667819 */ /* 0x000fe40000011666 */
[----:B------:R-:W-:Y:S02]  /*6bfc0*/  SHF.R.U32.HI R105, RZ, 0x8, R105 ;  /* 0x00000008ff697819 */ /* 0x000fe40000011669 */
[----:B------:R-:W-:Y:S02]  /*6bfd0*/  PRMT R104, R104, 0x3340, R5 ;  /* 0x0000334068687816 */ /* 0x000fe40000000005 */
[----:B------:R-:W-:Y:S02]  /*6bfe0*/  SHF.R.U32.HI R5, RZ, 0x8, R134 ;  /* 0x00000008ff057819 */ /* 0x000fe40000011686 */
[----:B------:R-:W-:Y:S02]  /*6bff0*/  LOP3.LUT R188, R188, 0xffff, RZ, 0xc0, !PT ;  /* 0x0000ffffbcbc7812 */ /* 0x000fe400078ec0ff */
[----:B------:R-:W-:-:S02]  /*6c000*/  LOP3.LUT R102, R102, 0xffff, RZ, 0xc0, !PT ;  /* 0x0000ffff66667812 */ /* 0x000fc400078ec0ff */
[----:B------:R-:W-:Y:S02]  /*6c010*/  LOP3.LUT R105, R105, 0xffff, RZ, 0xc0, !PT ;  /* 0x0000ffff69697812 */ /* 0x000fe400078ec0ff */
[----:B------:R-:W-:Y:S02]  /*6c020*/  LOP3.LUT R5, R5, 0xffff, RZ, 0xc0, !PT ;  /* 0x0000ffff05057812 */ /* 0x000fe400078ec0ff */
[----:B------:R-:W-:Y:S02]  /*6c030*/  LOP3.LUT R7, R7, 0xffff, RZ, 0xc0, !PT ;  /* 0x0000ffff07077812 */ /* 0x000fe400078ec0ff */
[----:B------:R-:W-:Y:S02]  /*6c040*/  PRMT R231, R188, 0x3340, R1 ;  /* 0x00003340bce77816 */ /* 0x000fe40000000001 */
[----:B------:R-:W-:Y:S02]  /*6c050*/  PRMT R188, R102, 0x3340, R105 ;  /* 0x0000334066bc7816 */ /* 0x000fe40000000069 */
[----:B------:R-:W-:-:S02]  /*6c060*/  PRMT R105, R5, 0x3340, R7 ;  /* 0x0000334005697816 */ /* 0x000fc40000000007 */
[----:B--2---:R-:W-:Y:S02]  /*6c070*/  SHF.R.U32.HI R5, RZ, 0x8, R155 ;  /* 0x00000008ff057819 */ /* 0x004fe4000001169b */
[----:B------:R-:W2:Y:S01]  /*6c080*/  LDL.LU R155, [R1+0x214] ;  /* 0x00021400019b7983 */ /* 0x000ea20000300800 */
[----:B------:R-:W-:Y:S02]  /*6c090*/  SHF.R.U32.HI R63, RZ, 0x8, R63 ;  /* 0x00000008ff3f7819 */ /* 0x000fe4000001163f */
[----:B------:R-:W-:Y:S02]  /*6c0a0*/  SHF.R.U32.HI R64, RZ, 0x8, R64 ;  /* 0x00000008ff407819 */ /* 0x000fe40000011640 */
[----:B------:R-:W-:Y:S02]  /*6c0b0*/  LOP3.LUT R5, R5, 0xffff, RZ, 0xc0, !PT ;  /* 0x0000ffff05057812 */ /* 0x000fe400078ec0ff */
[----:B------:R-:W-:Y:S02]  /*6c0c0*/  SHF.R.U32.HI R114, RZ, 0x8, R114 ;  /* 0x00000008ff727819 */ /* 0x000fe40000011672 */
[----:B------:R-:W-:-:S02]  /*6c0d0*/  LOP3.LUT R63, R63, 0xffff, RZ, 0xc0, !PT ;  /* 0x0000ffff3f3f7812 */ /* 0x000fc400078ec0ff */
[----:B------:R-:W-:Y:S02]  /*6c0e0*/  LOP3.LUT R64, R64, 0xffff, RZ, 0xc0, !PT ;  /* 0x0000ffff40407812 */ /* 0x000fe400078ec0ff */
[----:B------:R-:W-:Y:S02]  /*6c0f0*/  PRMT R132, R5, 0x3340, R1 ;  /* 0x0000334005847816 */ /* 0x000fe40000000001 */
[----:B------:R-:W-:Y:S02]  /*6c100*/  LOP3.LUT R114, R114, 0xffff, RZ, 0xc0, !PT ;  /* 0x0000ffff72727812 */ /* 0x000fe400078ec0ff */
[----:B------:R-:W-:Y:S02]  /*6c110*/  PRMT R5, R63, 0x3340, R64 ;  /* 0x000033403f057816 */ /* 0x000fe40000000040 */
[----:B------:R-:W-:Y:S02]  /*6c120*/  SHF.R.U32.HI R247, RZ, 0x8, R209 ;  /* 0x00000008fff77819 */ /* 0x000fe400000116d1 */
[----:B------:R-:W-:Y:S01]  /*6c130*/  SHF.R.U32.HI R209, RZ, 0x8, R193 ;  /* 0x00000008ffd17819 */ /* 0x000fe200000116c1 */
[----:B------:R0:W-:Y:S01]  /*6c140*/  STL [R1+0x1c], R5 ;  /* 0x00001c0501007387 */ /* 0x0001e20000100800 */
[----:B------:R-:W-:-:S02]  /*6c150*/  PRMT R193, R114, 0x3340, R1 ;  /* 0x0000334072c17816 */ /* 0x000fc40000000001 */
[----:B------:R-:W-:Y:S02]  /*6c160*/  SHF.R.U32.HI R11, RZ, 0x8, R11 ;  /* 0x00000008ff0b7819 */ /* 0x000fe4000001160b */
[----:B------:R-:W-:Y:S02]  /*6c170*/  SHF.R.U32.HI R12, RZ, 0x8, R12 ;  /* 0x00000008ff0c7819 */ /* 0x000fe4000001160c */
[----:B------:R-:W-:Y:S02]  /*6c180*/  SHF.R.U32.HI R114, RZ, 0x8, R133 ;  /* 0x00000008ff727819 */ /* 0x000fe40000011685 */
[----:B------:R-:W-:Y:S02]  /*6c190*/  SHF.R.U32.HI R25, RZ, 0x8, R25 ;  /* 0x00000008ff197819 */ /* 0x000fe40000011619 */
[----:B------:R-:W-:Y:S02]  /*6c1a0*/  SHF.R.U32.HI R23, RZ, 0x8, R23 ;  /* 0x00000008ff177819 */ /* 0x000fe40000011617 */
[----:B0-----:R-:W-:-:S02]  /*6c1b0*/  SHF.R.U32.HI R5, RZ, 0x8, R123 ;  /* 0x00000008ff057819 */ /* 0x001fc4000001167b */
[----:B------:R-:W-:Y:S02]  /*6c1c0*/  SHF.R.U32.HI R22, RZ, 0x8, R22 ;  /* 0x00000008ff167819 */ /* 0x000fe40000011616 */
[----:B------:R-:W-:Y:S02]  /*6c1d0*/  LOP3.LUT R11, R11, 0xffff, RZ, 0xc0, !PT ;  /* 0x0000ffff0b0b7812 */ /* 0x000fe400078ec0ff */
[----:B------:R-:W-:Y:S02]  /*6c1e0*/  LOP3.LUT R12, R12, 0xffff, RZ, 0xc0, !PT ;  /* 0x0000ffff0c0c7812 */ /* 0x000fe400078ec0ff */
[----:B------:R-:W-:Y:S02]  /*6c1f0*/  LOP3.LUT R114, R114, 0xffff, RZ, 0xc0, !PT ;  /* 0x0000ffff72727812 */ /* 0x000fe400078ec0ff */
[----:B------:R-:W-:Y:S02]  /*6c200*/  LOP3.LUT R21, R21, 0xffff, RZ, 0xc0, !PT ;  /* 0x0000ffff15157812 */ /* 0x000fe400078ec0ff */
[----:B------:R-:W-:-:S02]  /*6c210*/  LOP3.LUT R106, R106, 0xffff, RZ, 0xc0, !PT ;  /* 0x0000ffff6a6a7812 */ /* 0x000fc400078ec0ff */
[----:B------:R-:W-:Y:S02]  /*6c220*/  LOP3.LUT R25, R25, 0xffff, RZ, 0xc0, !PT ;  /* 0x0000ffff19197812 */ /* 0x000fe400078ec0ff */
[----:B------:R-:W-:Y:S02]  /*6c230*/  LOP3.LUT R23, R23, 0xffff, RZ, 0xc0, !PT ;  /* 0x0000ffff17177812 */ /* 0x000fe400078ec0ff */
[----:B------:R-:W-:Y:S02]  /*6c240*/  SHF.R.U32.HI R20, RZ, 0x8, R20 ;  /* 0x00000008ff147819 */ /* 0x000fe40000011614 */
[----:B------:R-:W-:Y:S02]  /*6c250*/  LOP3.LUT R19, R5, 0xffff, RZ, 0xc0, !PT ;  /* 0x0000ffff05137812 */ /* 0x000fe400078ec0ff */
[----:B------:R-:W-:Y:S02]  /*6c260*/  LOP3.LUT R5, R22, 0xffff, RZ, 0xc0, !PT ;  /* 0x0000ffff16057812 */ /* 0x000fe400078ec0ff */
[----:B------:R-:W-:-:S02]  /*6c270*/  PRMT R11, R11, 0x3340, R12 ;  /* 0x000033400b0b7816 */ /* 0x000fc4000000000c */
[----:B------:R-:W-:Y:S02]  /*6c280*/  PRMT R114, R114, 0x3340, R21 ;  /* 0x0000334072727816 */ /* 0x000fe40000000015 */
[----:B------:R-:W-:Y:S02]  /*6c290*/  PRMT R106, R106, 0x3340, R25 ;  /* 0x000033406a6a7816 */ /* 0x000fe40000000019 */
[----:B------:R-:W-:Y:S02]  /*6c2a0*/  PRMT R12, R23, 0x3340, R1 ;  /* 0x00003340170c7816 */ /* 0x000fe40000000001 */
[----:B------:R-:W-:Y:S02]  /*6c2b0*/  SHF.R.U32.HI R7, RZ, 0x8, R125 ;  /* 0x00000008ff077819 */ /* 0x000fe4000001167d */
[----:B------:R-:W-:Y:S01]  /*6c2c0*/  LOP3.LUT R21, R20, 0xffff, RZ, 0xc0, !PT ;  /* 0x0000ffff14157812 */ /* 0x000fe200078ec0ff */
[----:B------:R-:W2:Y:S01]  /*6c2d0*/  LDL.LU R125, [R1+0x234] ;  /* 0x00023400017d7983 */ /* 0x000ea20000300800 */
[----:B------:R-:W-:-:S02]  /*6c2e0*/  SHF.R.U32.HI R25, RZ, 0x8, R131 ;  /* 0x00000008ff197819 */ /* 0x000fc40000011683 */
[----:B------:R-:W-:Y:S01]  /*6c2f0*/  SHF.R.U32.HI R23, RZ, 0x8, R24 ;  /* 0x00000008ff177819 */ /* 0x000fe20000011618 */
[----:B------:R-:W2:Y:S01]  /*6c300*/  LDL.LU R131, [R1+0x230] ;  /* 0x0002300001837983 */ /* 0x000ea20000300800 */
[----:B------:R-:W-:Y:S02]  /*6c310*/  PRMT R20, R5, 0x3340, R1 ;  /* 0x0000334005147816 */ /* 0x000fe40000000001 */
[----:B---3--:R-:W-:Y:S02]  /*6c320*/  SHF.R.U32.HI R24, RZ, 0x8, R139 ;  /* 0x00000008ff187819 */ /* 0x008fe4000001168b */
[----:B----4-:R-:W-:Y:S01]  /*6c330*/  SHF.R.U32.HI R5, RZ, 0x8, R147 ;  /* 0x00000008ff057819 */ /* 0x010fe20000011693 */
[----:B------:R-:W3:Y:S04]  /*6c340*/  LDL.LU R139, [R1+0x22c] ;  /* 0x00022c00018b7983 */ /* 0x000ee80000300800 */
[----:B------:R-:W4:Y:S01]  /*6c350*/  LDL.LU R147, [R1+0x228] ;  /* 0x0002280001937983 */ /* 0x000f220000300800 */
[----:B------:R-:W-:-:S02]  /*6c360*/  SHF.R.U32.HI R134, RZ, 0x8, R26 ;  /* 0x00000008ff867819 */ /* 0x000fc4000001161a */
[----:B--2---:R-:W-:Y:S02]  /*6c370*/  SHF.R.U32.HI R26, RZ, 0x8, R155 ;  /* 0x00000008ff1a7819 */ /* 0x004fe4000001169b */
[----:B------:R-:W2:Y:S01]  /*6c380*/  LDL.LU R155, [R1+0x224] ;  /* 0x00022400019b7983 */ /* 0x000ea20000300800 */
[----:B------:R-:W-:Y:S02]  /*6c390*/  SHF.R.U32.HI R27, RZ, 0x8, R27 ;  /* 0x00000008ff1b7819 */ /* 0x000fe4000001161b */
[----:B------:R-:W-:Y:S02]  /*6c3a0*/  SHF.R.U32.HI R28, RZ, 0x8, R28 ;  /* 0x00000008ff1c7819 */ /* 0x000fe4000001161c */
[----:B------:R-:W-:Y:S02]  /*6c3b0*/  SHF.R.U32.HI R30, RZ, 0x8, R30 ;  /* 0x00000008ff1e7819 */ /* 0x000fe4000001161e */
[----:B------:R-:W-:Y:S02]  /*6c3c0*/  SHF.R.U32.HI R34, RZ, 0x8, R34 ;  /* 0x00000008ff227819 */ /* 0x000fe40000011622 */
[----:B------:R-:W-:-:S02]  /*6c3d0*/  SHF.R.U32.HI R29, RZ, 0x8, R29 ;  /* 0x00000008ff1d7819 */ /* 0x000fc4000001161d */
[----:B------:R-:W-:Y:S02]  /*6c3e0*/  SHF.R.U32.HI R33, RZ, 0x8, R33 ;  /* 0x00000008ff217819 */ /* 0x000fe40000011621 */
[----:B------:R-:W-:Y:S02]  /*6c3f0*/  LOP3.LUT R27, R27, 0xffff, RZ, 0xc0, !PT ;  /* 0x0000ffff1b1b7812 */ /* 0x000fe400078ec0ff */
[----:B------:R-:W-:Y:S02]  /*6c400*/  LOP3.LUT R28, R28, 0xffff, RZ, 0xc0, !PT ;  /* 0x0000ffff1c1c7812 */ /* 0x000fe400078ec0ff */
[----:B------:R-:W-:Y:S02]  /*6c410*/  SHF.R.U32.HI R13, RZ, 0x8, R13 ;  /* 0x00000008ff0d7819 */ /* 0x000fe4000001160d */
[----:B------:R-:W-:Y:S02]  /*6c420*/  LOP3.LUT R30, R30, 0xffff, RZ, 0xc0, !PT ;  /* 0x0000ffff1e1e7812 */ /* 0x000fe400078ec0ff */
[----:B------:R-:W-:-:S02]  /*6c430*/  LOP3.LUT R34, R34, 0xffff, RZ, 0xc0, !PT ;  /* 0x0000ffff22227812 */ /* 0x000fc400078ec0ff */
[----:B------:R-:W-:Y:S02]  /*6c440*/  LOP3.LUT R29, R29, 0xffff, RZ, 0xc0, !PT ;  /* 0x0000ffff1d1d7812 */ /* 0x000fe400078ec0ff */
[----:B------:R-:W-:Y:S02]  /*6c450*/  LOP3.LUT R33, R33, 0xffff, RZ, 0xc0, !PT ;  /* 0x0000ffff21217812 */ /* 0x000fe400078ec0ff */
[----:B------:R-:W-:Y:S02]  /*6c460*/  PRMT R27, R27, 0x3340, R28 ;  /* 0x000033401b1b7816 */ /* 0x000fe4000000001c */
[----:B------:R-:W-:Y:S02]  /*6c470*/  LOP3.LUT R13, R13, 0xffff, RZ, 0xc0, !PT ;  /* 0x0000ffff0d0d7812 */ /* 0x000fe400078ec0ff */
[--C-:B------:R-:W-:Y:S02]  /*6c480*/  PRMT R28, R30, 0x3340, R1.reuse ;  /* 0x000033401e1c7816 */ /* 0x100fe40000000001 */
[----:B------:R-:W-:-:S02]  /*6c490*/  PRMT R30, R34, 0x3340, R1 ;  /* 0x00003340221e7816 */ /* 0x000fc40000000001 */
[----:B------:R-:W-:Y:S02]  /*6c4a0*/  SHF.R.U32.HI R34, RZ, 0x8, R31 ;  /* 0x00000008ff227819 */ /* 0x000fe4000001161f */
[----:B------:R-:W-:Y:S02]  /*6c4b0*/  PRMT R29, R29, 0x3340, R33 ;  /* 0x000033401d1d7816 */ /* 0x000fe40000000021 */
[----:B------:R-:W-:Y:S02]  /*6c4c0*/  PRMT R13, R19, 0x3340, R13 ;  /* 0x00003340130d7816 */ /* 0x000fe4000000000d */
[----:B------:R-:W-:-:S04]  /*6c4d0*/  SHF.R.U32.HI R50, RZ, 0x8, R50 ;  /* 0x00000008ff327819 */ /* 0x000fc80000011632 */
[----:B------:R-:W-:-:S04]  /*6c4e0*/  LOP3.LUT R50, R50, 0xffff, RZ, 0xc0, !PT ;  /* 0x0000ffff32327812 */ /* 0x000fc800078ec0ff */
[----:B------:R-:W-:Y:S02]  /*6c4f0*/  PRMT R133, R50, 0x3340, R1 ;  /* 0x0000334032857816 */ /* 0x000fe40000000001 */
[----:B------:R-:W-:Y:S02]  /*6c500*/  SHF.R.U32.HI R31, RZ, 0x8, R131 ;  /* 0x00000008ff1f7819 */ /* 0x000fe40000011683 */
[----:B------:R-:W2:Y:S01]  /*6c510*/  LDL.LU R131, [R1+0x244] ;  /* 0x0002440001837983 */ /* 0x000ea20000300800 */
[----:B---3--:R-:W-:-:S03]  /*6c520*/  SHF.R.U32.HI R33, RZ, 0x8, R139 ;  /* 0x00000008ff217819 */ /* 0x008fc6000001168b */
[----:B------:R-:W3:Y:S01]  /*6c530*/  LDL.LU R139, [R1+0x240] ;  /* 0x00024000018b7983 */ /* 0x000ee20000300800 */
[----:B----4-:R-:W-:-:S03]  /*6c540*/  SHF.R.U32.HI R19, RZ, 0x8, R147 ;  /* 0x00000008ff137819 */ /* 0x010fc60000011693 */
[----:B------:R-:W4:Y:S01]  /*6c550*/  LDL.LU R147, [R1+0x23c] ;  /* 0x00023c0001937983 */ /* 0x000f220000300800 */
[----:B--2---:R-:W-:-:S03]  /*6c560*/  SHF.R.U32.HI R50, RZ, 0x8, R155 ;  /* 0x00000008ff327819 */ /* 0x004fc6000001169b */
[----:B------:R-:W2:Y:S01]  /*6c570*/  LDL.LU R155, [R1+0x238] ;  /* 0x00023800019b7983 */ /* 0x000ea20000300800 */
[----:B------:R-:W-:Y:S02]  /*6c580*/  LOP3.LUT R7, R7, 0xffff, RZ, 0xc0, !PT ;  /* 0x0000ffff07077812 */ /* 0x000fe400078ec0ff */
[----:B------:R-:W-:Y:S02]  /*6c590*/  LOP3.LUT R25, R25, 0xffff, RZ, 0xc0, !PT ;  /* 0x0000ffff19197812 */ /* 0x000fe400078ec0ff */
[----:B------:R-:W-:Y:S02]  /*6c5a0*/  LOP3.LUT R5, R5, 0xffff, RZ, 0xc0, !PT ;  /* 0x0000ffff05057812 */ /* 0x000fe400078ec0ff */
[----:B------:R-:W-:Y:S02]  /*6c5b0*/  PRMT R21, R7, 0x3340, R21 ;  /* 0x0000334007157816 */ /* 0x000fe40000000015 */
[----:B------:R-:W-:Y:S02]  /*6c5c0*/  SHF.R.U32.HI R7, RZ, 0x8, R125 ;  /* 0x00000008ff077819 */ /* 0x000fe4000001167d */
[----:B------:R-:W-:Y:S01]  /*6c5d0*/  PRMT R25, R25, 0x3340, R5 ;  /* 0x0000334019197816 */ /* 0x000fe20000000005 */
[----:B------:R-:W2:Y:S01]  /*6c5e0*/  LDL.LU R125, [R1+0x258] ;  /* 0x00025800017d7983 */ /* 0x000ea20000300800 */
[----:B------:R-:W-:-:S02]  /*6c5f0*/  SHF.R.U32.HI R5, RZ, 0x8, R32 ;  /* 0x00000008ff057819 */ /* 0x000fc40000011620 */
[----:B------:R-:W-:Y:S02]  /*6c600*/  LOP3.LUT R32, R7, 0xffff, RZ, 0xc0, !PT ;  /* 0x0000ffff07207812 */ /* 0x000fe400078ec0ff */
[----:B------:R-:W-:Y:S02]  /*6c610*/  LOP3.LUT R7, R33, 0xffff, RZ, 0xc0, !PT ;  /* 0x0000ffff21077812 */ /* 0x000fe400078ec0ff */
[----:B------:R-:W-:Y:S02]  /*6c620*/  LOP3.LUT R34, R34, 0xffff, RZ, 0xc0, !PT ;  /* 0x0000ffff22227812 */ /* 0x000fe400078ec0ff */
[----:B------:R-:W-:Y:S02]  /*6c630*/  LOP3.LUT R5, R5, 0xffff, RZ, 0xc0, !PT ;  /* 0x0000ffff05057812 */ /* 0x000fe400078ec0ff */
[----:B------:R-:W-:Y:S02]  /*6c640*/  PRMT R32, R32, 0x3340, R7 ;  /* 0x0000334020207816 */ /* 0x000fe40000000007 */
[----:B------:R-:W-:-:S02]  /*6c650*/  SHF.R.U32.HI R36, RZ, 0x8, R36 ;  /* 0x00000008ff247819 */ /* 0x000fc40000011624 */
[----:B------:R-:W-:Y:S02]  /*6c660*/  SHF.R.U32.HI R38, RZ, 0x8, R38 ;  /* 0x00000008ff267819 */ /* 0x000fe40000011626 */
[----:B------:R-:W-:Y:S02]  /*6c670*/  LOP3.LUT R31, R31, 0xffff, RZ, 0xc0, !PT ;  /* 0x0000ffff1f1f7812 */ /* 0x000fe400078ec0ff */
[----:B------:R-:W-:Y:S02]  /*6c680*/  LOP3.LUT R19, R19, 0xffff, RZ, 0xc0, !PT ;  /* 0x0000ffff13137812 */ /* 0x000fe400078ec0ff */
[----:B------:R-:W-:Y:S02]  /*6c690*/  SHF.R.U32.HI R7, RZ, 0x8, R49 ;  /* 0x00000008ff077819 */ /* 0x000fe40000011631 */
[----:B------:R-:W-:Y:S02]  /*6c6a0*/  SHF.R.U32.HI R35, RZ, 0x8, R35 ;  /* 0x00000008ff237819 */ /* 0x000fe40000011623 */
[----:B------:R-:W-:-:S02]  /*6c6b0*/  SHF.R.U32.HI R37, RZ, 0x8, R37 ;  /* 0x00000008ff257819 */ /* 0x000fc40000011625 */
[----:B------:R-:W-:Y:S02]  /*6c6c0*/  PRMT R34, R34, 0x3340, R5 ;  /* 0x0000334022227816 */ /* 0x000fe40000000005 */
[----:B------:R-:W-:Y:S02]  /*6c6d0*/  LOP3.LUT R5, R36, 0xffff, RZ, 0xc0, !PT ;  /* 0x0000ffff24057812 */ /* 0x000fe400078ec0ff */
[----:B------:R-:W-:Y:S02]  /*6c6e0*/  LOP3.LUT R38, R38, 0xffff, RZ, 0xc0, !PT ;  /* 0x0000ffff26267812 */ /* 0x000fe400078ec0ff */
[----:B------:R-:W-:Y:S02]  /*6c6f0*/  PRMT R31, R31, 0x3340, R19 ;  /* 0x000033401f1f7816 */ /* 0x000fe40000000013 */
[----:B------:R-:W-:Y:S02]  /*6c700*/  LOP3.LUT R7, R7, 0xffff, RZ, 0xc0, !PT ;  /* 0x0000ffff07077812 */ /* 0x000fe400078ec0ff */
[----:B------:R-:W-:-:S02]  /*6c710*/  LOP3.LUT R35, R35, 0xffff, RZ, 0xc0, !PT ;  /* 0x0000ffff23237812 */ /* 0x000fc400078ec0ff */
[----:B------:R-:W-:Y:S02]  /*6c720*/  LOP3.LUT R19, R37, 0xffff, RZ, 0xc0, !PT ;  /* 0x0000ffff25137812 */ /* 0x000fe400078ec0ff */
[----:B------:R-:W-:Y:S02]  /*6c730*/  PRMT R38, R5, 0x3340, R38 ;  /* 0x0000334005267816 */ /* 0x000fe40000000026 */
[----:B------:R-:W-:Y:S02]  /*6c740*/  PRMT R36, R7, 0x3340, R1 ;  /* 0x0000334007247816 */ /* 0x000fe40000000001 */
[----:B------:R-:W-:Y:S02]  /*6c750*/  PRMT R35, R35, 0x3340, R19 ;  /* 0x0000334023237816 */ /* 0x000fe40000000013 */
[----:B------:R-:W-:Y:S02]  /*6c760*/  SHF.R.U32.HI R42, RZ, 0x8, R42 ;  /* 0x00000008ff2a7819 */ /* 0x000fe4000001162a */
[----:B------:R-:W-:-:S02]  /*6c770*/  SHF.R.U32.HI R39, RZ, 0x8, R39 ;  /* 0x00000008ff277819 */ /* 0x000fc40000011627 */
[----:B------:R-:W-:Y:S02]  /*6c780*/  LOP3.LUT R37, R42, 0xffff, RZ, 0xc0, !PT ;  /* 0x0000ffff2a257812 */ /* 0x000fe400078ec0ff */
[----:B------:R-:W-:Y:S02]  /*6c790*/  SHF.R.U32.HI R5, RZ, 0x8, R131 ;  /* 0x00000008ff057819 */ /* 0x000fe40000011683 */
[----:B------:R-:W2:Y:S01]  /*6c7a0*/  LDL.LU R131, [R1+0x254] ;  /* 0x0002540001837983 */ /* 0x000ea20000300800 */
[----:B---3--:R-:W-:-:S03]  /*6c7b0*/  SHF.R.U32.HI R7, RZ, 0x8, R139 ;  /* 0x00000008ff077819 */ /* 0x008fc6000001168b */
[----:B------:R-:W3:Y:S01]  /*6c7c0*/  LDL.LU R139, [R1+0x250] ;  /* 0x00025000018b7983 */ /* 0x000ee20000300800 */
[----:B----4-:R-:W-:-:S03]  /*6c7d0*/  SHF.R.U32.HI R19, RZ, 0x8, R147 ;  /* 0x00000008ff137819 */ /* 0x010fc60000011693 */
[----:B------:R-:W4:Y:S01]  /*6c7e0*/  LDL.LU R147, [R1+0x24c] ;  /* 0x00024c0001937983 */ /* 0x000f220000300800 */
[----:B------:R-:W-:Y:S02]  /*6c7f0*/  LOP3.LUT R5, R5, 0xffff, RZ, 0xc0, !PT ;  /* 0x0000ffff05057812 */ /* 0x000fe400078ec0ff */
[----:B------:R-:W-:Y:S02]  /*6c800*/  LOP3.LUT R42, R7, 0xffff, RZ, 0xc0, !PT ;  /* 0x0000ffff072a7812 */ /* 0x000fe400078ec0ff */
[----:B------:R-:W-:Y:S02]  /*6c810*/  LOP3.LUT R7, R39, 0xffff, RZ, 0xc0, !PT ;  /* 0x0000ffff27077812 */ /* 0x000fe400078ec0ff */
[----:B------:R-:W-:Y:S02]  /*6c820*/  PRMT R39, R5, 0x3340, R42 ;  /* 0x0000334005277816 */ /* 0x000fe4000000002a */
[----:B--2---:R-:W-:Y:S02]  /*6c830*/  SHF.R.U32.HI R5, RZ, 0x8, R155 ;  /* 0x00000008ff057819 */ /* 0x004fe4000001169b */
[----:B------:R-:W2:Y:S01]  /*6c840*/  LDL.LU R155, [R1+0x248] ;  /* 0x00024800019b7983 */ /* 0x000ea20000300800 */
[----:B------:R-:W-:-:S02]  /*6c850*/  SHF.R.U32.HI R215, RZ, 0x8, R215 ;  /* 0x00000008ffd77819 */ /* 0x000fc400000116d7 */
[----:B------:R-:W-:Y:S02]  /*6c860*/  SHF.R.U32.HI R211, RZ, 0x8, R211 ;  /* 0x00000008ffd37819 */ /* 0x000fe400000116d3 */
[----:B------:R-:W-:Y:S02]  /*6c870*/  SHF.R.U32.HI R128, RZ, 0x8, R128 ;  /* 0x00000008ff807819 */ /* 0x000fe40000011680 */
[----:B------:R-:W-:Y:S02]  /*6c880*/  SHF.R.U32.HI R212, RZ, 0x8, R212 ;  /* 0x00000008ffd47819 */ /* 0x000fe400000116d4 */
[----:B------:R-:W-:Y:S02]  /*6c890*/  SHF.R.U32.HI R210, RZ, 0x8, R210 ;  /* 0x00000008ffd27819 */ /* 0x000fe400000116d2 */
[----:B------:R-:W-:Y:S02]  /*6c8a0*/  SHF.R.U32.HI R127, RZ, 0x8, R127 ;  /* 0x00000008ff7f7819 */ /* 0x000fe4000001167f */
[----:B------:R-:W-:-:S02]  /*6c8b0*/  SHF.R.U32.HI R130, RZ, 0x8, R130 ;  /* 0x00000008ff827819 */ /* 0x000fc40000011682 */
[----:B------:R-:W-:Y:S02]  /*6c8c0*/  SHF.R.U32.HI R40, RZ, 0x8, R40 ;  /* 0x00000008ff287819 */ /* 0x000fe40000011628 */
[----:B------:R-:W-:Y:S02]  /*6c8d0*/  SHF.R.U32.HI R129, RZ, 0x8, R129 ;  /* 0x00000008ff817819 */ /* 0x000fe40000011681 */
[----:B------:R-:W-:Y:S02]  /*6c8e0*/  LOP3.LUT R215, R215, 0xffff, RZ, 0xc0, !PT ;  /* 0x0000ffffd7d77812 */ /* 0x000fe400078ec0ff */
[----:B------:R-:W-:Y:S02]  /*6c8f0*/  LOP3.LUT R211, R211, 0xffff, RZ, 0xc0, !PT ;  /* 0x0000ffffd3d37812 */ /* 0x000fe400078ec0ff */
[----:B------:R-:W-:Y:S02]  /*6c900*/  LOP3.LUT R128, R128, 0xffff, RZ, 0xc0, !PT ;  /* 0x0000ffff80807812 */ /* 0x000fe400078ec0ff */
[----:B------:R-:W-:-:S02]  /*6c910*/  SHF.R.U32.HI R41, RZ, 0x8, R41 ;  /* 0x00000008ff297819 */ /* 0x000fc40000011629 */
        /* <DEDUP_REMOVED lines=9> */
[----:B------:R-:W-:Y:S02]  /*6c9b0*/  PRMT R250, R215, 0x3340, R211 ;  /* 0x00003340d7fa7816 */ /* 0x000fe400000000d3 */
[----:B------:R-:W-:Y:S02]  /*6c9c0*/  LOP3.LUT R50, R41, 0xffff, RZ, 0xc0, !PT ;  /* 0x0000ffff29327812 */ /* 0x000fe400078ec0ff */
[----:B------:R-:W-:-:S02]  /*6c9d0*/  SHF.R.U32.HI R43, RZ, 0x8, R43 ;  /* 0x00000008ff2b7819 */ /* 0x000fc4000001162b */
[----:B------:R-:W-:Y:S02]  /*6c9e0*/  SHF.R.U32.HI R47, RZ, 0x8, R47 ;  /* 0x00000008ff2f7819 */ /* 0x000fe4000001162f */
[----:B------:R-:W-:Y:S02]  /*6c9f0*/  PRMT R252, R212, 0x3340, R210 ;  /* 0x00003340d4fc7816 */ /* 0x000fe400000000d2 */
[----:B------:R-:W-:Y:S02]  /*6ca00*/  PRMT R211, R128, 0x3340, R130 ;  /* 0x0000334080d37816 */ /* 0x000fe40000000082 */
[----:B------:R-:W-:Y:S01]  /*6ca10*/  PRMT R41, R7, 0x3340, R49 ;  /* 0x0000334007297816 */ /* 0x000fe20000000031 */
[----:B------:R-:W2:Y:S01]  /*6ca20*/  LDL.LU R128, [R1+0x264] ;  /* 0x0002640001807983 */ /* 0x000ea20000300800 */
[----:B------:R-:W-:Y:S02]  /*6ca30*/  SHF.R.U32.HI R44, RZ, 0x8, R44 ;  /* 0x00000008ff2c7819 */ /* 0x000fe4000001162c */
[----:B------:R-:W-:-:S02]  /*6ca40*/  PRMT R212, R127, 0x3340, R129 ;  /* 0x000033407fd47816 */ /* 0x000fc40000000081 */
[----:B------:R-:W-:Y:S01]  /*6ca50*/  SHF.R.U32.HI R7, RZ, 0x8, R46 ;  /* 0x00000008ff077819 */ /* 0x000fe2000001162e */
[----:B------:R-:W2:Y:S01]  /*6ca60*/  LDL.LU R127, [R1+0x260] ;  /* 0x00026000017f7983 */ /* 0x000ea20000300800 */
[----:B------:R-:W-:Y:S02]  /*6ca70*/  PRMT R40, R19, 0x3340, R1 ;  /* 0x0000334013287816 */ /* 0x000fe40000000001 */
[----:B------:R-:W-:Y:S01]  /*6ca80*/  LOP3.LUT R46, R45, 0xffff, RZ, 0xc0, !PT ;  /* 0x0000ffff2d2e7812 */ /* 0x000fe200078ec0ff */
[----:B------:R-:W2:Y:S01]  /*6ca90*/  LDL.LU R129, [R1+0x74] ;  /* 0x0000740001817983 */ /* 0x000ea20000300800 */
[----:B------:R-:W-:Y:S02]  /*6caa0*/  SHF.R.U32.HI R19, RZ, 0x8, R48 ;  /* 0x00000008ff137819 */ /* 0x000fe40000011630 */
[----:B------:R-:W-:Y:S01]  /*6cab0*/  LOP3.LUT R43, R43, 0xffff, RZ, 0xc0, !PT ;  /* 0x0000ffff2b2b7812 */ /* 0x000fe200078ec0ff */
[----:B------:R-:W2:Y:S01]  /*6cac0*/  LDL.LU R124, [R1+0x25c] ;  /* 0x00025c00017c7983 */ /* 0x000ea20000300800 */
[----:B------:R-:W-:-:S02]  /*6cad0*/  LOP3.LUT R45, R47, 0xffff, RZ, 0xc0, !PT ;  /* 0x0000ffff2f2d7812 */ /* 0x000fc400078ec0ff */
[----:B------:R-:W-:Y:S02]  /*6cae0*/  LOP3.LUT R5, R5, 0xffff, RZ, 0xc0, !PT ;  /* 0x0000ffff05057812 */ /* 0x000fe400078ec0ff */
[----:B------:R-:W-:Y:S02]  /*6caf0*/  LOP3.LUT R47, R44, 0xffff, RZ, 0xc0, !PT ;  /* 0x0000ffff2c2f7812 */ /* 0x000fe400078ec0ff */
[----:B---3--:R-:W-:Y:S02]  /*6cb00*/  SHF.R.U32.HI R48, RZ, 0x8, R139 ;  /* 0x00000008ff307819 */ /* 0x008fe4000001168b */
[----:B------:R-:W3:Y:S01]  /*6cb10*/  LDL.LU R139, [R1+0x80] ;  /* 0x00008000018b7983 */ /* 0x000ee20000300800 */
[----:B----4-:R-:W-:Y:S02]  /*6cb20*/  SHF.R.U32.HI R49, RZ, 0x8, R147 ;  /* 0x00000008ff317819 */ /* 0x010fe40000011693 */
[----:B------:R-:W-:Y:S01]  /*6cb30*/  PRMT R43, R43, 0x3340, R46 ;  /* 0x000033402b2b7816 */ /* 0x000fe2000000002e */
[----:B------:R-:W4:Y:S01]  /*6cb40*/  LDL.LU R147, [R1+0x60] ;  /* 0x0000600001937983 */ /* 0x000f220000300800 */
[----:B------:R-:W-:-:S02]  /*6cb50*/  PRMT R42, R50, 0x3340, R1 ;  /* 0x00003340322a7816 */ /* 0x000fc40000000001 */
[----:B------:R-:W-:Y:S01]  /*6cb60*/  PRMT R46, R5, 0x3340, R47 ;  /* 0x00003340052e7816 */ /* 0x000fe2000000002f */
[----:B------:R-:W4:Y:S01]  /*6cb70*/  LDL.LU R130, [R1+0x70] ;  /* 0x0000700001827983 */ /* 0x000f220000300800 */
[----:B------:R-:W-:Y:S02]  /*6cb80*/  SHF.R.U32.HI R50, RZ, 0x8, R8 ;  /* 0x00000008ff327819 */ /* 0x000fe40000011608 */
[----:B------:R-:W-:Y:S01]  /*6cb90*/  SHF.R.U32.HI R5, RZ, 0x8, R9 ;  /* 0x00000008ff057819 */ /* 0x000fe20000011609 */
[----:B------:R-:W4:Y:S01]  /*6cba0*/  LDL.LU R126, [R1+0x6c] ;  /* 0x00006c00017e7983 */ /* 0x000f220000300800 */
[----:B------:R-:W-:Y:S02]  /*6cbb0*/  LOP3.LUT R7, R7, 0xffff, RZ, 0xc0, !PT ;  /* 0x0000ffff07077812 */ /* 0x000fe400078ec0ff */
[----:B------:R-:W-:Y:S01]  /*6cbc0*/  LOP3.LUT R50, R50, 0xffff, RZ, 0xc0, !PT ;  /* 0x0000ffff32327812 */ /* 0x000fe200078ec0ff */
[----:B------:R-:W4:Y:S01]  /*6cbd0*/  LDL.LU R123, [R1+0x27c] ;  /* 0x00027c00017b7983 */ /* 0x000f220000300800 */
[----:B------:R-:W-:-:S02]  /*6cbe0*/  LOP3.LUT R5, R5, 0xffff, RZ, 0xc0, !PT ;  /* 0x0000ffff05057812 */ /* 0x000fc400078ec0ff */
[----:B------:R-:W-:Y:S02]  /*6cbf0*/  PRMT R44, R7, 0x3340, R1 ;  /* 0x00003340072c7816 */ /* 0x000fe40000000001 */
[----:B------:R-:W-:Y:S02]  /*6cc00*/  SHF.R.U32.HI R47, RZ, 0x8, R125 ;  /* 0x00000008ff2f7819 */ /* 0x000fe4000001167d */
[----:B------:R-:W-:Y:S01]  /*6cc10*/  SHF.R.U32.HI R7, RZ, 0x8, R131 ;  /* 0x00000008ff077819 */ /* 0x000fe20000011683 */
[----:B------:R-:W4:Y:S01]  /*6cc20*/  LDL.LU R125, [R1+0x68] ;  /* 0x00006800017d7983 */ /* 0x000f220000300800 */
[----:B------:R-:W-:-:S03]  /*6cc30*/  PRMT R50, R50, 0x3340, R5 ;  /* 0x0000334032327816 */ /* 0x000fc60000000005 */
[----:B------:R-:W4:Y:S01]  /*6cc40*/  LDL.LU R131, [R1+0x64] ;  /* 0x0000640001837983 */ /* 0x000f220000300800 */
[----:B--2---:R-:W-:-:S03]  /*6cc50*/  SHF.R.U32.HI R5, RZ, 0x8, R155 ;  /* 0x00000008ff057819 */ /* 0x004fc6000001169b */
[----:B------:R-:W2:Y:S01]  /*6cc60*/  LDL.LU R155, [R1+0x5c] ;  /* 0x00005c00019b7983 */ /* 0x000ea20000300800 */
[----:B------:R-:W-:Y:S02]  /*6cc70*/  SHF.R.U32.HI R51, RZ, 0x8, R51 ;  /* 0x00000008ff337819 */ /* 0x000fe40000011633 */
[----:B------:R-:W-:Y:S02]  /*6cc80*/  SHF.R.U32.HI R52, RZ, 0x8, R52 ;  /* 0x00000008ff347819 */ /* 0x000fe40000011634 */
[----:B------:R-:W-:Y:S02]  /*6cc90*/  LOP3.LUT R22, R51, 0xffff, RZ, 0xc0, !PT ;  /* 0x0000ffff33167812 */ /* 0x000fe400078ec0ff */
[----:B------:R-:W-:Y:S02]  /*6cca0*/  LOP3.LUT R52, R52, 0xffff, RZ, 0xc0, !PT ;  /* 0x0000ffff34347812 */ /* 0x000fe400078ec0ff */
[----:B------:R-:W-:Y:S02]  /*6ccb0*/  SHF.R.U32.HI R0, RZ, 0x8, R0 ;  /* 0x00000008ff007819 */ /* 0x000fe40000011600 */
[----:B------:R-:W-:-:S02]  /*6ccc0*/  PRMT R22, R22, 0x3340, R52 ;  /* 0x0000334016167816 */ /* 0x000fc40000000034 */
[----:B------:R-:W-:Y:S02]  /*6ccd0*/  SHF.R.U32.HI R52, RZ, 0x8, R3 ;  /* 0x00000008ff347819 */ /* 0x000fe40000011603 */
        /* <DEDUP_REMOVED lines=14> */
[----:B------:R-:W-:Y:S01]  /*6cdc0*/  LOP3.LUT R57, R57, 0xffff, RZ, 0xc0, !PT ;  /* 0x0000ffff39397812 */ /* 0x000fe200078ec0ff */
[----:B------:R-:W2:Y:S01]  /*6cdd0*/  LDL.LU R122, [R1+0x274] ;  /* 0x00027400017a7983 */ /* 0x000ea20000300800 */
[----:B------:R-:W-:Y:S02]  /*6cde0*/  LOP3.LUT R59, R59, 0xffff, RZ, 0xc0, !PT ;  /* 0x0000ffff3b3b7812 */ /* 0x000fe400078ec0ff */
[----:B------:R-:W-:-:S02]  /*6cdf0*/  PRMT R52, R0, 0x3340, R52 ;  /* 0x0000334000347816 */ /* 0x000fc40000000034 */
[----:B------:R-:W-:Y:S02]  /*6ce00*/  PRMT R221, R138, 0x3340, R1 ;  /* 0x000033408add7816 */ /* 0x000fe40000000001 */
[----:B------:R-:W-:Y:S02]  /*6ce10*/  PRMT R137, R58, 0x3340, R60 ;  /* 0x000033403a897816 */ /* 0x000fe4000000003c */
[----:B------:R-:W-:Y:S02]  /*6ce20*/  PRMT R54, R5, 0x3340, R2 ;  /* 0x0000334005367816 */ /* 0x000fe40000000002 */
[----:B------:R-:W-:Y:S02]  /*6ce30*/  PRMT R138, R57, 0x3340, R59 ;  /* 0x00003340398a7816 */ /* 0x000fe4000000003b */
[----:B------:R-:W-:Y:S02]  /*6ce40*/  SHF.R.U32.HI R58, RZ, 0x8, R128 ;  /* 0x00000008ff3a7819 */ /* 0x000fe40000011680 */
[----:B------:R-:W-:-:S02]  /*6ce50*/  SHF.R.U32.HI R56, RZ, 0x8, R127 ;  /* 0x00000008ff387819 */ /* 0x000fc4000001167f */
[----:B------:R-:W2:Y:S01]  /*6ce60*/  LDL.LU R127, [R1+0x270] ;  /* 0x00027000017f7983 */ /* 0x000ea20000300800 */
[----:B------:R-:W-:-:S03]  /*6ce70*/  SHF.R.U32.HI R55, RZ, 0x8, R129 ;  /* 0x00000008ff377819 */ /* 0x000fc60000011681 */
[----:B------:R-:W2:Y:S01]  /*6ce80*/  LDL.LU R129, [R1+0x26c] ;  /* 0x00026c0001817983 */ /* 0x000ea20000300800 */
[----:B------:R-:W-:-:S03]  /*6ce90*/  SHF.R.U32.HI R0, RZ, 0x8, R124 ;  /* 0x00000008ff007819 */ /* 0x000fc6000001167c */
[----:B------:R-:W2:Y:S01]  /*6cea0*/  LDL.LU R124, [R1+0x268] ;  /* 0x00026800017c7983 */ /* 0x000ea20000300800 */
[----:B------:R-:W-:Y:S02]  /*6ceb0*/  LOP3.LUT R58, R58, 0xffff, RZ, 0xc0, !PT ;  /* 0x0000ffff3a3a7812 */ /* 0x000fe400078ec0ff */
[----:B------:R-:W-:Y:S02]  /*6cec0*/  LOP3.LUT R0, R0, 0xffff, RZ, 0xc0, !PT ;  /* 0x0000ffff00007812 */ /* 0x000fe400078ec0ff */
[----:B---3--:R-:W-:Y:S02]  /*6ced0*/  SHF.R.U32.HI R2, RZ, 0x8, R139 ;  /* 0x00000008ff027819 */ /* 0x008fe4000001168b */
[----:B------:R-:W3:Y:S01]  /*6cee0*/  LDL.LU R139, [R1+0x9c] ;  /* 0x00009c00018b7983 */ /* 0x000ee20000300800 */
[----:B----4-:R-:W-:-:S03]  /*6cef0*/  SHF.R.U32.HI R57, RZ, 0x8, R147 ;  /* 0x00000008ff397819 */ /* 0x010fc60000011693 */
[----:B------:R-:W4:Y:S01]  /*6cf00*/  LDL.LU R147, [R1+0x7c] ;  /* 0x00007c0001937983 */ /* 0x000f220000300800 */
[----:B------:R-:W-:Y:S02]  /*6cf10*/  LOP3.LUT R56, R56, 0xffff, RZ, 0xc0, !PT ;  /* 0x0000ffff38387812 */ /* 0x000fe400078ec0ff */
[----:B------:R-:W-:Y:S01]  /*6cf20*/  LOP3.LUT R2, R2, 0xffff, RZ, 0xc0, !PT ;  /* 0x0000ffff02027812 */ /* 0x000fe200078ec0ff */
[----:B------:R-:W4:Y:S01]  /*6cf30*/  LDL.LU R128, [R1+0x98] ;  /* 0x0000980001807983 */ /* 0x000f220000300800 */
[----:B------:R-:W-:Y:S02]  /*6cf40*/  PRMT R58, R58, 0x3340, R0 ;  /* 0x000033403a3a7816 */ /* 0x000fe40000000000 */
[----:B------:R-:W-:Y:S02]  /*6cf50*/  PRMT R56, R56, 0x3340, R2 ;  /* 0x0000334038387816 */ /* 0x000fe40000000002 */
[----:B------:R-:W-:Y:S02]  /*6cf60*/  SHF.R.U32.HI R0, RZ, 0x8, R130 ;  /* 0x00000008ff007819 */ /* 0x000fe40000011682 */
[----:B------:R-:W-:Y:S01]  /*6cf70*/  SHF.R.U32.HI R2, RZ, 0x8, R126 ;  /* 0x00000008ff027819 */ /* 0x000fe2000001167e */
[----:B------:R-:W4:Y:S01]  /*6cf80*/  LDL.LU R130, [R1+0x94] ;  /* 0x0000940001827983 */ /* 0x000f220000300800 */
[----:B------:R-:W-:-:S02]  /*6cf90*/  SHF.R.U32.HI R53, RZ, 0x8, R4 ;  /* 0x00000008ff357819 */ /* 0x000fc40000011604 */
[----:B------:R-:W-:Y:S01]  /*6cfa0*/  SHF.R.U32.HI R3, RZ, 0x8, R123 ;  /* 0x00000008ff037819 */ /* 0x000fe2000001167b */
[----:B------:R-:W4:Y:S01]  /*6cfb0*/  LDL.LU R126, [R1+0x90] ;  /* 0x00009000017e7983 */ /* 0x000f220000300800 */
[----:B------:R-:W-:Y:S02]  /*6cfc0*/  SHF.R.U32.HI R51, RZ, 0x8, R6 ;  /* 0x00000008ff337819 */ /* 0x000fe40000011606 */
[----:B------:R-:W-:Y:S01]  /*6cfd0*/  SHF.R.U32.HI R4, RZ, 0x8, R125 ;  /* 0x00000008ff047819 */ /* 0x000fe2000001167d */
[----:B------:R-:W4:Y:S01]  /*6cfe0*/  LDL.LU R123, [R1+0x8c] ;  /* 0x00008c00017b7983 */ /* 0x000f220000300800 */
[----:B------:R-:W-:-:S03]  /*6cff0*/  SHF.R.U32.HI R5, RZ, 0x8, R131 ;  /* 0x00000008ff057819 */ /* 0x000fc60000011683 */
[----:B------:R-:W4:Y:S04]  /*6d000*/  LDL.LU R125, [R1+0x84] ;  /* 0x00008400017d7983 */ /* 0x000f280000300800 */
[----:B------:R-:W4:Y:S01]  /*6d010*/  LDL.LU R131, [R1+0x88] ;  /* 0x0000880001837983 */ /* 0x000f220000300800 */
[----:B--2---:R-:W-:-:S03]  /*6d020*/  SHF.R.U32.HI R6, RZ, 0x8, R155 ;  /* 0x00000008ff067819 */ /* 0x004fc6000001169b */
[----:B------:R-:W2:Y:S01]  /*6d030*/  LDL.LU R155, [R1+0x78] ;  /* 0x00007800019b7983 */ /* 0x000ea20000300800 */
[----:B------:R-:W-:Y:S02]  /*6d040*/  SHF.R.U32.HI R146, RZ, 0x8, R146 ;  /* 0x00000008ff927819 */ /* 0x000fe40000011692 */
[----:B------:R-:W-:Y:S02]  /*6d050*/  SHF.R.U32.HI R148, RZ, 0x8, R148 ;  /* 0x00000008ff947819 */ /* 0x000fe40000011694 */
[----:B------:R-:W-:Y:S02]  /*6d060*/  LOP3.LUT R2, R2, 0xffff, RZ, 0xc0, !PT ;  /* 0x0000ffff02027812 */ /* 0x000fe400078ec0ff */
        /* <DEDUP_REMOVED lines=8> */
[----:B------:R-:W-:-:S02]  /*6d0f0*/  SHF.R.U32.HI R144, RZ, 0x8, R70 ;  /* 0x00000008ff907819 */ /* 0x000fc40000011646 */
[----:B------:R-:W-:Y:S02]  /*6d100*/  SHF.R.U32.HI R146, RZ, 0x8, R69 ;  /* 0x00000008ff927819 */ /* 0x000fe40000011645 */
[----:B------:R-:W-:Y:S02]  /*6d110*/  SHF.R.U32.HI R71, RZ, 0x8, R71 ;  /* 0x00000008ff477819 */ /* 0x000fe40000011647 */
[----:B------:R-:W-:Y:S02]  /*6d120*/  SHF.R.U32.HI R72, RZ, 0x8, R72 ;  /* 0x00000008ff487819 */ /* 0x000fe40000011648 */
[----:B------:R-:W-:Y:S02]  /*6d130*/  LOP3.LUT R3, R3, 0xffff, RZ, 0xc0, !PT ;  /* 0x0000ffff03037812 */ /* 0x000fe400078ec0ff */
[----:B------:R-:W-:Y:S02]  /*6d140*/  LOP3.LUT R71, R71, 0xffff, RZ, 0xc0, !PT ;  /* 0x0000ffff47477812 */ /* 0x000fe400078ec0ff */
[----:B------:R-:W-:-:S02]  /*6d150*/  LOP3.LUT R72, R72, 0xffff, RZ, 0xc0, !PT ;  /* 0x0000ffff48487812 */ /* 0x000fc400078ec0ff */
[----:B------:R-:W-:Y:S02]  /*6d160*/  LOP3.LUT R6, R6, 0xffff, RZ, 0xc0, !PT ;  /* 0x0000ffff06067812 */ /* 0x000fe400078ec0ff */
[--C-:B------:R-:W-:Y:S02]  /*6d170*/  PRMT R59, R3, 0x3340, R1.reuse ;  /* 0x00003340033b7816 */ /* 0x100fe40000000001 */
[----:B------:R-:W-:Y:S02]  /*6d180*/  PRMT R150, R71, 0x3340, R72 ;  /* 0x0000334047967816 */ /* 0x000fe40000000048 */
[----:B------:R-:W-:Y:S02]  /*6d190*/  PRMT R66, R6, 0x3340, R1 ;  /* 0x0000334006427816 */ /* 0x000fe40000000001 */
[----:B------:R-:W-:Y:S02]  /*6d1a0*/  SHF.R.U32.HI R68, RZ, 0x8, R127 ;  /* 0x00000008ff447819 */ /* 0x000fe4000001167f */
        /* <DEDUP_REMOVED lines=11> */
[----:B------:R-:W-:Y:S02]  /*6d260*/  PRMT R68, R68, 0x3340, R0 ;  /* 0x0000334044447816 */ /* 0x000fe40000000000 */
[----:B------:R-:W-:Y:S02]  /*6d270*/  SHF.R.U32.HI R0, RZ, 0x8, R128 ;  /* 0x00000008ff007819 */ /* 0x000fe40000011680 */
[----:B------:R-:W4:Y:S01]  /*6d280*/  LDL.LU R128, [R1+0x278] ;  /* 0x0002780001807983 */ /* 0x000f220000300800 */
[----:B------:R-:W-:-:S03]  /*6d290*/  SHF.R.U32.HI R3, RZ, 0x8, R126 ;  /* 0x00000008ff037819 */ /* 0x000fc6000001167e */
[----:B------:R-:W4:Y:S01]  /*6d2a0*/  LDL.LU R126, [R1+0xb0] ;  /* 0x0000b000017e7983 */ /* 0x000f220000300800 */
[----:B------:R-:W-:-:S03]  /*6d2b0*/  SHF.R.U32.HI R4, RZ, 0x8, R123 ;  /* 0x00000008ff047819 */ /* 0x000fc6000001167b */
[----:B------:R-:W4:Y:S01]  /*6d2c0*/  LDL.LU R123, [R1+0xac] ;  /* 0x0000ac00017b7983 */ /* 0x000f220000300800 */
[----:B------:R-:W-:-:S03]  /*6d2d0*/  SHF.R.U32.HI R71, RZ, 0x8, R125 ;  /* 0x00000008ff477819 */ /* 0x000fc6000001167d */
[----:B------:R-:W4:Y:S01]  /*6d2e0*/  LDL.LU R125, [R1+0xa8] ;  /* 0x0000a800017d7983 */ /* 0x000f220000300800 */
[----:B------:R-:W-:-:S03]  /*6d2f0*/  SHF.R.U32.HI R5, RZ, 0x8, R131 ;  /* 0x00000008ff057819 */ /* 0x000fc60000011683 */
[----:B------:R-:W4:Y:S01]  /*6d300*/  LDL.LU R131, [R1+0xa4] ;  /* 0x0000a40001837983 */ /* 0x000f220000300800 */
[----:B--2---:R-:W-:-:S03]  /*6d310*/  SHF.R.U32.HI R6, RZ, 0x8, R155 ;  /* 0x00000008ff067819 */ /* 0x004fc6000001169b */
[----:B------:R-:W2:Y:S01]  /*6d320*/  LDL.LU R155, [R1+0xa0] ;  /* 0x0000a000019b7983 */ /* 0x000ea20000300800 */
[----:B------:R-:W-:Y:S02]  /*6d330*/  SHF.R.U32.HI R67, RZ, 0x8, R122 ;  /* 0x00000008ff437819 */ /* 0x000fe4000001167a */
[----:B------:R-:W-:Y:S02]  /*6d340*/  LOP3.LUT R2, R2, 0xffff, RZ, 0xc0, !PT ;  /* 0x0000ffff02027812 */ /* 0x000fe400078ec0ff */
[----:B------:R-:W-:Y:S02]  /*6d350*/  LOP3.LUT R67, R67, 0xffff, RZ, 0xc0, !PT ;  /* 0x0000ffff43437812 */ /* 0x000fe400078ec0ff */
[----:B------:R-:W-:Y:S02]  /*6d360*/  SHF.R.U32.HI R78, RZ, 0x8, R78 ;  /* 0x00000008ff4e7819 */ /* 0x000fe4000001164e */
[----:B------:R-:W-:Y:S02]  /*6d370*/  PRMT R67, R67, 0x3340, R2 ;  /* 0x0000334043437816 */ /* 0x000fe40000000002 */
[----:B------:R-:W-:-:S02]  /*6d380*/  LOP3.LUT R0, R0, 0xffff, RZ, 0xc0, !PT ;  /* 0x0000ffff00007812 */ /* 0x000fc400078ec0ff */
[----:B------:R-:W-:Y:S02]  /*6d390*/  LOP3.LUT R4, R4, 0xffff, RZ, 0xc0, !PT ;  /* 0x0000ffff04047812 */ /* 0x000fe400078ec0ff */
[----:B------:R-:W-:Y:S02]  /*6d3a0*/  SHF.R.U32.HI R2, RZ, 0x8, R130 ;  /* 0x00000008ff027819 */ /* 0x000fe40000011682 */
[----:B------:R-:W-:Y:S02]  /*6d3b0*/  LOP3.LUT R78, R78, 0xffff, RZ, 0xc0, !PT ;  /* 0x0000ffff4e4e7812 */ /* 0x000fe400078ec0ff */
[----:B------:R-:W-:Y:S02]  /*6d3c0*/  LOP3.LUT R75, R75, 0xffff, RZ, 0xc0, !PT ;  /* 0x0000ffff4b4b7812 */ /* 0x000fe400078ec0ff */
[----:B------:R-:W-:Y:S02]  /*6d3d0*/  PRMT R74, R0, 0x3340, R4 ;  /* 0x00003340004a7816 */ /* 0x000fe40000000004 */
[----:B------:R-:W-:-:S02]  /*6d3e0*/  LOP3.LUT R2, R2, 0xffff, RZ, 0xc0, !PT ;  /* 0x0000ffff02027812 */ /* 0x000fc400078ec0ff */
[----:B------:R-:W-:Y:S02]  /*6d3f0*/  LOP3.LUT R5, R5, 0xffff, RZ, 0xc0, !PT ;  /* 0x0000ffff05057812 */ /* 0x000fe400078ec0ff */
[----:B------:R-:W-:Y:S02]  /*6d400*/  SHF.R.U32.HI R0, RZ, 0x8, R18 ;  /* 0x00000008ff007819 */ /* 0x000fe40000011612 */
[----:B------:R-:W2:Y:S01]  /*6d410*/  LDL.LU R18, [R1+0x2d50] ;  /* 0x002d500001127983 */ /* 0x000ea20000300800 */
[----:B------:R-:W-:Y:S02]  /*6d420*/  SHF.R.U32.HI R196, RZ, 0x8, R152 ;  /* 0x00000008ffc47819 */ /* 0x000fe40000011698 */
[--C-:B------:R-:W-:Y:S01]  /*6d430*/  PRMT R156, R78, 0x3340, R1.reuse ;  /* 0x000033404e9c7816 */ /* 0x100fe20000000001 */
[----:B------:R-:W2:Y:S01]  /*6d440*/  LDL.LU R130, [R1+0x294] ;  /* 0x0002940001827983 */ /* 0x000ea20000300800 */
[----:B------:R-:W-:Y:S02]  /*6d450*/  PRMT R152, R75, 0x3340, R1 ;  /* 0x000033404b987816 */ /* 0x000fe40000000001 */
[----:B------:R-:W-:-:S02]  /*6d460*/  PRMT R72, R2, 0x3340, R5 ;  /* 0x0000334002487816 */ /* 0x000fc40000000005 */
[----:B------:R-:W-:Y:S02]  /*6d470*/  LOP3.LUT R0, R0, 0xffff, RZ, 0xc0, !PT ;  /* 0x0000ffff00007812 */ /* 0x000fe400078ec0ff */
[----:B------:R-:W-:Y:S02]  /*6d480*/  LOP3.LUT R3, R3, 0xffff, RZ, 0xc0, !PT ;  /* 0x0000ffff03037812 */ /* 0x000fe400078ec0ff */
[----:B------:R-:W-:Y:S02]  /*6d490*/  LOP3.LUT R71, R71, 0xffff, RZ, 0xc0, !PT ;  /* 0x0000ffff47477812 */ /* 0x000fe400078ec0ff */
[----:B------:R-:W-:Y:S02]  /*6d4a0*/  LOP3.LUT R6, R6, 0xffff, RZ, 0xc0, !PT ;  /* 0x0000ffff06067812 */ /* 0x000fe400078ec0ff */
[----:B------:R-:W-:Y:S02]  /*6d4b0*/  PRMT R71, R3, 0x3340, R71 ;  /* 0x0000334003477816 */ /* 0x000fe40000000047 */
[----:B------:R-:W-:-:S02]  /*6d4c0*/  SHF.R.U32.HI R76, RZ, 0x8, R127 ;  /* 0x00000008ff4c7819 */ /* 0x000fc4000001167f */
[----:B------:R-:W2:Y:S01]  /*6d4d0*/  LDL.LU R127, [R1+0x54] ;  /* 0x00005400017f7983 */ /* 0x000ea20000300800 */
[----:B------:R-:W-:-:S03]  /*6d4e0*/  SHF.R.U32.HI R78, RZ, 0x8, R129 ;  /* 0x00000008ff4e7819 */ /* 0x000fc60000011681 */
[----:B------:R-:W2:Y:S01]  /*6d4f0*/  LDL.LU R129, [R1+0x290] ;  /* 0x0002900001817983 */ /* 0x000ea20000300800 */
[----:B------:R-:W-:-:S03]  /*6d500*/  SHF.R.U32.HI R75, RZ, 0x8, R124 ;  /* 0x00000008ff4b7819 */ /* 0x000fc6000001167c */
[----:B------:R-:W2:Y:S01]  /*6d510*/  LDL.LU R124, [R1+0x38] ;  /* 0x00003800017c7983 */ /* 0x000ea20000300800 */
        /* <DEDUP_REMOVED lines=11> */
[----:B------:R-:W4:Y:S01]  /*6d5d0*/  LDL.LU R128, [R1+0xc4] ;  /* 0x0000c40001807983 */ /* 0x000f220000300800 */
[----:B------:R-:W-:-:S03]  /*6d5e0*/  SHF.R.U32.HI R2, RZ, 0x8, R126 ;  /* 0x00000008ff027819 */ /* 0x000fc6000001167e */
[----:B------:R-:W4:Y:S01]  /*6d5f0*/  LDL.LU R126, [R1+0xc0] ;  /* 0x0000c000017e7983 */ /* 0x000f220000300800 */
[----:B------:R-:W-:-:S03]  /*6d600*/  SHF.R.U32.HI R3, RZ, 0x8, R123 ;  /* 0x00000008ff037819 */ /* 0x000fc6000001167b */
[----:B------:R-:W4:Y:S01]  /*6d610*/  LDL.LU R123, [R1+0x2d4] ;  /* 0x0002d400017b7983 */ /* 0x000f220000300800 */
[----:B------:R-:W-:Y:S02]  /*6d620*/  PRMT R73, R6, 0x3340, R1 ;  /* 0x0000334006497816 */ /* 0x000fe40000000001 */
[----:B------:R-:W-:Y:S02]  /*6d630*/  SHF.R.U32.HI R4, RZ, 0x8, R125 ;  /* 0x00000008ff047819 */ /* 0x000fe4000001167d */
[----:B------:R-:W4:Y:S01]  /*6d640*/  LDL.LU R125, [R1+0xbc] ;  /* 0x0000bc00017d7983 */ /* 0x000f220000300800 */
[----:B------:R-:W-:-:S03]  /*6d650*/  SHF.R.U32.HI R5, RZ, 0x8, R131 ;  /* 0x00000008ff057819 */ /* 0x000fc60000011683 */
        /* <DEDUP_REMOVED lines=11> */
[--C-:B------:R-:W-:Y:S02]  /*6d710*/  PRMT R176, R157, 0x3340, R1.reuse ;  /* 0x000033409db07816 */ /* 0x100fe40000000001 */
[----:B------:R-:W-:Y:S02]  /*6d720*/  SHF.R.U32.HI R169, RZ, 0x8, R160 ;  /* 0x00000008ffa97819 */ /* 0x000fe400000116a0 */
[----:B------:R-:W-:Y:S02]  /*6d730*/  PRMT R157, R79, 0x3340, R1 ;  /* 0x000033404f9d7816 */ /* 0x000fe40000000001 */
[----:B------:R-:W-:-:S02]  /*6d740*/  SHF.R.U32.HI R160, RZ, 0x8, R81 ;  /* 0x00000008ffa07819 */ /* 0x000fc40000011651 */
[----:B------:R-:W-:Y:S02]  /*6d750*/  LOP3.LUT R5, R5, 0xffff, RZ, 0xc0, !PT ;  /* 0x0000ffff05057812 */ /* 0x000fe400078ec0ff */
[----:B------:R-:W-:Y:S02]  /*6d760*/  PRMT R79, R0, 0x3340, R3 ;  /* 0x00003340004f7816 */ /* 0x000fe40000000003 */
[----:B------:R-:W-:Y:S02]  /*6d770*/  LOP3.LUT R6, R6, 0xffff, RZ, 0xc0, !PT ;  /* 0x0000ffff06067812 */ /* 0x000fe400078ec0ff */
[----:B------:R-:W-:Y:S02]  /*6d780*/  PRMT R81, R2, 0x3340, R4 ;  /* 0x0000334002517816 */ /* 0x000fe40000000004 */
[----:B------:R-:W-:Y:S02]  /*6d790*/  SHF.R.U32.HI R0, RZ, 0x8, R130 ;  /* 0x00000008ff007819 */ /* 0x000fe40000011682 */
[----:B------:R-:W2:Y:S01]  /*6d7a0*/  LDL.LU R130, [R1+0x2b8] ;  /* 0x0002b80001827983 */ /* 0x000ea20000300800 */
[----:B------:R-:W-:-:S02]  /*6d7b0*/  PRMT R80, R5, 0x3340, R1 ;  /* 0x0000334005507816 */ /* 0x000fc40000000001 */
[----:B------:R-:W-:Y:S02]  /*6d7c0*/  PRMT R82, R6, 0x3340, R1 ;  /* 0x0000334006527816 */ /* 0x000fe40000000001 */
[----:B------:R-:W-:Y:S02]  /*6d7d0*/  LOP3.LUT R0, R0, 0xffff, RZ, 0xc0, !PT ;  /* 0x0000ffff00007812 */ /* 0x000fe400078ec0ff */
[----:B------:R-:W-:Y:S02]  /*6d7e0*/  LOP3.LUT R47, R47, 0xffff, RZ, 0xc0, !PT ;  /* 0x0000ffff2f2f7812 */ /* 0x000fe400078ec0ff */
[----:B------:R-:W-:Y:S02]  /*6d7f0*/  LOP3.LUT R7, R7, 0xffff, RZ, 0xc0, !PT ;  /* 0x0000ffff07077812 */ /* 0x000fe400078ec0ff */
        /* <DEDUP_REMOVED lines=14> */
[----:B------:R-:W-:Y:S02]  /*6d8e0*/  LOP3.LUT R5, R5, 0xffff, RZ, 0xc0, !PT ;  /* 0x0000ffff05057812 */ /* 0x000fe400078ec0ff */
[----:B------:R-:W-:Y:S02]  /*6d8f0*/  LOP3.LUT R6, R6, 0xffff, RZ, 0xc0, !PT ;  /* 0x0000ffff06067812 */ /* 0x000fe400078ec0ff */
[----:B------:R-:W-:Y:S02]  /*6d900*/  PRMT R85, R2, 0x3340, R4 ;  /* 0x0000334002557816 */ /* 0x000fe40000000004 */
[----:B------:R-:W-:Y:S02]  /*6d910*/  PRMT R83, R0, 0x3340, R3 ;  /* 0x0000334000537816 */ /* 0x000fe40000000003 */
[----:B------:R-:W-:-:S02]  /*6d920*/  SHF.R.U32.HI R2, RZ, 0x8, R128 ;  /* 0x00000008ff027819 */ /* 0x000fc40000011680 */
[----:B------:R-:W4:Y:S01]  /*6d930*/  LDL.LU R128, [R1+0xd8] ;  /* 0x0000d80001807983 */ /* 0x000f220000300800 */
[----:B------:R-:W-:Y:S02]  /*6d940*/  SHF.R.U32.HI R3, RZ, 0x8, R126 ;  /* 0x00000008ff037819 */ /* 0x000fe4000001167e */
[----:B------:R-:W-:Y:S01]  /*6d950*/  PRMT R84, R5, 0x3340, R1 ;  /* 0x0000334005547816 */ /* 0x000fe20000000001 */
[----:B------:R-:W4:Y:S01]  /*6d960*/  LDL.LU R126, [R1+0xd4] ;  /* 0x0000d400017e7983 */ /* 0x000f220000300800 */
[----:B------:R-:W-:Y:S02]  /*6d970*/  SHF.R.U32.HI R4, RZ, 0x8, R123 ;  /* 0x00000008ff047819 */ /* 0x000fe4000001167b */
[----:B------:R-:W-:Y:S01]  /*6d980*/  PRMT R86, R6, 0x3340, R1 ;  /* 0x0000334006567816 */ /* 0x000fe20000000001 */
[----:B------:R-:W4:Y:S01]  /*6d990*/  LDL.LU R123, [R1+0x2f0] ;  /* 0x0002f000017b7983 */ /* 0x000f220000300800 */
[----:B------:R-:W-:Y:S02]  /*6d9a0*/  PRMT R47, R47, 0x3340, R7 ;  /* 0x000033402f2f7816 */ /* 0x000fe40000000007 */
[----:B------:R-:W-:-:S02]  /*6d9b0*/  SHF.R.U32.HI R5, RZ, 0x8, R125 ;  /* 0x00000008ff057819 */ /* 0x000fc4000001167d */
[----:B------:R-:W4:Y:S01]  /*6d9c0*/  LDL.LU R125, [R1+0xd0] ;  /* 0x0000d000017d7983 */ /* 0x000f220000300800 */
[----:B------:R-:W-:-:S03]  /*6d9d0*/  SHF.R.U32.HI R6, RZ, 0x8, R131 ;  /* 0x00000008ff067819 */ /* 0x000fc60000011683 */
[----:B------:R-:W4:Y:S01]  /*6d9e0*/  LDL.LU R131, [R1+0xcc] ;  /* 0x0000cc0001837983 */ /* 0x000f220000300800 */
[----:B--2---:R-:W-:-:S03]  /*6d9f0*/  SHF.R.U32.HI R7, RZ, 0x8, R155 ;  /* 0x00000008ff077819 */ /* 0x004fc6000001169b */
[----:B------:R-:W2:Y:S01]  /*6da00*/  LDL.LU R155, [R1+0xc8] ;  /* 0x0000c800019b7983 */ /* 0x000ea20000300800 */
[----:B------:R-:W-:Y:S02]  /*6da10*/  SHF.R.U32.HI R92, RZ, 0x8, R92 ;  /* 0x00000008ff5c7819 */ /* 0x000fe4000001165c */
[----:B------:R-:W-:Y:S02]  /*6da20*/  SHF.R.U32.HI R94, RZ, 0x8, R94 ;  /* 0x00000008ff5e7819 */ /* 0x000fe4000001165e */
[----:B------:R-:W-:Y:S02]  /*6da30*/  SHF.R.U32.HI R91, RZ, 0x8, R91 ;  /* 0x00000008ff5b7819 */ /* 0x000fe4000001165b */
[----:B------:R-:W-:Y:S02]  /*6da40*/  SHF.R.U32.HI R93, RZ, 0x8, R93 ;  /* 0x00000008ff5d7819 */ /* 0x000fe4000001165d */
[----:B------:R-:W-:Y:S02]  /*6da50*/  SHF.R.U32.HI R88, RZ, 0x8, R88 ;  /* 0x00000008ff587819 */ /* 0x000fe40000011658 */
[----:B------:R-:W-:-:S02]  /*6da60*/  SHF.R.U32.HI R89, RZ, 0x8, R89 ;  /* 0x00000008ff597819 */ /* 0x000fc40000011659 */
[----:B------:R-:W-:Y:S02]  /*6da70*/  LOP3.LUT R92, R92, 0xffff, RZ, 0xc0, !PT ;  /* 0x0000ffff5c5c7812 */ /* 0x000fe400078ec0ff */
[----:B------:R-:W-:Y:S02]  /*6da80*/  LOP3.LUT R94, R94, 0xffff, RZ, 0xc0, !PT ;  /* 0x0000ffff5e5e7812 */ /* 0x000fe400078ec0ff */
[----:B------:R-:W-:Y:S02]  /*6da90*/  SHF.R.U32.HI R0, RZ, 0x8, R122 ;  /* 0x00000008ff007819 */ /* 0x000fe4000001167a */
[----:B------:R-:W-:Y:S02]  /*6daa0*/  LOP3.LUT R91, R91, 0xffff, RZ, 0xc0, !PT ;  /* 0x0000ffff5b5b7812 */ /* 0x000fe400078ec0ff */
[----:B------:R-:W-:Y:S02]  /*6dab0*/  LOP3.LUT R93, R93, 0xffff, RZ, 0xc0, !PT ;  /* 0x0000ffff5d5d7812 */ /* 0x000fe400078ec0ff */
[----:B------:R-:W-:-:S02]  /*6dac0*/  LOP3.LUT R88, R88, 0xffff, RZ, 0xc0, !PT ;  /* 0x0000ffff58587812 */ /* 0x000fc400078ec0ff */
[----:B------:R-:W-:Y:S02]  /*6dad0*/  LOP3.LUT R89, R89, 0xffff, RZ, 0xc0, !PT ;  /* 0x0000ffff59597812 */ /* 0x000fe400078ec0ff */
[----:B------:R-:W-:Y:S02]  /*6dae0*/  LOP3.LUT R2, R2, 0xffff, RZ, 0xc0, !PT ;  /* 0x0000ffff02027812 */ /* 0x000fe400078ec0ff */
[----:B------:R-:W-:Y:S02]  /*6daf0*/  LOP3.LUT R5, R5, 0xffff, RZ, 0xc0, !PT ;  /* 0x0000ffff05057812 */ /* 0x000fe400078ec0ff */
[----:B------:R-:W-:Y:S02]  /*6db00*/  PRMT R170, R92, 0x3340, R94 ;  /* 0x000033405caa7816 */ /* 0x000fe4000000005e */
[----:B------:R-:W-:Y:S02]  /*6db10*/  LOP3.LUT R0, R0, 0xffff, RZ, 0xc0, !PT ;  /* 0x0000ffff00007812 */ /* 0x000fe400078ec0ff */
[----:B------:R-:W-:-:S02]  /*6db20*/  LOP3.LUT R4, R4, 0xffff, RZ, 0xc0, !PT ;  /* 0x0000ffff04047812 */ /* 0x000fc400078ec0ff */
[----:B------:R-:W-:Y:S02]  /*6db30*/  PRMT R172, R91, 0x3340, R93 ;  /* 0x000033405bac7816 */ /* 0x000fe4000000005d */
[----:B------:R-:W-:Y:S02]  /*6db40*/  PRMT R149, R88, 0x3340, R89 ;  /* 0x0000334058957816 */ /* 0x000fe40000000059 */
[----:B------:R-:W-:Y:S02]  /*6db50*/  SHF.R.U32.HI R94, RZ, 0x8, R130 ;  /* 0x00000008ff5e7819 */ /* 0x000fe40000011682 */
[----:B------:R-:W-:Y:S01]  /*6db60*/  PRMT R89, R2, 0x3340, R5 ;  /* 0x0000334002597816 */ /* 0x000fe20000000005 */
[----:B------:R-:W2:Y:S01]  /*6db70*/  LDL.LU R130, [R1+0x2f8] ;  /* 0x0002f80001827983 */ /* 0x000ea20000300800 */
[----:B------:R-:W-:Y:S02]  /*6db80*/  SHF.R.U32.HI R168, RZ, 0x8, R87 ;  /* 0x00000008ffa87819 */ /* 0x000fe40000011657 */
[----:B------:R-:W-:-:S02]  /*6db90*/  SHF.R.U32.HI R90, RZ, 0x8, R90 ;  /* 0x00000008ff5a7819 */ /* 0x000fc4000001165a */
[----:B------:R-:W-:Y:S02]  /*6dba0*/  PRMT R87, R0, 0x3340, R4 ;  /* 0x0000334000577816 */ /* 0x000fe40000000004 */
[----:B------:R-:W-:Y:S02]  /*6dbb0*/  SHF.R.U32.HI R97, RZ, 0x8, R97 ;  /* 0x00000008ff617819 */ /* 0x000fe40000011661 */
[----:B------:R-:W-:Y:S02]  /*6dbc0*/  SHF.R.U32.HI R99, RZ, 0x8, R99 ;  /* 0x00000008ff637819 */ /* 0x000fe40000011663 */
[----:B------:R-:W-:Y:S02]  /*6dbd0*/  LOP3.LUT R90, R90, 0xffff, RZ, 0xc0, !PT ;  /* 0x0000ffff5a5a7812 */ /* 0x000fe400078ec0ff */
        /* <DEDUP_REMOVED lines=10> */
[----:B----4-:R-:W-:Y:S02]  /*6dc80*/  SHF.R.U32.HI R2, RZ, 0x8, R147 ;  /* 0x00000008ff027819 */ /* 0x010fe40000011693 */
[----:B------:R-:W-:Y:S01]  /*6dc90*/  LOP3.LUT R7, R7, 0xffff, RZ, 0xc0, !PT ;  /* 0x0000ffff07077812 */ /* 0x000fe200078ec0ff */
[----:B------:R-:W4:Y:S01]  /*6dca0*/  LDL.LU R147, [R1+0x2c4] ;  /* 0x0002c40001937983 */ /* 0x000f220000300800 */
[----:B------:R-:W-:-:S02]  /*6dcb0*/  LOP3.LUT R2, R2, 0xffff, RZ, 0xc0, !PT ;  /* 0x0000ffff02027812 */ /* 0x000fc400078ec0ff */
[----:B------:R-:W-:Y:S01]  /*6dcc0*/  LOP3.LUT R97, R97, 0xffff, RZ, 0xc0, !PT ;  /* 0x0000ffff61617812 */ /* 0x000fe200078ec0ff */
[----:B------:R-:W4:Y:S01]  /*6dcd0*/  LDL.LU R122, [R1+0x2ac] ;  /* 0x0002ac00017a7983 */ /* 0x000f220000300800 */
[----:B------:R-:W-:Y:S02]  /*6dce0*/  LOP3.LUT R99, R99, 0xffff, RZ, 0xc0, !PT ;  /* 0x0000ffff63637812 */ /* 0x000fe400078ec0ff */
[----:B------:R-:W-:Y:S02]  /*6dcf0*/  PRMT R93, R93, 0x3340, R2 ;  /* 0x000033405d5d7816 */ /* 0x000fe40000000002 */
[----:B------:R-:W-:Y:S02]  /*6dd00*/  PRMT R148, R90, 0x3340, R1 ;  /* 0x000033405a947816 */ /* 0x000fe40000000001 */
[----:B------:R-:W-:Y:S02]  /*6dd10*/  PRMT R90, R3, 0x3340, R7 ;  /* 0x00003340035a7816 */ /* 0x000fe40000000007 */
[----:B------:R-:W-:-:S02]  /*6dd20*/  SHF.R.U32.HI R2, RZ, 0x8, R126 ;  /* 0x00000008ff027819 */ /* 0x000fc4000001167e */
        /* <DEDUP_REMOVED lines=10> */
[----:B------:R-:W-:Y:S02]  /*6ddd0*/  LOP3.LUT R94, R94, 0xffff, RZ, 0xc0, !PT ;  /* 0x0000ffff5e5e7812 */ /* 0x000fe400078ec0ff */
[----:B------:R-:W-:Y:S02]  /*6dde0*/  LOP3.LUT R0, R0, 0xffff, RZ, 0xc0, !PT ;  /* 0x0000ffff00007812 */ /* 0x000fe400078ec0ff */
[----:B------:R-:W-:Y:S02]  /*6ddf0*/  SHF.R.U32.HI R100, RZ, 0x8, R100 ;  /* 0x00000008ff647819 */ /* 0x000fe40000011664 */
[----:B------:R-:W-:Y:S02]  /*6de00*/  PRMT R94, R94, 0x3340, R0 ;  /* 0x000033405e5e7816 */ /* 0x000fe40000000000 */
[----:B------:R-:W-:Y:S02]  /*6de10*/  SHF.R.U32.HI R101, RZ, 0x8, R101 ;  /* 0x00000008ff657819 */ /* 0x000fe40000011665 */
[----:B------:R-:W-:-:S02]  /*6de20*/  SHF.R.U32.HI R0, RZ, 0x8, R128 ;  /* 0x00000008ff007819 */ /* 0x000fc40000011680 */
[----:B------:R-:W-:Y:S01]  /*6de30*/  LOP3.LUT R100, R100, 0xffff, RZ, 0xc0, !PT ;  /* 0x0000ffff64647812 */ /* 0x000fe200078ec0ff */
[----:B------:R-:W2:Y:S01]  /*6de40*/  LDL.LU R128, [R1+0x328] ;  /* 0x0003280001807983 */ /* 0x000ea20000300800 */
[----:B------:R-:W-:Y:S02]  /*6de50*/  LOP3.LUT R2, R2, 0xffff, RZ, 0xc0, !PT ;  /* 0x0000ffff02027812 */ /* 0x000fe400078ec0ff */
[----:B------:R-:W-:Y:S02]  /*6de60*/  LOP3.LUT R4, R4, 0xffff, RZ, 0xc0, !PT ;  /* 0x0000ffff04047812 */ /* 0x000fe400078ec0ff */
[----:B------:R-:W-:Y:S02]  /*6de70*/  LOP3.LUT R101, R101, 0xffff, RZ, 0xc0, !PT ;  /* 0x0000ffff65657812 */ /* 0x000fe400078ec0ff */
[----:B------:R-:W-:Y:S02]  /*6de80*/  LOP3.LUT R0, R0, 0xffff, RZ, 0xc0, !PT ;  /* 0x0000ffff00007812 */ /* 0x000fe400078ec0ff */
[----:B------:R-:W-:-:S02]  /*6de90*/  LOP3.LUT R3, R3, 0xffff, RZ, 0xc0, !PT ;  /* 0x0000ffff03037812 */ /* 0x000fc400078ec0ff */
[--C-:B------:R-:W-:Y:S02]  /*6dea0*/  PRMT R179, R100, 0x3340, R1.reuse ;  /* 0x0000334064b37816 */ /* 0x100fe40000000001 */
[----:B------:R-:W-:Y:S02]  /*6deb0*/  PRMT R98, R2, 0x3340, R4 ;  /* 0x0000334002627816 */ /* 0x000fe40000000004 */
[----:B------:R-:W-:Y:S02]  /*6dec0*/  PRMT R180, R101, 0x3340, R1 ;  /* 0x0000334065b47816 */ /* 0x000fe40000000001 */
[----:B------:R-:W-:Y:S02]  /*6ded0*/  PRMT R96, R0, 0x3340, R3 ;  /* 0x0000334000607816 */ /* 0x000fe40000000003 */
[----:B------:R-:W-:Y:S02]  /*6dee0*/  SHF.R.U32.HI R215, RZ, 0x8, R191 ;  /* 0x00000008ffd77819 */ /* 0x000fe400000116bf */
[----:B------:R-:W-:-:S02]  /*6def0*/  SHF.R.U32.HI R101, RZ, 0x8, R130 ;  /* 0x00000008ff657819 */ /* 0x000fc40000011682 */
[----:B------:R-:W2:Y:S02]  /*6df00*/  LDL.LU R130, [R1+0x324] ;  /* 0x0003240001827983 */ /* 0x000ea40000300800 */
[----:B------:R-:W-:Y:S02]  /*6df10*/  LOP3.LUT R101, R101, 0xffff, RZ, 0xc0, !PT ;  /* 0x0000ffff65657812 */ /* 0x000fe400078ec0ff */
[----:B------:R-:W-:Y:S02]  /*6df20*/  SHF.R.U32.HI R191, RZ, 0x8, R109 ;  /* 0x00000008ffbf7819 */ /* 0x000fe4000001166d */
[----:B------:R-:W-:Y:S02]  /*6df30*/  SHF.R.U32.HI R100, RZ, 0x8, R127 ;  /* 0x00000008ff647819 */ /* 0x000fe4000001167f */
[----:B------:R-:W2:Y:S02]  /*6df40*/  LDL.LU R127, [R1+0xe8] ;  /* 0x0000e800017f7983 */ /* 0x000ea40000300800 */
[----:B------:R-:W-:-:S02]  /*6df50*/  LOP3.LUT R100, R100, 0xffff, RZ, 0xc0, !PT ;  /* 0x0000ffff64647812 */ /* 0x000fc400078ec0ff */
[----:B------:R-:W-:Y:S02]  /*6df60*/  SHF.R.U32.HI R0, RZ, 0x8, R124 ;  /* 0x00000008ff007819 */ /* 0x000fe4000001167c */
[----:B------:R-:W-:Y:S02]  /*6df70*/  SHF.R.U32.HI R99, RZ, 0x8, R129 ;  /* 0x00000008ff637819 */ /* 0x000fe40000011681 */
[----:B------:R-:W-:Y:S01]  /*6df80*/  LOP3.LUT R0, R0, 0xffff, RZ, 0xc0, !PT ;  /* 0x0000ffff00007812 */ /* 0x000fe200078ec0ff */
[----:B------:R-:W2:Y:S01]  /*6df90*/  LDL.LU R129, [R1+0x318] ;  /* 0x0003180001817983 */ /* 0x000ea20000300800 */
[----:B---3--:R-:W-:-:S03]  /*6dfa0*/  SHF.R.U32.HI R2, RZ, 0x8, R139 ;  /* 0x00000008ff027819 */ /* 0x008fc6000001168b */
[----:B------:R-:W3:Y:S01]  /*6dfb0*/  LDL.LU R124, [R1+0xe4] ;  /* 0x0000e400017c7983 */ /* 0x000ee20000300800 */
[----:B------:R-:W-:-:S03]  /*6dfc0*/  LOP3.LUT R2, R2, 0xffff, RZ, 0xc0, !PT ;  /* 0x0000ffff02027812 */ /* 0x000fc600078ec0ff */
[----:B------:R-:W3:Y:S01]  /*6dfd0*/  LDL.LU R139, [R1+0x320] ;  /* 0x00032000018b7983 */ /* 0x000ee20000300800 */
[----:B----4-:R-:W-:Y:S02]  /*6dfe0*/  SHF.R.U32.HI R102, RZ, 0x8, R147 ;  /* 0x00000008ff667819 */ /* 0x010fe40000011693 */
[----:B------:R-:W-:Y:S01]  /*6dff0*/  PRMT R100, R100, 0x3340, R2 ;  /* 0x0000334064647816 */ /* 0x000fe20000000002 */
        /* <DEDUP_REMOVED lines=11> */
[----:B------:R-:W-:Y:S02]  /*6e0b0*/  SHF.R.U32.HI R103, RZ, 0x8, R122 ;  /* 0x00000008ff677819 */ /* 0x000fe4000001167a */
[----:B------:R-:W-:Y:S02]  /*6e0c0*/  LOP3.LUT R108, R108, 0xffff, RZ, 0xc0, !PT ;  /* 0x0000ffff6c6c7812 */ /* 0x000fe400078ec0ff */
[----:B------:R-:W-:-:S02]  /*6e0d0*/  PRMT R232, R187, 0x3340, R1 ;  /* 0x00003340bbe87816 */ /* 0x000fc40000000001 */
[----:B------:R-:W-:Y:S02]  /*6e0e0*/  SHF.R.U32.HI R115, RZ, 0x8, R115 ;  /* 0x00000008ff737819 */ /* 0x000fe40000011673 */
[----:B------:R-:W-:Y:S02]  /*6e0f0*/  SHF.R.U32.HI R116, RZ, 0x8, R116 ;  /* 0x00000008ff747819 */ /* 0x000fe40000011674 */
[----:B------:R-:W-:Y:S02]  /*6e100*/  LOP3.LUT R103, R103, 0xffff, RZ, 0xc0, !PT ;  /* 0x0000ffff67677812 */ /* 0x000fe400078ec0ff */
[----:B------:R-:W-:Y:S02]  /*6e110*/  LOP3.LUT R2, R2, 0xffff, RZ, 0xc0, !PT ;  /* 0x0000ffff02027812 */ /* 0x000fe400078ec0ff */
[----:B------:R-:W-:Y:S02]  /*6e120*/  PRMT R187, R108, 0x3340, R1 ;  /* 0x000033406cbb7816 */ /* 0x000fe40000000001 */
[----:B------:R-:W-:-:S02]  /*6e130*/  SHF.R.U32.HI R108, RZ, 0x8, R126 ;  /* 0x00000008ff6c7819 */ /* 0x000fc4000001167e */
[----:B------:R-:W-:Y:S01]  /*6e140*/  SHF.R.U32.HI R107, RZ, 0x8, R131 ;  /* 0x00000008ff6b7819 */ /* 0x000fe20000011683 */
[----:B------:R-:W2:Y:S01]  /*6e150*/  LDL.LU R126, [R1+0x300] ;  /* 0x00030000017e7983 */ /* 0x000ea20000300800 */
[----:B------:R-:W-:Y:S02]  /*6e160*/  LOP3.LUT R115, R115, 0xffff, RZ, 0xc0, !PT ;  /* 0x0000ffff73737812 */ /* 0x000fe400078ec0ff */
[----:B------:R-:W-:Y:S01]  /*6e170*/  LOP3.LUT R116, R116, 0xffff, RZ, 0xc0, !PT ;  /* 0x0000ffff74747812 */ /* 0x000fe200078ec0ff */
[----:B------:R-:W2:Y:S01]  /*6e180*/  LDL.LU R131, [R1+0x2fc] ;  /* 0x0002fc0001837983 */ /* 0x000ea20000300800 */
[----:B------:R-:W-:Y:S02]  /*6e190*/  PRMT R103, R103, 0x3340, R2 ;  /* 0x0000334067677816 */ /* 0x000fe40000000002 */
[----:B------:R-:W-:Y:S02]  /*6e1a0*/  SHF.R.U32.HI R201, RZ, 0x8, R117 ;  /* 0x00000008ffc97819 */ /* 0x000fe40000011675 */
[----:B------:R-:W-:-:S02]  /*6e1b0*/  SHF.R.U32.HI R205, RZ, 0x8, R200 ;  /* 0x00000008ffcd7819 */ /* 0x000fc400000116c8 */
[----:B------:R-:W-:Y:S02]  /*6e1c0*/  PRMT R200, R115, 0x3340, R116 ;  /* 0x0000334073c87816 */ /* 0x000fe40000000074 */
[----:B------:R-:W-:Y:S02]  /*6e1d0*/  SHF.R.U32.HI R118, RZ, 0x8, R18 ;  /* 0x00000008ff767819 */ /* 0x000fe40000011612 */
[----:B---3--:R-:W-:Y:S02]  /*6e1e0*/  SHF.R.U32.HI R3, RZ, 0x8, R124 ;  /* 0x00000008ff037819 */ /* 0x008fe4000001167c */
[----:B------:R-:W3:Y:S01]  /*6e1f0*/  LDL.LU R124, [R1+0x330] ;  /* 0x00033000017c7983 */ /* 0x000ee20000300800 */
[----:B------:R-:W-:-:S03]  /*6e200*/  SHF.R.U32.HI R2, RZ, 0x8, R139 ;  /* 0x00000008ff027819 */ /* 0x000fc6000001168b */
[----:B------:R-:W3:Y:S01]  /*6e210*/  LDL.LU R139, [R1+0x32c] ;  /* 0x00032c00018b7983 */ /* 0x000ee20000300800 */
[----:B----4-:R-:W-:-:S03]  /*6e220*/  SHF.R.U32.HI R113, RZ, 0x8, R147 ;  /* 0x00000008ff717819 */ /* 0x010fc60000011693 */
[----:B------:R-:W4:Y:S01]  /*6e230*/  LDL.LU R147, [R1+0x514] ;  /* 0x0005140001937983 */ /* 0x000f220000300800 */
[----:B------:R-:W-:-:S03]  /*6e240*/  SHF.R.U32.HI R117, RZ, 0x8, R123 ;  /* 0x00000008ff757819 */ /* 0x000fc6000001167b */
[----:B------:R-:W4:Y:S01]  /*6e250*/  LDL.LU R123, [R1+0x370] ;  /* 0x00037000017b7983 */ /* 0x000f220000300800 */
[----:B------:R-:W-:-:S03]  /*6e260*/  SHF.R.U32.HI R119, RZ, 0x8, R125 ;  /* 0x00000008ff777819 */ /* 0x000fc6000001167d */
[----:B------:R-:W4:Y:S01]  /*6e270*/  LDL.LU R125, [R1+0x2cc] ;  /* 0x0002cc00017d7983 */ /* 0x000f220000300800 */
[----:B--2---:R-:W-:-:S03]  /*6e280*/  SHF.R.U32.HI R116, RZ, 0x8, R155 ;  /* 0x00000008ff747819 */ /* 0x004fc6000001169b */
[----:B------:R-:W2:Y:S04]  /*6e290*/  LDL.LU R155, [R1+0x3b8] ;  /* 0x0003b800019b7983 */ /* 0x000ea80000300800 */
[----:B------:R-:W3:Y:S01]  /*6e2a0*/  LDL.LU R18, [R1+0x2d4c] ;  /* 0x002d4c0001127983 */ /* 0x000ee20000300800 */
[----:B------:R-:W-:Y:S02]  /*6e2b0*/  LOP3.LUT R108, R108, 0xffff, RZ, 0xc0, !PT ;  /* 0x0000ffff6c6c7812 */ /* 0x000fe400078ec0ff */
[----:B------:R-:W-:Y:S02]  /*6e2c0*/  LOP3.LUT R0, R0, 0xffff, RZ, 0xc0, !PT ;  /* 0x0000ffff00007812 */ /* 0x000fe400078ec0ff */
[----:B------:R-:W-:Y:S02]  /*6e2d0*/  SHF.R.U32.HI R115, RZ, 0x8, R128 ;  /* 0x00000008ff737819 */ /* 0x000fe40000011680 */
[----:B------:R-:W-:-:S02]  /*6e2e0*/  PRMT R108, R108, 0x3340, R0 ;  /* 0x000033406c6c7816 */ /* 0x000fc40000000000 */
[----:B------:R-:W-:Y:S02]  /*6e2f0*/  SHF.R.U32.HI R0, RZ, 0x8, R129 ;  /* 0x00000008ff007819 */ /* 0x000fe40000011681 */
[----:B------:R-:W-:Y:S02]  /*6e300*/  LOP3.LUT R115, R115, 0xffff, RZ, 0xc0, !PT ;  /* 0x0000ffff73737812 */ /* 0x000fe400078ec0ff */
[----:B------:R-:W-:-:S04]  /*6e310*/  LOP3.LUT R0, R0, 0xffff, RZ, 0xc0, !PT ;  /* 0x0000ffff00007812 */ /* 0x000fc800078ec0ff */
[----:B------:R-:W-:Y:S02]  /*6e320*/  PRMT R115, R115, 0x3340, R0 ;  /* 0x0000334073737816 */ /* 0x000fe40000000000 */
[----:B------:R-:W-:Y:S02]  /*6e330*/  SHF.R.U32.HI R0, RZ, 0x8, R131 ;  /* 0x00000008ff007819 */ /* 0x000fe40000011683 */
[----:B------:R-:W2:Y:S01]  /*6e340*/  LDL.LU R131, [R1+0x41c] ;  /* 0x00041c0001837983 */ /* 0x000ea20000300800 */
[----:B------:R-:W-:Y:S02]  /*6e350*/  SHF.R.U32.HI R111, RZ, 0x8, R130 ;  /* 0x00000008ff6f7819 */ /* 0x000fe40000011682 */
[----:B------:R-:W-:Y:S02]  /*6e360*/  LOP3.LUT R2, R2, 0xffff, RZ, 0xc0, !PT ;  /* 0x0000ffff02027812 */ /* 0x000fe400078ec0ff */
[----:B------:R-:W-:-:S04]  /*6e370*/  LOP3.LUT R111, R111, 0xffff, RZ, 0xc0, !PT ;  /* 0x0000ffff6f6f7812 */ /* 0x000fc800078ec0ff */
[----:B------:R-:W-:Y:S02]  /*6e380*/  PRMT R111, R111, 0x3340, R2 ;  /* 0x000033406f6f7816 */ /* 0x000fe40000000002 */
[----:B------:R-:W-:Y:S02]  /*6e390*/  SHF.R.U32.HI R2, RZ, 0x8, R126 ;  /* 0x00000008ff027819 */ /* 0x000fe4000001167e */
[----:B------:R-:W0:Y:S01]  /*6e3a0*/  S2R R126, SR_TID.X ;  /* 0x00000000007e7919 */ /* 0x000e220000002100 */
[----:B---3--:R-:W-:Y:S02]  /*6e3b0*/  SHF.R.U32.HI R122, RZ, 0x8, R18 ;  /* 0x00000008ff7a7819 */ /* 0x008fe40000011612 */
[----:B------:R-:W3:Y:S01]  /*6e3c0*/  LDL.LU R18, [R1+0x2d48] ;  /* 0x002d480001127983 */ /* 0x000ee20000300800 */
[----:B------:R-:W-:Y:S02]  /*6e3d0*/  LOP3.LUT R19, R19, 0xffff, RZ, 0xc0, !PT ;  /* 0x0000ffff13137812 */ /* 0x000fe400078ec0ff */
[----:B------:R-:W-:-:S02]  /*6e3e0*/  SHF.R.U32.HI R120, RZ, 0x8, R120 ;  /* 0x00000008ff787819 */ /* 0x000fc40000011678 */
[----:B------:R-:W-:Y:S01]  /*6e3f0*/  PRMT R45, R45, 0x3340, R19 ;  /* 0x000033402d2d7816 */ /* 0x000fe20000000013 */
[----:B0-----:R-:W-:Y:S01]  /*6e400*/  IMAD.SHL.U32 R19, R126, 0x8, RZ ;  /* 0x000000087e137824 */ /* 0x001fe200078e00ff */
[----:B------:R-:W-:Y:S02]  /*6e410*/  SHF.R.U32.HI R121, RZ, 0x8, R121 ;  /* 0x00000008ff797819 */ /* 0x000fe40000011679 */
[----:B------:R-:W-:Y:S02]  /*6e420*/  LOP3.LUT R120, R120, 0xffff, RZ, 0xc0, !PT ;  /* 0x0000ffff78787812 */ /* 0x000fe400078ec0ff */
[----:B------:R-:W-:Y:S02]  /*6e430*/  LOP3.LUT R121, R121, 0xffff, RZ, 0xc0, !PT ;  /* 0x0000ffff79797812 */ /* 0x000fe400078ec0ff */
[----:B------:R-:W-:Y:S02]  /*6e440*/  LOP3.LUT R19, R19, 0x300, RZ, 0xc0, !PT ;  /* 0x0000030013137812 */ /* 0x000fe400078ec0ff */
[----:B------:R-:W-:-:S02]  /*6e450*/  PRMT R177, R120, 0x3340, R121 ;  /* 0x0000334078b17816 */ /* 0x000fc40000000079 */
[----:B------:R-:W-:Y:S01]  /*6e460*/  SHF.R.U32.HI R121, RZ, 0x8, R139 ;  /* 0x00000008ff797819 */ /* 0x000fe2000001168b */
[----:B----4-:R-:W-:Y:S01]  /*6e470*/  IMAD.IADD R19, R147, 0x1, R19 ;  /* 0x0000000193137824 */ /* 0x010fe200078e0213 */
[----:B------:R-:W4:Y:S04]  /*6e480*/  LDL.LU R139, [R1+0x548] ;  /* 0x00054800018b7983 */ /* 0x000f280000300800 */
[----:B------:R-:W4:Y:S01]  /*6e490*/  LDL.LU R147, [R1+0x570] ;  /* 0x0005700001937983 */ /* 0x000f220000300800 */
[----:B---3--:R-:W-:-:S03]  /*6e4a0*/  SHF.R.U32.HI R126, RZ, 0x8, R18 ;  /* 0x00000008ff7e7819 */ /* 0x008fc60000011612 */
[----:B------:R-:W3:Y:S01]  /*6e4b0*/  LDL.LU R18, [R1+0x2d44] ;  /* 0x002d440001127983 */ /* 0x000ee20000300800 */
        /* <DEDUP_REMOVED lines=8> */
[----:B--2---:R-:W-:Y:S02]  /*6e540*/  SHF.R.U32.HI R125, RZ, 0x8, R155 ;  /* 0x00000008ff7d7819 */ /* 0x004fe4000001169b */
[----:B------:R-:W2:Y:S01]  /*6e550*/  LDL.LU R155, [R1+0x618] ;  /* 0x00061800019b7983 */ /* 0x000ea20000300800 */
[----:B------:R-:W-:-:S03]  /*6e560*/  SHF.R.U32.HI R127, RZ, 0x8, R10 ;  /* 0x00000008ff7f7819 */ /* 0x000fc6000001160a */
[----:B------:R-:W2:Y:S04]  /*6e570*/  LDL.LU R10, [R1+0x2d40] ;  /* 0x002d4000010a7983 */ /* 0x000ea80000300800 */
[----:B------:R-:W2:Y:S01]  /*6e580*/  LDL.LU R9, [R1+0x708] ;  /* 0x0007080001097983 */ /* 0x000ea20000300800 */
[----:B---3--:R-:W-:-:S03]  /*6e590*/  SHF.R.U32.HI R129, RZ, 0x8, R18 ;  /* 0x00000008ff817819 */ /* 0x008fc60000011612 */
[----:B------:R-:W3:Y:S01]  /*6e5a0*/  LDL.LU R18, [R1+0x2d3c] ;  /* 0x002d3c0001127983 */ /* 0x000ee20000300800 */
[----:B------:R-:W-:Y:S02]  /*6e5b0*/  SHF.R.U32.HI R128, RZ, 0x8, R131 ;  /* 0x00000008ff807819 */ /* 0x000fe40000011683 */
[----:B----4-:R-:W-:Y:S01]  /*6e5c0*/  SHF.R.U32.HI R130, RZ, 0x8, R139 ;  /* 0x00000008ff827819 */ /* 0x010fe2000001168b */
[----:B------:R-:W4:Y:S01]  /*6e5d0*/  LDL.LU R8, [R1+0x73c] ;  /* 0x00073c0001087983 */ /* 0x000f220000300800 */
[----:B------:R-:W-:Y:S02]  /*6e5e0*/  SHF.R.U32.HI R131, RZ, 0x8, R147 ;  /* 0x00000008ff837819 */ /* 0x000fe40000011693 */
[----:B------:R-:W-:Y:S02]  /*6e5f0*/  SHF.R.U32.HI R139, RZ, 0x8, R14 ;  /* 0x00000008ff8b7819 */ /* 0x000fe4000001160e */
[----:B------:R-:W4:Y:S01]  /*6e600*/  LDL.LU R14, [R1+0x2d38] ;  /* 0x002d3800010e7983 */ /* 0x000f220000300800 */
[----:B------:R-:W-:-:S02]  /*6e610*/  SHF.R.U32.HI R61, RZ, 0x8, R61 ;  /* 0x00000008ff3d7819 */ /* 0x000fc4000001163d */
[----:B---3--:R-:W-:Y:S02]  /*6e620*/  SHF.R.U32.HI R147, RZ, 0x8, R18 ;  /* 0x00000008ff937819 */ /* 0x008fe40000011612 */
[----:B------:R-:W3:Y:S01]  /*6e630*/  LDL.LU R18, [R1+0x2d34] ;  /* 0x002d340001127983 */ /* 0x000ee20000300800 */
[----:B------:R-:W-:Y:S02]  /*6e640*/  SHF.R.U32.HI R62, RZ, 0x8, R62 ;  /* 0x00000008ff3e7819 */ /* 0x000fe4000001163e */
[----:B------:R-:W-:Y:S01]  /*6e650*/  LOP3.LUT R61, R61, 0xffff, RZ, 0xc0, !PT ;  /* 0x0000ffff3d3d7812 */ /* 0x000fe200078ec0ff */
[----:B------:R-:W2:Y:S01]  /*6e660*/  LDL.LU R60, [R1+0x380] ;  /* 0x00038000013c7983 */ /* 0x000ea20000300800 */
[----:B------:R-:W-:Y:S02]  /*6e670*/  LOP3.LUT R62, R62, 0xffff, RZ, 0xc0, !PT ;  /* 0x0000ffff3e3e7812 */ /* 0x000fe400078ec0ff */
[----:B------:R-:W-:Y:S02]  /*6e680*/  LOP3.LUT R119, R119, 0xffff, RZ, 0xc0, !PT ;  /* 0x0000ffff77777812 */ /* 0x000fe400078ec0ff */
[----:B------:R-:W-:-:S02]  /*6e690*/  LOP3.LUT R0, R0, 0xffff, RZ, 0xc0, !PT ;  /* 0x0000ffff00007812 */ /* 0x000fc400078ec0ff */
[----:B------:R-:W-:Y:S02]  /*6e6a0*/  LOP3.LUT R110, R110, 0xffff, RZ, 0xc0, !PT ;  /* 0x0000ffff6e6e7812 */ /* 0x000fe400078ec0ff */
[----:B------:R-:W-:Y:S02]  /*6e6b0*/  LOP3.LUT R3, R3, 0xffff, RZ, 0xc0, !PT ;  /* 0x0000ffff03037812 */ /* 0x000fe400078ec0ff */
[--C-:B------:R-:W-:Y:S02]  /*6e6c0*/  PRMT R112, R61, 0x3340, R1.reuse ;  /* 0x000033403d707816 */ /* 0x100fe40000000001 */
[----:B------:R-:W-:Y:S01]  /*6e6d0*/  PRMT R119, R119, 0x3340, R0 ;  /* 0x0000334077777816 */ /* 0x000fe20000000000 */
[----:B------:R-:W4:Y:S01]  /*6e6e0*/  LDL.LU R61, [R1+0x378] ;  /* 0x00037800013d7983 */ /* 0x000f220000300800 */
[----:B------:R-:W-:Y:S02]  /*6e6f0*/  PRMT R136, R62, 0x3340, R1 ;  /* 0x000033403e887816 */ /* 0x000fe40000000001 */
[----:B------:R-:W-:Y:S01]  /*6e700*/  SHF.R.U32.HI R0, RZ, 0x8, R171 ;  /* 0x00000008ff007819 */ /* 0x000fe200000116ab */
[----:B------:R-:W4:Y:S01]  /*6e710*/  LDL.LU R63, [R1+0x76c] ;  /* 0x00076c00013f7983 */ /* 0x000f220000300800 */
[----:B------:R-:W-:-:S02]  /*6e720*/  PRMT R110, R110, 0x3340, R3 ;  /* 0x000033406e6e7816 */ /* 0x000fc40000000003 */
[----:B------:R-:W-:Y:S01]  /*6e730*/  SHF.R.U32.HI R171, RZ, 0x8, R15 ;  /* 0x00000008ffab7819 */ /* 0x000fe2000001160f */
[----:B------:R-:W4:Y:S04]  /*6e740*/  LDL.LU R62, [R1+0x348] ;  /* 0x00034800013e7983 */ /* 0x000f280000300800 */
[----:B------:R-:W4:Y:S01]  /*6e750*/  LDL.LU R15, [R1+0x2d30] ;  /* 0x002d3000010f7983 */ /* 0x000f220000300800 */
[----:B---3--:R-:W-:-:S03]  /*6e760*/  SHF.R.U32.HI R3, RZ, 0x8, R18 ;  /* 0x00000008ff037819 */ /* 0x008fc60000011612 */
[----:B------:R-:W3:Y:S01]  /*6e770*/  LDL.LU R18, [R1+0x2d2c] ;  /* 0x002d2c0001127983 */ /* 0x000ee20000300800 */
[----:B------:R-:W-:Y:S02]  /*6e780*/  LOP3.LUT R6, R6, 0xffff, RZ, 0xc0, !PT ;  /* 0x0000ffff06067812 */ /* 0x000fe400078ec0ff */
[----:B------:R-:W-:Y:S02]  /*6e790*/  SHF.R.U32.HI R4, RZ, 0x8, R16 ;  /* 0x00000008ff047819 */ /* 0x000fe40000011610 */
[----:B------:R-:W-:Y:S01]  /*6e7a0*/  PRMT R88, R6, 0x3340, R1 ;  /* 0x0000334006587816 */ /* 0x000fe20000000001 */
[----:B------:R-:W4:Y:S01]  /*6e7b0*/  LDL.LU R16, [R1+0x2d28] ;  /* 0x002d280001107983 */ /* 0x000f220000300800 */
[----:B------:R-:W-:Y:S02]  /*6e7c0*/  SHF.R.U32.HI R7, RZ, 0x8, R17 ;  /* 0x00000008ff077819 */ /* 0x000fe40000011611 */
[----:B---3--:R-:W-:Y:S02]  /*6e7d0*/  SHF.R.U32.HI R6, RZ, 0x8, R18 ;  /* 0x00000008ff067819 */ /* 0x008fe40000011612 */
[----:B------:R-:W3:Y:S04]  /*6e7e0*/  LDL.LU R18, [R1+0x2d24] ;  /* 0x002d240001127983 */ /* 0x000ee80000300800 */
[----:B------:R-:W3:Y:S01]  /*6e7f0*/  LDL.LU R17, [R1+0x2d20] ;  /* 0x002d200001117983 */ /* 0x000ee20000300800 */
[----:B------:R-:W-:-:S02]  /*6e800*/  LOP3.LUT R117, R117, 0xffff, RZ, 0xc0, !PT ;  /* 0x0000ffff75757812 */ /* 0x000fc400078ec0ff */
[----:B------:R-:W-:Y:S02]  /*6e810*/  LOP3.LUT R2, R2, 0xffff, RZ, 0xc0, !PT ;  /* 0x0000ffff02027812 */ /* 0x000fe400078ec0ff */
[----:B--2---:R-:W-:Y:S02]  /*6e820*/  LOP3.LUT R60, R60, 0xffff, RZ, 0xc0, !PT ;  /* 0x0000ffff3c3c7812 */ /* 0x004fe400078ec0ff */
[----:B------:R-:W-:Y:S02]  /*6e830*/  PRMT R117, R117, 0x3340, R2 ;  /* 0x0000334075757816 */ /* 0x000fe40000000002 */
[----:B----4-:R-:W-:Y:S02]  /*6e840*/  LOP3.LUT R61, R61, 0xffff, RZ, 0xc0, !PT ;  /* 0x0000ffff3d3d7812 */ /* 0x010fe400078ec0ff */
[----:B------:R-:W-:Y:S02]  /*6e850*/  SHF.R.U32.HI R2, RZ, 0x8, R9 ;  /* 0x00000008ff027819 */ /* 0x000fe40000011609 */
[----:B------:R-:W-:-:S02]  /*6e860*/  SHF.R.U32.HI R5, RZ, 0x8, R8 ;  /* 0x00000008ff057819 */ /* 0x000fc40000011608 */
[----:B------:R-:W-:Y:S02]  /*6e870*/  LOP3.LUT R62, R62, 0xffff, RZ, 0xc0, !PT ;  /* 0x0000ffff3e3e7812 */ /* 0x000fe400078ec0ff */
[----:B------:R-:W-:Y:S02]  /*6e880*/  SHF.R.U32.HI R8, RZ, 0x8, R63 ;  /* 0x00000008ff087819 */ /* 0x000fe4000001163f */
[----:B---3--:R-:W-:Y:S02]  /*6e890*/  SHF.R.U32.HI R9, RZ, 0x8, R18 ;  /* 0x00000008ff097819 */ /* 0x008fe40000011612 */
[----:B------:R-:W2:Y:S01]  /*6e8a0*/  LDL.LU R18, [R1+0x2d1c] ;  /* 0x002d1c0001127983 */ /* 0x000ea20000300800 */
[----:B------:R-:W-:-:S03]  /*6e8b0*/  LOP3.LUT R63, R17, 0xffff, RZ, 0xc0, !PT ;  /* 0x0000ffff113f7812 */ /* 0x000fc600078ec0ff */
[----:B------:R0:W-:Y:S04]  /*6e8c0*/  STL [R1+0x38], R60 ;  /* 0x0000383c01007387 */ /* 0x0001e80000100800 */
[----:B------:R1:W-:Y:S04]  /*6e8d0*/  STL [R1+0x34], R61 ;  /* 0x0000343d01007387 */ /* 0x0003e80000100800 */
[----:B------:R-:W3:Y:S01]  /*6e8e0*/  LDL.LU R17, [R1+0x2d18] ;  /* 0x002d180001117983 */ /* 0x000ee20000300800 */
[----:B0-----:R-:W-:-:S03]  /*6e8f0*/  PRMT R60, R16, 0x4210, R60 ;  /* 0x00004210103c7816 */ /* 0x001fc6000000003c */
[----:B------:R0:W-:Y:S01]  /*6e900*/  STL [R1+0x30], R62 ;  /* 0x0000303e01007387 */ /* 0x0001e20000100800 */
[----:B-1----:R-:W-:-:S03]  /*6e910*/  PRMT R61, R15, 0x4210, R61 ;  /* 0x000042100f3d7816 */ /* 0x002fc6000000003d */
[----:B------:R-:W4:Y:S04]  /*6e920*/  LDL.LU R16, [R1+0x2d14] ;  /* 0x002d140001107983 */ /* 0x000f280000300800 */
[----:B------:R1:W-:Y:S01]  /*6e930*/  STL [R1+0x2c], R63 ;  /* 0x00002c3f01007387 */ /* 0x0003e20000100800 */
[----:B0-----:R-:W-:-:S03]  /*6e940*/  PRMT R62, R14, 0x4210, R62 ;  /* 0x000042100e3e7816 */ /* 0x001fc6000000003e */
[----:B------:R-:W2:Y:S04]  /*6e950*/  LDL.LU R15, [R1+0x2d10] ;  /* 0x002d1000010f7983 */ /* 0x000ea80000300800 */
[----:B------:R-:W3:Y:S01]  /*6e960*/  LDL.LU R14, [R1+0x2d0c] ;  /* 0x002d0c00010e7983 */ /* 0x000ee20000300800 */
[----:B-1----:R-:W-:-:S03]  /*6e970*/  PRMT R63, R10, 0x4210, R63 ;  /* 0x000042100a3f7816 */ /* 0x002fc6000000003f */
[----:B------:R-:W4:Y:S01]  /*6e980*/  LDL.LU R10, [R1+0x2d08] ;  /* 0x002d0800010a7983 */ /* 0x000f220000300800 */
[----:B------:R-:W-:Y:S02]  /*6e990*/  SHF.R.U32.HI R162, RZ, 0x8, R162 ;  /* 0x00000008ffa27819 */ /* 0x000fe400000116a2 */
[----:B------:R-:W-:Y:S02]  /*6e9a0*/  SHF.R.U32.HI R123, RZ, 0x8, R123 ;  /* 0x00000008ff7b7819 */ /* 0x000fe4000001167b */
[----:B------:R-:W-:Y:S02]  /*6e9b0*/  SHF.R.U32.HI R155, RZ, 0x8, R155 ;  /* 0x00000008ff9b7819 */ /* 0x000fe4000001169b */
[----:B------:R-:W-:Y:S02]  /*6e9c0*/  LOP3.LUT R251, R251, 0xffff, RZ, 0xc0, !PT ;  /* 0x0000fffffbfb7812 */ /* 0x000fe400078ec0ff */
[----:B------:R-:W-:Y:S02]  /*6e9d0*/  LOP3.LUT R248, R248, 0xffff, RZ, 0xc0, !PT ;  /* 0x0000fffff8f87812 */ /* 0x000fe400078ec0ff */
[----:B------:R-:W-:-:S02]  /*6e9e0*/  LOP3.LUT R247, R247, 0xffff, RZ, 0xc0, !PT ;  /* 0x0000fffff7f77812 */ /* 0x000fc400078ec0ff */
        /* <DEDUP_REMOVED lines=80> */
[--C-:B------:R-:W-:Y:S02]  /*6eef0*/  PRMT R251, R251, 0x3340, R1.reuse ;  /* 0x00003340fbfb7816 */ /* 0x100fe40000000001 */
[--C-:B------:R-:W-:Y:S02]  /*6ef00*/  PRMT R248, R248, 0x3340, R1.reuse ;  /* 0x00003340f8f87816 */ /* 0x100fe40000000001 */
[--C-:B------:R-:W-:Y:S02]  /*6ef10*/  PRMT R247, R247, 0x3340, R1.reuse ;  /* 0x00003340f7f77816 */ /* 0x100fe40000000001 */
[----:B------:R-:W-:-:S02]  /*6ef20*/  PRMT R241, R241, 0x3340, R1 ;  /* 0x00003340f1f17816 */ /* 0x000fc40000000001 */
[--C-:B------:R-:W-:Y:S02]  /*6ef30*/  PRMT R228, R228, 0x3340, R1.reuse ;  /* 0x00003340e4e47816 */ /* 0x100fe40000000001 */
[--C-:B------:R-:W-:Y:S02]  /*6ef40*/  PRMT R227, R227, 0x3340, R1.reuse ;  /* 0x00003340e3e37816 */ /* 0x100fe40000000001 */
        /* <DEDUP_REMOVED lines=78> */
[----:B------:R-:W-:Y:S01]  /*6f430*/  PRMT R9, R9, 0x3340, R1 ;  /* 0x0000334009097816 */ /* 0x000fe20000000001 */
[----:B------:R-:W-:Y:S06]  /*6f440*/  BAR.SYNC.DEFER_BLOCKING 0x0 ;  /* 0x0000000000007b1d */ /* 0x000fec0000010000 */
[----:B------:R0:W-:Y:S02]  /*6f450*/  STSM.16.M88.4 [R19], R60 ;  /* 0x0000003c13007844 */ /* 0x0001e40000000200 */
[----:B0-----:R-:W-:-:S02]  /*6f460*/  PRMT R62, R252, 0x5410, R251 ;  /* 0x00005410fc3e7816 */ /* 0x001fc400000000fb */
[----:B------:R-:W-:Y:S02]  /*6f470*/  PRMT R61, R249, 0x5410, R248 ;  /* 0x00005410f93d7816 */ /* 0x000fe400000000f8 */
[----:B------:R-:W-:Y:S01]  /*6f480*/  PRMT R60, R250, 0x5410, R247 ;  /* 0x00005410fa3c7816 */ /* 0x000fe200000000f7 */
[----:B------:R0:W-:Y:S04]  /*6f490*/  STL [R1+0x138], R62 ;  /* 0x0001383e01007387 */ /* 0x0001e80000100800 */
[----:B------:R1:W-:Y:S04]  /*6f4a0*/  STL [R1+0x134], R61 ;  /* 0x0001343d01007387 */ /* 0x0003e80000100800 */
[----:B------:R2:W-:Y:S01]  /*6f4b0*/  STL [R1+0x130], R60 ;  /* 0x0001303c01007387 */ /* 0x0005e20000100800 */
[----:B0-----:R-:W-:-:S02]  /*6f4c0*/  PRMT R62, R246, 0x5410, R245 ;  /* 0x00005410f63e7816 */ /* 0x001fc400000000f5 */
[----:B-1----:R-:W-:-:S03]  /*6f4d0*/  PRMT R61, R244, 0x5410, R243 ;  /* 0x00005410f43d7816 */ /* 0x002fc600000000f3 */
[----:B------:R0:W-:Y:S01]  /*6f4e0*/  STL [R1+0x12c], R62 ;  /* 0x00012c3e01007387 */ /* 0x0001e20000100800 */
[----:B--2---:R-:W-:-:S03]  /*6f4f0*/  PRMT R60, R242, 0x5410, R241 ;  /* 0x00005410f23c7816 */ /* 0x004fc600000000f1 */
[----:B------:R-:W2:Y:S04]  /*6f500*/  LDL.LU R251, [R1] ;  /* 0x0000000001fb7983 */ /* 0x000ea80000300800 */
[----:B------:R1:W-:Y:S04]  /*6f510*/  STL [R1+0x128], R61 ;  /* 0x0001283d01007387 */ /* 0x0003e80000100800 */
[----:B------:R-:W3:Y:S04]  /*6f520*/  LDL.LU R242, [R1+0x4] ;  /* 0x0000040001f27983 */ /* 0x000ee80000300800 */
[----:B------:R4:W-:Y:S04]  /*6f530*/  STL [R1+0x124], R60 ;  /* 0x0001243c01007387 */ /* 0x0009e80000100800 */
[----:B------:R-:W3:Y:S04]  /*6f540*/  LDL.LU R241, [R1+0x8] ;  /* 0x0000080001f17983 */ /* 0x000ee80000300800 */
[----:B------:R-:W3:Y:S04]  /*6f550*/  LDL.LU R244, [R1+0xc] ;  /* 0x00000c0001f47983 */ /* 0x000ee80000300800 */
[----:B------:R-:W3:Y:S04]  /*6f560*/  LDL.LU R250, [R1+0x10] ;  /* 0x0000100001fa7983 */ /* 0x000ee80000300800 */
[----:B------:R-:W3:Y:S04]  /*6f570*/  LDL.LU R247, [R1+0x14] ;  /* 0x0000140001f77983 */ /* 0x000ee80000300800 */
[----:B------:R-:W3:Y:S04]  /*6f580*/  LDL.LU R249, [R1+0x18] ;  /* 0x0000180001f97983 */ /* 0x000ee80000300800 */
[----:B0-----:R-:W3:Y:S04]  /*6f590*/  LDL.LU R62, [R1+0x20] ;  /* 0x00002000013e7983 */ /* 0x001ee80000300800 */
[----:B------:R-:W3:Y:S04]  /*6f5a0*/  LDL R63, [R1+0x24] ;  /* 0x00002400013f7983 */ /* 0x000ee80000100800 */
[----:B------:R-:W3:Y:S01]  /*6f5b0*/  LDL.LU R248, [R1+0x28] ;  /* 0x0000280001f87983 */ /* 0x000ee20000300800 */
[----:B------:R-:W-:-:S02]  /*6f5c0*/  PRMT R163, R163, 0x5410, R162 ;  /* 0x00005410a3a37816 */ /* 0x000fc400000000a2 */
[----:B------:R-:W-:Y:S01]  /*6f5d0*/  PRMT R162, R161, 0x5410, R160 ;  /* 0x00005410a1a27816 */ /* 0x000fe200000000a0 */
[----:B------:R-:W3:Y:S01]  /*6f5e0*/  LDL.LU R252, [R1+0x4c] ;  /* 0x00004c0001fc7983 */ /* 0x000ee20000300800 */
[----:B------:R-:W-:Y:S02]  /*6f5f0*/  PRMT R160, R159, 0x5410, R156 ;  /* 0x000054109fa07816 */ /* 0x000fe4000000009c */
[----:B------:R-:W-:Y:S02]  /*6f600*/  PRMT R148, R149, 0x5410, R148 ;  /* 0x0000541095947816 */ /* 0x000fe40000000094 */
[----:B------:R-:W-:Y:S02]  /*6f610*/  PRMT R140, R143, 0x5410, R140 ;  /* 0x000054108f8c7816 */ /* 0x000fe4000000008c */
[----:B------:R-:W-:Y:S02]  /*6f620*/  PRMT R159, R153, 0x5410, R152 ;  /* 0x00005410999f7816 */ /* 0x000fe40000000098 */
[----:B------:R-:W-:-:S02]  /*6f630*/  PRMT R146, R150, 0x5410, R146 ;  /* 0x0000541096927816 */ /* 0x000fc40000000092 */
[----:B------:R-:W-:Y:S02]  /*6f640*/  PRMT R143, R35, 0x5410, R36 ;  /* 0x00005410238f7816 */ /* 0x000fe40000000024 */
[----:B------:R-:W-:Y:S02]  /*6f650*/  PRMT R149, R34, 0x5410, R37 ;  /* 0x0000541022957816 */ /* 0x000fe40000000025 */
[----:B------:R-:W-:Y:S01]  /*6f660*/  PRMT R116, R115, 0x5410, R116 ;  /* 0x0000541073747816 */ /* 0x000fe20000000074 */
[----:B------:R-:W0:Y:S01]  /*6f670*/  LDC.64 R34, c[0x0][0x228] ;  /* 0x00008a00ff227b82 */ /* 0x000e220000000a00 */
[----:B------:R-:W-:Y:S02]  /*6f680*/  PRMT R150, R39, 0x5410, R40 ;  /* 0x0000541027967816 */ /* 0x000fe40000000028 */
[----:B------:R-:W-:Y:S02]  /*6f690*/  PRMT R152, R41, 0x5410, R42 ;  /* 0x0000541029987816 */ /* 0x000fe4000000002a */
[----:B------:R-:W-:-:S02]  /*6f6a0*/  PRMT R144, R145, 0x5410, R144 ;  /* 0x0000541091907816 */ /* 0x000fc40000000090 */
[----:B------:R-:W-:Y:S01]  /*6f6b0*/  PRMT R145, R32, 0x5410, R33 ;  /* 0x0000541020917816 */ /* 0x000fe20000000021 */
[----:B------:R-:W0:Y:S01]  /*6f6c0*/  LDC.64 R40, c[0x0][0x228] ;  /* 0x00008a00ff287b82 */ /* 0x000e220000000a00 */
[----:B------:R-:W-:Y:S02]  /*6f6d0*/  PRMT R188, R188, 0x5410, R187 ;  /* 0x00005410bcbc7816 */ /* 0x000fe400000000bb */
[----:B------:R-:W-:Y:S02]  /*6f6e0*/  PRMT R201, R204, 0x5410, R201 ;  /* 0x00005410ccc97816 */ /* 0x000fe400000000c9 */
[----:B------:R-:W-:Y:S02]  /*6f6f0*/  PRMT R182, R182, 0x5410, R179 ;  /* 0x00005410b6b67816 */ /* 0x000fe400000000b3 */
[----:B------:R-:W-:Y:S01]  /*6f700*/  PRMT R209, R212, 0x5410, R209 ;  /* 0x00005410d4d17816 */ /* 0x000fe200000000d1 */
[----:B------:R-:W0:Y:S01]  /*6f710*/  LDC R32, c[0x0][0x244] ;  /* 0x00009100ff207b82 */ /* 0x000e220000000800 */
[----:B------:R-:W-:-:S02]  /*6f720*/  PRMT R219, R220, 0x5410, R219 ;  /* 0x00005410dcdb7816 */ /* 0x000fc400000000db */
[----:B------:R-:W-:Y:S02]  /*6f730*/  PRMT R136, R137, 0x5410, R136 ;  /* 0x0000541089887816 */ /* 0x000fe40000000088 */
[----:B------:R-:W-:Y:S02]  /*6f740*/  PRMT R137, R25, 0x5410, R26 ;  /* 0x0000541019897816 */ /* 0x000fe4000000001a */
[----:B------:R-:W-:Y:S01]  /*6f750*/  PRMT R112, R138, 0x5410, R112 ;  /* 0x000054108a707816 */ /* 0x000fe20000000070 */
[----:B------:R-:W0:Y:S01]  /*6f760*/  LDC R26, c[0x0][0x244] ;  /* 0x00009100ff1a7b82 */ /* 0x000e220000000800 */
[----:B------:R-:W-:Y:S02]  /*6f770*/  PRMT R138, R27, 0x5410, R28 ;  /* 0x000054101b8a7816 */ /* 0x000fe4000000001c */
[----:B------:R-:W-:Y:S02]  /*6f780*/  PRMT R106, R106, 0x5410, R132 ;  /* 0x000054106a6a7816 */ /* 0x000fe40000000084 */
[----:B------:R-:W-:-:S02]  /*6f790*/  PRMT R132, R11, 0x5410, R12 ;  /* 0x000054100b847816 */ /* 0x000fc4000000000c */
[----:B------:R-:W-:Y:S01]  /*6f7a0*/  PRMT R105, R105, 0x5410, R133 ;  /* 0x0000541069697816 */ /* 0x000fe20000000085 */
[----:B------:R-:W0:Y:S01]  /*6f7b0*/  LDC R27, c[0x0][0x244] ;  /* 0x00009100ff1b7b82 */ /* 0x000e220000000800 */
        /* <DEDUP_REMOVED lines=31> */
[----:B-1----:R-:W-:-:S02]  /*6f9b0*/  PRMT R61, R54, 0x5410, R55 ;  /* 0x00005410363d7816 */ /* 0x002fc40000000037 */
[----:B------:R-:W-:Y:S02]  /*6f9c0*/  PRMT R153, R43, 0x5410, R44 ;  /* 0x000054102b997816 */ /* 0x000fe4000000002c */
[----:B------:R-:W-:Y:S02]  /*6f9d0*/  PRMT R151, R154, 0x5410, R151 ;  /* 0x000054109a977816 */ /* 0x000fe40000000097 */
[----:B------:R-:W-:Y:S02]  /*6f9e0*/  PRMT R81, R81, 0x5410, R82 ;  /* 0x0000541051517816 */ /* 0x000fe40000000052 */
[----:B----4-:R-:W-:Y:S02]  /*6f9f0*/  PRMT R60, R56, 0x5410, R57 ;  /* 0x00005410383c7816 */ /* 0x010fe40000000039 */
        /* <DEDUP_REMOVED lines=30> */
[----:B--2---:R-:W-:Y:S02]  /*6fbe0*/  PRMT R115, R251, 0x5410, R130 ;  /* 0x00005410fb737816 */ /* 0x004fe40000000082 */
[----:B---3--:R-:W-:Y:S01]  /*6fbf0*/  PRMT R147, R244, 0x5410, R147 ;  /* 0x00005410f4937816 */ /* 0x008fe20000000093 */
[----:B------:R-:W2:Y:S01]  /*6fc00*/  LDL.LU R251, [R1+0x50] ;  /* 0x0000500001fb7983 */ /* 0x000ea20000300800 */
[----:B------:R-:W-:-:S03]  /*6fc10*/  PRMT R155, R250, 0x5410, R155 ;  /* 0x00005410fa9b7816 */ /* 0x000fc6000000009b */
[----:B------:R-:W3:Y:S01]  /*6fc20*/  LDL.LU R243, [R1+0x58] ;  /* 0x0000580001f37983 */ /* 0x000ee20000300800 */
[----:B------:R-:W-:-:S03]  /*6fc30*/  PRMT R171, R247, 0x5410, R171 ;  /* 0x00005410f7ab7816 */ /* 0x000fc600000000ab */
[----:B------:R-:W4:Y:S01]  /*6fc40*/  LDL.LU R246, [R1+0xf4] ;  /* 0x0000f40001f67983 */ /* 0x000f220000300800 */
[----:B------:R-:W-:-:S03]  /*6fc50*/  PRMT R187, R62, 0x5410, R3 ;  /* 0x000054103ebb7816 */ /* 0x000fc60000000003 */
[----:B------:R-:W4:Y:S01]  /*6fc60*/  LDL.LU R245, [R1+0x1c] ;  /* 0x00001c0001f57983 */ /* 0x000f220000300800 */
[----:B------:R-:W-:-:S03]  /*6fc70*/  PRMT R204, R63, 0x5410, R4 ;  /* 0x000054103fcc7816 */ /* 0x000fc60000000004 */
[----:B0-----:R0:W-:Y:S01]  /*6fc80*/  STL [R1+0x2030], R34 ;  /* 0x0020302201007387 */ /* 0x0011e20000100800 */
[----:B------:R-:W-:Y:S02]  /*6fc90*/  PRMT R179, R249, 0x5410, R2 ;  /* 0x00005410f9b37816 */ /* 0x000fe40000000002 */
[----:B------:R-:W-:Y:S01]  /*6fca0*/  PRMT R212, R248, 0x5410, R5 ;  /* 0x00005410f8d47816 */ /* 0x000fe20000000005 */
[----:B------:R-:W-:Y:S01]  /*6fcb0*/  STL [R1+0x203c], R41 ;  /* 0x00203c2901007387 */ /* 0x000fe20000100800 */
[----:B------:R-:W-:-:S03]  /*6fcc0*/  PRMT R220, R252, 0x5410, R6 ;  /* 0x00005410fcdc7816 */ /* 0x000fc60000000006 */
[----:B------:R-:W4:Y:S01]  /*6fcd0*/  LDL.LU R33, [R1+0x2cb0] ;  /* 0x002cb00001217983 */ /* 0x000f220000300800 */
[----:B------:R-:W-:Y:S01]  /*6fce0*/  IMAD R26, R15, R26, RZ ;  /* 0x0000001a0f1a7224 */ /* 0x000fe200078e02ff */
[----:B------:R-:W-:Y:S01]  /*6fcf0*/  PRMT R91, R31, 0x5410, R129 ;  /* 0x000054101f5b7816 */ /* 0x000fe20000000081 */
[----:B------:R-:W1:Y:S01]  /*6fd00*/  LDC.64 R20, c[0x0][0x220] ;  /* 0x00008800ff147b82 */ /* 0x000e620000000a00 */
[----:B------:R-:W4:Y:S01]  /*6fd10*/  LDL.LU R244, [R1+0x38] ;  /* 0x0000380001f47983 */ /* 0x000f220000300800 */
[----:B------:R-:W-:Y:S02]  /*6fd20*/  PRMT R134, R22, 0x5410, R23 ;  /* 0x0000541016867816 */ /* 0x000fe40000000017 */
[----:B------:R-:W-:Y:S01]  /*6fd30*/  PRMT R123, R242, 0x5410, R131 ;  /* 0x00005410f27b7816 */ /* 0x000fe20000000083 */
[----:B------:R-:W4:Y:S01]  /*6fd40*/  LDL.LU R62, [R1+0x34] ;  /* 0x00003400013e7983 */ /* 0x000f220000300800 */
[----:B------:R-:W-:Y:S01]  /*6fd50*/  IMAD R3, R32, 0x80, R26 ;  /* 0x0000008020037824 */ /* 0x000fe200078e021a */
[----:B------:R-:W-:Y:S01]  /*6fd60*/  PRMT R30, R108, 0x5410, R109 ;  /* 0x000054106c1e7816 */ /* 0x000fe2000000006d */
[----:B------:R-:W-:Y:S01]  /*6fd70*/  IMAD.MOV.U32 R31, RZ, RZ, R40 ;  /* 0x000000ffff1f7224 */ /* 0x000fe200078e0028 */
[----:B------:R-:W4:Y:S01]  /*6fd80*/  LDL.LU R63, [R1+0x30] ;  /* 0x00003000013f7983 */ /* 0x000f220000300800 */
[----:B0-----:R-:W-:Y:S01]  /*6fd90*/  IMAD.MOV.U32 R34, RZ, RZ, R35 ;  /* 0x000000ffff227224 */ /* 0x001fe200078e0023 */
[----:B------:R-:W0:Y:S01]  /*6fda0*/  LDC.64 R22, c[0x0][0x220] ;  /* 0x00008800ff167b82 */ /* 0x000e220000000a00 */
[----:B------:R-:W-:Y:S01]  /*6fdb0*/  PRMT R28, R101, 0x5410, R102 ;  /* 0x00005410651c7816 */ /* 0x000fe20000000066 */
[----:B------:R-:W4:Y:S01]  /*6fdc0*/  LDL.LU R250, [R1+0x2c] ;  /* 0x00002c0001fa7983 */ /* 0x000f220000300800 */
[----:B------:R-:W-:-:S02]  /*6fdd0*/  PRMT R139, R241, 0x5410, R139 ;  /* 0x00005410f18b7816 */ /* 0x000fc4000000008b */
[----:B------:R-:W-:Y:S01]  /*6fde0*/  PRMT R46, R83, 0x5410, R84 ;  /* 0x00005410532e7816 */ /* 0x000fe20000000054 */
[----:B------:R-:W4:Y:S01]  /*6fdf0*/  LDL.LU R247, [R1+0x464] ;  /* 0x0004640001f77983 */ /* 0x000f220000300800 */
[----:B------:R-:W-:Y:S01]  /*6fe00*/  IMAD R4, R27, 0x80, R3 ;  /* 0x000000801b047824 */ /* 0x000fe200078e0203 */
[----:B------:R-:W-:Y:S01]  /*6fe10*/  PRMT R83, R38, 0x5410, R128 ;  /* 0x0000541026537816 */ /* 0x000fe20000000080 */
[----:B------:R-:W-:Y:S01]  /*6fe20*/  BAR.SYNC.DEFER_BLOCKING 0x0 ;  /* 0x0000000000007b1d */ /* 0x000fe20000010000 */
[----:B------:R-:W-:Y:S02]  /*6fe30*/  PRMT R75, R45, 0x5410, R127 ;  /* 0x000054102d4b7816 */ /* 0x000fe4000000007f */
[----:B------:R-:W-:Y:S02]  /*6fe40*/  PRMT R158, R52, 0x5410, R53 ;  /* 0x00005410349e7816 */ /* 0x000fe40000000035 */
[----:B------:R-:W-:Y:S01]  /*6fe50*/  PRMT R44, R79, 0x5410, R80 ;  /* 0x000054104f2c7816 */ /* 0x000fe20000000050 */
[----:B------:R-:W-:Y:S01]  /*6fe60*/  VIADD R113, R10, 0x2 ;  /* 0x000000020a717836 */ /* 0x000fe20000000000 */
[----:B------:R-:W-:Y:S01]  /*6fe70*/  PRMT R154, R47, 0x5410, R48 ;  /* 0x000054102f9a7816 */ /* 0x000fe20000000030 */
[----:B------:R-:W4:Y:S01]  /*6fe80*/  LDL.LU R249, [R1+0x460] ;  /* 0x0004600001f97983 */ /* 0x000f220000300800 */
[----:B------:R-:W-:Y:S01]  /*6fe90*/  PRMT R47, R85, 0x5410, R86 ;  /* 0x00005410552f7816 */ /* 0x000fe20000000056 */
[----:B------:R-:W1:Y:S01]  /*6fea0*/  LDC R118, c[0x0][0x248] ;  /* 0x00009200ff767b82 */ /* 0x000e620000000800 */
[----:B------:R-:W-:Y:S01]  /*6feb0*/  PRMT R57, R58, 0x5410, R59 ;  /* 0x000054103a397816 */ /* 0x000fe2000000003b */
[----:B------:R-:W4:Y:S01]  /*6fec0*/  LDL.LU R248, [R1+0x394] ;  /* 0x0003940001f87983 */ /* 0x000f220000300800 */
[----:B------:R-:W-:-:S02]  /*6fed0*/  PRMT R48, R65, 0x5410, R66 ;  /* 0x0000541041307816 */ /* 0x000fc40000000042 */
[----:B------:R-:W-:Y:S01]  /*6fee0*/  PRMT R49, R67, 0x5410, R70 ;  /* 0x0000541043317816 */ /* 0x000fe20000000046 */
[----:B------:R-:W4:Y:S01]  /*6fef0*/  LDL.LU R252, [R1+0x390] ;  /* 0x0003900001fc7983 */ /* 0x000f220000300800 */
[----:B------:R-:W-:Y:S02]  /*6ff00*/  PRMT R59, R64, 0x5410, R126 ;  /* 0x00005410403b7816 */ /* 0x000fe4000000007e */
[----:B------:R-:W-:Y:S02]  /*6ff10*/  PRMT R157, R50, 0x5410, R51 ;  /* 0x00005410329d7816 */ /* 0x000fe40000000033 */
[----:B------:R-:W-:Y:S02]  /*6ff20*/  PRMT R51, R71, 0x5410, R125 ;  /* 0x0000541047337816 */ /* 0x000fe4000000007d */
[----:B------:R-:W-:Y:S02]  /*6ff30*/  PRMT R50, R68, 0x5410, R69 ;  /* 0x0000541044327816 */ /* 0x000fe40000000045 */
[----:B--2---:R-:W-:-:S02]  /*6ff40*/  PRMT R236, R251, 0x5410, R7 ;  /* 0x00005410fbec7816 */ /* 0x004fc40000000007 */
[----:B------:R-:W2:Y:S01]  /*6ff50*/  LDL.LU R251, [R1+0x110] ;  /* 0x0001100001fb7983 */ /* 0x000ea20000300800 */
[----:B---3--:R-:W-:-:S05]  /*6ff60*/  PRMT R5, R243, 0x5410, R8 ;  /* 0x00005410f3057816 */ /* 0x008fca0000000008 */
[----:B------:R3:W-:Y:S01]  /*6ff70*/  STL [R1], R5 ;  /* 0x0000000501007387 */ /* 0x0007e20000100800 */
[----:B----4-:R-:W-:-:S03]  /*6ff80*/  PRMT R2, R246, 0x5410, R9 ;  /* 0x00005410f6027816 */ /* 0x010fc60000000009 */
[----:B------:R-:W4:Y:S01]  /*6ff90*/  LDL.LU R243, [R1+0x104] ;  /* 0x0001040001f37983 */ /* 0x000f220000300800 */
[----:B---3--:R-:W-:Y:S01]  /*6ffa0*/  IMAD R5, R11, 0x80, R4 ;  /* 0x000000800b057824 */ /* 0x008fe200078e0204 */
[----:B------:R-:W-:Y:S02]  /*6ffb0*/  PRMT R107, R245, 0x5410, R0 ;  /* 0x00005410f56b7816 */ /* 0x000fe40000000000 */
[----:B------:R3:W-:Y:S02]  /*6ffc0*/  STL [R1+0x108], R2 ;  /* 0x0001080201007387 */ /* 0x0007e40000100800 */
[C---:B------:R-:W-:Y:S02]  /*6ffd0*/  IADD3 R0, P3, R5.reuse, R12, RZ ;  /* 0x0000000c05007210 */ /* 0x040fe40007f7e0ff */
[----:B------:R-:W4:Y:S01]  /*6ffe0*/  LDL.LU R246, [R1+0x10c] ;  /* 0x00010c0001f67983 */ /* 0x000f220000300800 */
[----:B------:R-:W-:Y:S02]  /*6fff0*/  IADD3 R11, P0, R26, R24, RZ ;  /* 0x000000181a0b7210 */ /* 0x000fe40007f1e0ff */
[----:B------:R-:W-:Y:S01]  /*70000*/  LEA.HI.X.SX32 R13, R5, R13, 0x1, P3 ;  /* 0x0000000d050d7211 */ /* 0x000fe200018f0eff */
[----:B------:R-:W4:Y:S01]  /*70010*/  LDL.LU R245, [R1+0x100] ;  /* 0x0001000001f57983 */ /* 0x000f220000300800 */
[----:B------:R-:W-:-:S02]  /*70020*/  ISETP.GE.AND P3, PT, R15, R31, PT ;  /* 0x0000001f0f00720c */ /* 0x000fc40003f66270 */
[----:B---3--:R-:W-:Y:S02]  /*70030*/  LEA.HI.X.SX32 R2, R26, R25, 0x1, P0 ;  /* 0x000000191a027211 */ /* 0x008fe400000f0eff */
[----:B------:R-:W-:Y:S02]  /*70040*/  PRMT R5, R111, 0x5210, R62 ;  /* 0x000052106f057816 */ /* 0x000fe4000000003e */
[----:B------:R-:W3:Y:S01]  /*70050*/  LDL.LU R62, [R1+0x474] ;  /* 0x00047400013e7983 */ /* 0x000ee20000300800 */
[----:B------:R-:W-:-:S03]  /*70060*/  PRMT R6, R117, 0x5210, R63 ;  /* 0x0000521075067816 */ /* 0x000fc6000000003f */
[----:B------:R-:W3:Y:S01]  /*70070*/  LDL.LU R63, [R1+0x470] ;  /* 0x00047000013f7983 */ /* 0x000ee20000300800 */
[----:B------:R-:W-:Y:S01]  /*70080*/  PRMT R7, R119, 0x5210, R250 ;  /* 0x0000521077077816 */ /* 0x000fe200000000fa */
[----:B------:R-:W3:Y:S02]  /*70090*/  LDC R117, c[0x0][0x248] ;  /* 0x00009200ff757b82 */ /* 0x000ee40000000800 */
[----:B------:R-:W3:Y:S01]  /*700a0*/  LDL.LU R250, [R1+0x39c] ;  /* 0x00039c0001fa7983 */ /* 0x000ee20000300800 */
[----:B------:R-:W-:Y:S02]  /*700b0*/  ISETP.GE.AND P0, PT, R33, R34, PT ;  /* 0x000000222100720c */ /* 0x000fe40003f06270 */
[----:B------:R-:W-:Y:S02]  /*700c0*/  LOP3.LUT R31, R247, 0xffff, RZ, 0xc0, !PT ;  /* 0x0000fffff71f7812 */ /* 0x000fe400078ec0ff */
[----:B------:R-:W3:Y:S01]  /*700d0*/  LDL.LU R247, [R1+0x398] ;  /* 0x0003980001f77983 */ /* 0x000ee20000300800 */
[----:B------:R-:W-:Y:S01]  /*700e0*/  LOP3.LUT R32, R249, 0xffff, RZ, 0xc0, !PT ;  /* 0x0000fffff9207812 */ /* 0x000fe200078ec0ff */
[----:B------:R-:W3:Y:S02]  /*700f0*/  LDC R119, c[0x0][0x248] ;  /* 0x00009200ff777b82 */ /* 0x000ee40000000800 */
[----:B------:R-:W3:Y:S01]  /*70100*/  LDL.LU R249, [R1+0x120] ;  /* 0x0001200001f97983 */ /* 0x000ee20000300800 */
[----:B------:R-:W-:-:S03]  /*70110*/  LOP3.LUT R33, R248, 0xffff, RZ, 0xc0, !PT ;  /* 0x0000fffff8217812 */ /* 0x000fc600078ec0ff */
[----:B------:R-:W3:Y:S01]  /*70120*/  LDL.LU R248, [R1+0x114] ;  /* 0x0001140001f87983 */ /* 0x000ee20000300800 */
[----:B------:R-:W-:-:S03]  /*70130*/  LOP3.LUT R34, R252, 0xffff, RZ, 0xc0, !PT ;  /* 0x0000fffffc227812 */ /* 0x000fc600078ec0ff */
[----:B------:R-:W3:Y:S01]  /*70140*/  LDL.LU R252, [R1+0x118] ;  /* 0x0001180001fc7983 */ /* 0x000ee20000300800 */
[C---:B0-----:R-:W-:Y:S02]  /*70150*/  IADD3 R9, P1, R3.reuse, R22, RZ ;  /* 0x0000001603097210 */ /* 0x041fe40007f3e0ff */
[C---:B-1----:R-:W-:Y:S02]  /*70160*/  IADD3 R8, P2, R4.reuse, R20, RZ ;  /* 0x0000001404087210 */ /* 0x042fe40007f5e0ff */
[----:B------:R-:W-:Y:S02]  /*70170*/  LEA.HI.X.SX32 R12, R3, R23, 0x1, P1 ;  /* 0x00000017030c7211 */ /* 0x000fe400008f0eff */
[----:B------:R-:W-:Y:S02]  /*70180*/  LEA.HI.X.SX32 R3, R4, R21, 0x1, P2 ;  /* 0x0000001504037211 */ /* 0x000fe400010f0eff */
[----:B------:R-:W-:Y:S01]  /*70190*/  LDS.128 R20, [R18] ;  /* 0x0000000012147984 */ /* 0x000fe20000000c00 */
[----:B------:R-:W-:Y:S01]  /*701a0*/  PRMT R4, R116, 0x5210, R244 ;  /* 0x0000521074047816 */ /* 0x000fe200000000f4 */
[----:B------:R-:W-:Y:S06]  /*701b0*/  BAR.SYNC.DEFER_BLOCKING 0x0 ;  /* 0x0000000000007b1d */ /* 0x000fec0000010000 */
[----:B------:R-:W-:Y:S02]  /*701c0*/  STSM.16.M88.4 [R19], R4 ;  /* 0x0000000413007844 */ /* 0x000fe40000000200 */
[----:B------:R-:W-:Y:S01]  /*701d0*/  BAR.SYNC.DEFER_BLOCKING 0x0 ;  /* 0x0000000000007b1d */ /* 0x000fe20000010000 */
[----:B------:R-:W-:-:S02]  /*701e0*/  PRMT R29, R29, 0x5210, R32 ;  /* 0x000052101d1d7816 */ /* 0x000fc40000000020 */
[----:B------:R-:W-:-:S03]  /*701f0*/  PRMT R30, R30, 0x5210, R33 ;  /* 0x000052101e1e7816 */ /* 0x000fc60000000021 */
[----:B------:R-:W-:Y:S01]  /*70200*/  LDS.128 R4, [R18] ;  /* 0x0000000012047984 */ /* 0x000fe20000000c00 */
[--C-:B------:R-:W-:Y:S02]  /*70210*/  PRMT R28, R28, 0x5210, R31.reuse ;  /* 0x000052101c1c7816 */ /* 0x100fe4000000001f */
[----:B--2---:R-:W-:Y:S02]  /*70220*/  PRMT R24, R251, 0x4210, R31 ;  /* 0x00004210fb187816 */ /* 0x004fe4000000001f */
[----:B------:R-:W2:Y:S04]  /*70230*/  LDL.LU R251, [R1+0x11c] ;  /* 0x00011c0001fb7983 */ /* 0x000ea80000300800 */
[----:B------:R-:W2:Y:S04]  /*70240*/  LDL.LU R240, [R1+0x47c] ;  /* 0x00047c0001f07983 */ /* 0x000ea80000300800 */
[----:B------:R-:W2:Y:S01]  /*70250*/  LDL.LU R242, [R1+0x478] ;  /* 0x0004780001f27983 */ /* 0x000ea20000300800 */
[----:B----4-:R-:W-:-:S03]  /*70260*/  PRMT R25, R243, 0x4210, R32 ;  /* 0x00004210f3197816 */ /* 0x010fc60000000020 */
[----:B------:R-:W4:Y:S01]  /*70270*/  LDL.LU R229, [R1+0x3ac] ;  /* 0x0003ac0001e57983 */ /* 0x000f220000300800 */
[--C-:B------:R-:W-:Y:S01]  /*70280*/  PRMT R31, R110, 0x5210, R34.reuse ;  /* 0x000052106e1f7816 */ /* 0x100fe20000000022 */
[----:B------:R-:W-:Y:S01]  /*70290*/  BAR.SYNC.DEFER_BLOCKING 0x0 ;  /* 0x0000000000007b1d */ /* 0x000fe20000010000 */
[----:B------:R-:W-:Y:S02]  /*702a0*/  PRMT R26, R246, 0x4210, R33 ;  /* 0x00004210f61a7816 */ /* 0x000fe40000000021 */
[----:B------:R-:W-:Y:S02]  /*702b0*/  PRMT R27, R245, 0x4210, R34 ;  /* 0x00004210f51b7816 */ /* 0x000fe40000000022 */
[----:B---3--:R-:W-:Y:S02]  /*702c0*/  LOP3.LUT R32, R62, 0xffff, RZ, 0xc0, !PT ;  /* 0x0000ffff3e207812 */ /* 0x008fe400078ec0ff */
[----:B------:R-:W3:Y:S01]  /*702d0*/  LDL.LU R62, [R1+0x3a4] ;  /* 0x0003a400013e7983 */ /* 0x000ee20000300800 */
[----:B------:R-:W-:-:S03]  /*702e0*/  LOP3.LUT R33, R63, 0xffff, RZ, 0xc0, !PT ;  /* 0x0000ffff3f217812 */ /* 0x000fc600078ec0ff */
[----:B------:R-:W3:Y:S01]  /*702f0*/  LDL.LU R63, [R1+0x150] ;  /* 0x00015000013f7983 */ /* 0x000ee20000300800 */
[----:B------:R-:W-:-:S03]  /*70300*/  LOP3.LUT R34, R250, 0xffff, RZ, 0xc0, !PT ;  /* 0x0000fffffa227812 */ /* 0x000fc600078ec0ff */
[----:B------:R-:W3:Y:S04]  /*70310*/  LDL.LU R234, [R1+0x140] ;  /* 0x0001400001ea7983 */ /* 0x000ee80000300800 */
[----:B------:R-:W3:Y:S04]  /*70320*/  LDL.LU R233, [R1+0x144] ;  /* 0x0001440001e97983 */ /* 0x000ee80000300800 */
[----:B------:R-:W3:Y:S04]  /*70330*/  LDL.LU R241, [R1+0x148] ;  /* 0x0001480001f17983 */ /* 0x000ee80000300800 */
[----:B------:R0:W-:Y:S04]  /*70340*/  STSM.16.M88.4 [R19], R24 ;  /* 0x0000001813007844 */ /* 0x0001e80000000200 */
[----:B------:R-:W3:Y:S01]  /*70350*/  LDL.LU R243, [R1+0x48c] ;  /* 0x00048c0001f37983 */ /* 0x000ee20000300800 */
[----:B0-----:R-:W-:-:S03]  /*70360*/  PRMT R26, R252, 0x4210, R34 ;  /* 0x00004210fc1a7816 */ /* 0x001fc60000000022 */
[----:B------:R-:W3:Y:S01]  /*70370*/  LDL.LU R252, [R1+0x488] ;  /* 0x0004880001fc7983 */ /* 0x000ee20000300800 */
[----:B------:R-:W-:Y:S01]  /*70380*/  LOP3.LUT R35, R247, 0xffff, RZ, 0xc0, !PT ;  /* 0x0000fffff7237812 */ /* 0x000fe200078ec0ff */
[----:B------:R-:W-:Y:S01]  /*70390*/  BAR.SYNC.DEFER_BLOCKING 0x0 ;  /* 0x0000000000007b1d */ /* 0x000fe20000010000 */
[----:B------:R-:W-:Y:S02]  /*703a0*/  PRMT R24, R249, 0x4210, R32 ;  /* 0x00004210f9187816 */ /* 0x000fe40000000020 */
[----:B------:R-:W-:-:S03]  /*703b0*/  PRMT R25, R248, 0x4210, R33 ;  /* 0x00004210f8197816 */ /* 0x000fc60000000021 */
[----:B------:R-:W3:Y:S01]  /*703c0*/  LDL.LU R235, [R1+0x3b4] ;  /* 0x0003b40001eb7983 */ /* 0x000ee20000300800 */
[----:B--2---:R-:W-:-:S03]  /*703d0*/  PRMT R27, R251, 0x4210, R35 ;  /* 0x00004210fb1b7816 */ /* 0x004fc60000000023 */
[----:B------:R-:W-:Y:S01]  /*703e0*/  LDS.128 R248, [R18] ;  /* 0x0000000012f87984 */ /* 0x000fe20000000c00 */
[----:B------:R-:W-:Y:S01]  /*703f0*/  BAR.SYNC.DEFER_BLOCKING 0x0 ;  /* 0x0000000000007b1d */ /* 0x000fe20000010000 */
[----:B------:R-:W-:Y:S02]  /*70400*/  LOP3.LUT R38, R240, 0xffff, RZ, 0xc0, !PT ;  /* 0x0000fffff0267812 */ /* 0x000fe400078ec0ff */
[----:B------:R-:W-:-:S03]  /*70410*/  LOP3.LUT R40, R242, 0xffff, RZ, 0xc0, !PT ;  /* 0x0000fffff2287812 */ /* 0x000fc600078ec0ff */
[----:B------:R-:W2:Y:S04]  /*70420*/  LDL.LU R240, [R1+0x3b0] ;  /* 0x0003b00001f07983 */ /* 0x000ea80000300800 */
[----:B------:R-:W2:Y:S01]  /*70430*/  LDL.LU R242, [R1+0x2e8] ;  /* 0x0002e80001f27983 */ /* 0x000ea20000300800 */
[----:B----4-:R-:W-:-:S03]  /*70440*/  LOP3.LUT R41, R229, 0xffff, RZ, 0xc0, !PT ;  /* 0x0000ffffe5297812 */ /* 0x010fc600078ec0ff */
[----:B------:R-:W4:Y:S04]  /*70450*/  LDL.LU R229, [R1+0x2e0] ;  /* 0x0002e00001e57983 */ /* 0x000f280000300800 */
[----:B------:R0:W-:Y:S01]  /*70460*/  STSM.16.M88.4 [R19], R28 ;  /* 0x0000001c13007844 */ /* 0x0001e20000000200 */
[----:B------:R-:W-:Y:S01]  /*70470*/  BAR.SYNC.DEFER_BLOCKING 0x0 ;  /* 0x0000000000007b1d */ /* 0x000fe20000010000 */
[----:B---3--:R-:W-:-:S05]  /*70480*/  LOP3.LUT R42, R62, 0xffff, RZ, 0xc0, !PT ;  /* 0x0000ffff3e2a7812 */ /* 0x008fca00078ec0ff */
[----:B------:R-:W3:Y:S01]  /*70490*/  LDL.LU R62, [R1+0x2d8] ;  /* 0x0002d800013e7983 */ /* 0x000ee20000300800 */
[----:B0-----:R-:W-:Y:S02]  /*704a0*/  PRMT R28, R94, 0x5210, R32 ;  /* 0x000052105e1c7816 */ /* 0x001fe40000000020 */
[----:B------:R-:W-:Y:S02]  /*704b0*/  PRMT R32, R63, 0x4210, R38 ;  /* 0x000042103f207816 */ /* 0x000fe40000000026 */
[----:B------:R-:W-:Y:S01]  /*704c0*/  PRMT R29, R96, 0x5210, R33 ;  /* 0x00005210601d7816 */ /* 0x000fe20000000021 */
[----:B------:R-:W3:Y:S01]  /*704d0*/  LDL.LU R63, [R1+0x13c] ;  /* 0x00013c00013f7983 */ /* 0x000ee20000300800 */
[----:B------:R-:W-:Y:S02]  /*704e0*/  PRMT R31, R100, 0x5210, R35 ;  /* 0x00005210641f7816 */ /* 0x000fe40000000023 */
[----:B------:R-:W-:Y:S01]  /*704f0*/  PRMT R33, R234, 0x4210, R40 ;  /* 0x00004210ea217816 */ /* 0x000fe20000000028 */
[----:B------:R-:W0:Y:S01]  /*70500*/  LDC.64 R100, c[0x0][0x228] ;  /* 0x00008a00ff647b82 */ /* 0x000e220000000a00 */
[----:B------:R-:W-:Y:S01]  /*70510*/  PRMT R30, R98, 0x5210, R34 ;  /* 0x00005210621e7816 */ /* 0x000fe20000000022 */
[----:B------:R-:W3:Y:S01]  /*70520*/  LDL.LU R234, [R1+0x494] ;  /* 0x0004940001ea7983 */ /* 0x000ee20000300800 */
[----:B------:R-:W-:-:S02]  /*70530*/  PRMT R35, R241, 0x4210, R42 ;  /* 0x00004210f1237816 */ /* 0x000fc4000000002a */
[----:B------:R-:W-:Y:S01]  /*70540*/  PRMT R34, R233, 0x4210, R41 ;  /* 0x00004210e9227816 */ /* 0x000fe20000000029 */
[----:B------:R-:W3:Y:S01]  /*70550*/  LDL.LU R241, [R1+0x490] ;  /* 0x0004900001f17983 */ /* 0x000ee20000300800 */
[----:B------:R-:W-:-:S03]  /*70560*/  LOP3.LUT R45, R243, 0xffff, RZ, 0xc0, !PT ;  /* 0x0000fffff32d7812 */ /* 0x000fc600078ec0ff */
[----:B------:R-:W3:Y:S04]  /*70570*/  LDL.LU R233, [R1+0x3c4] ;  /* 0x0003c40001e97983 */ /* 0x000ee80000300800 */
[----:B------:R-:W3:Y:S04]  /*70580*/  LDL.LU R243, [R1+0x3c0] ;  /* 0x0003c00001f37983 */ /* 0x000ee80000300800 */
[----:B------:R-:W-:Y:S01]  /*70590*/  LDS.128 R244, [R18] ;  /* 0x0000000012f47984 */ /* 0x000fe20000000c00 */
[----:B------:R-:W-:-:S03]  /*705a0*/  LOP3.LUT R52, R252, 0xffff, RZ, 0xc0, !PT ;  /* 0x0000fffffc347812 */ /* 0x000fc600078ec0ff */
[----:B------:R-:W3:Y:S01]  /*705b0*/  LDL.LU R252, [R1+0x340] ;  /* 0x0003400001fc7983 */ /* 0x000ee20000300800 */
[----:B------:R-:W-:Y:S06]  /*705c0*/  BAR.SYNC.DEFER_BLOCKING 0x0 ;  /* 0x0000000000007b1d */ /* 0x000fec0000010000 */
[----:B------:R-:W-:Y:S02]  /*705d0*/  STSM.16.M88.4 [R19], R24 ;  /* 0x0000001813007844 */ /* 0x000fe40000000200 */
[----:B------:R-:W-:Y:S06]  /*705e0*/  BAR.SYNC.DEFER_BLOCKING 0x0 ;  /* 0x0000000000007b1d */ /* 0x000fec0000010000 */
[----:B------:R-:W-:Y:S02]  /*705f0*/  LDS.128 R24, [R18] ;  /* 0x0000000012187984 */ /* 0x000fe40000000c00 */
[----:B------:R-:W-:Y:S06]  /*70600*/  BAR.SYNC.DEFER_BLOCKING 0x0 ;  /* 0x0000000000007b1d */ /* 0x000fec0000010000 */
[----:B------:R-:W-:Y:S02]  /*70610*/  STSM.16.M88.4 [R19], R28 ;  /* 0x0000001c13007844 */ /* 0x000fe40000000200 */
[----:B------:R-:W-:Y:S06]  /*70620*/  BAR.SYNC.DEFER_BLOCKING 0x0 ;  /* 0x0000000000007b1d */ /* 0x000fec0000010000 */
[----:B------:R-:W-:Y:S02]  /*70630*/  LDS.128 R28, [R18] ;  /* 0x00000000121c7984 */ /* 0x000fe40000000c00 */
[----:B------:R-:W-:Y:S06]  /*70640*/  BAR.SYNC.DEFER_BLOCKING 0x0 ;  /* 0x0000000000007b1d */ /* 0x000fec0000010000 */
[----:B------:R-:W-:Y:S02]  /*70650*/  STSM.16.M88.4 [R19], R32 ;  /* 0x0000002013007844 */ /* 0x000fe40000000200 */
[----:B------:R-:W-:Y:S01]  /*70660*/  BAR.SYNC.DEFER_BLOCKING 0x0 ;  /* 0x0000000000007b1d */ /* 0x000fe20000010000 */
[----:B------:R-:W-:-:S02]  /*70670*/  PRMT R36, R36, 0x5210, R38 ;  /* 0x0000521024247816 */ /* 0x000fc40000000026 */
[----:B------:R-:W-:-:S03]  /*70680*/  PRMT R37, R37, 0x5210, R40 ;  /* 0x0000521025257816 */ /* 0x000fc60000000028 */
[----:B------:R-:W-:Y:S01]  /*70690*/  LDS.128 R32, [R18] ;  /* 0x0000000012207984 */ /* 0x000fe20000000c00 */
[----:B------:R-:W-:Y:S02]  /*706a0*/  PRMT R38, R90, 0x5210, R41 ;  /* 0x000052105a267816 */ /* 0x000fe40000000029 */
[----:B------:R-:W-:Y:S01]  /*706b0*/  PRMT R39, R39, 0x5210, R42 ;  /* 0x0000521027277816 */ /* 0x000fe2000000002a */
[----:B------:R-:W-:Y:S06]  /*706c0*/  BAR.SYNC.DEFER_BLOCKING 0x0 ;  /* 0x0000000000007b1d */ /* 0x000fec0000010000 */
[----:B------:R-:W-:Y:S02]  /*706d0*/  STSM.16.M88.4 [R19], R36 ;  /* 0x0000002413007844 */ /* 0x000fe40000000200 */
[----:B------:R-:W-:Y:S01]  /*706e0*/  BAR.SYNC.DEFER_BLOCKING 0x0 ;  /* 0x0000000000007b1d */ /* 0x000fe20000010000 */
[----:B------:R-:W-:-:S05]  /*706f0*/  LOP3.LUT R53, R235, 0xffff, RZ, 0xc0, !PT ;  /* 0x0000ffffeb357812 */ /* 0x000fca00078ec0ff */
[----:B------:R-:W3:Y:S04]  /*70700*/  LDL.LU R235, [R1+0x33c] ;  /* 0x00033c0001eb7983 */ /* 0x000ee80000300800 */
[----:B------:R-:W-:Y:S01]  /*70710*/  LDS.128 R36, [R18] ;  /* 0x0000000012247984 */ /* 0x000fe20000000c00 */
[--C-:B------:R-:W-:Y:S02]  /*70720*/  PRMT R44, R44, 0x5210, R45.reuse ;  /* 0x000052102c2c7816 */ /* 0x100fe4000000002d */
[----:B--2---:R-:W-:Y:S02]  /*70730*/  LOP3.LUT R54, R240, 0xffff, RZ, 0xc0, !PT ;  /* 0x0000fffff0367812 */ /* 0x004fe400078ec0ff */
[----:B------:R-:W2:Y:S01]  /*70740*/  LDL.LU R240, [R1+0x338] ;  /* 0x0003380001f07983 */ /* 0x000ea20000300800 */
[----:B------:R-:W-:-:S03]  /*70750*/  PRMT R40, R242, 0x4210, R45 ;  /* 0x00004210f2287816 */ /* 0x000fc6000000002d */
[----:B------:R-:W2:Y:S01]  /*70760*/  LDL.LU R242, [R1+0x14c] ;  /* 0x00014c0001f27983 */ /* 0x000ea20000300800 */
[--C-:B------:R-:W-:Y:S02]  /*70770*/  PRMT R45, R81, 0x5210, R52.reuse ;  /* 0x00005210512d7816 */ /* 0x100fe40000000034 */
[----:B----4-:R-:W-:Y:S02]  /*70780*/  PRMT R41, R229, 0x4210, R52 ;  /* 0x00004210e5297816 */ /* 0x010fe40000000034 */
[--C-:B------:R-:W-:Y:S02]  /*70790*/  PRMT R46, R46, 0x5210, R53.reuse ;  /* 0x000052102e2e7816 */ /* 0x100fe40000000035 */
[----:B------:R-:W-:Y:S01]  /*707a0*/  PRMT R47, R47, 0x5210, R54 ;  /* 0x000052102f2f7816 */ /* 0x000fe20000000036 */
[----:B------:R-:W-:Y:S01]  /*707b0*/  BAR.SYNC.DEFER_BLOCKING 0x0 ;  /* 0x0000000000007b1d */ /* 0x000fe20000010000 */
[----:B---3--:R-:W-:-:S05]  /*707c0*/  PRMT R42, R62, 0x4210, R53 ;  /* 0x000042103e2a7816 */ /* 0x008fca0000000035 */
[----:B------:R-:W3:Y:S01]  /*707d0*/  LDL.LU R62, [R1+0x4a4] ;  /* 0x0004a400013e7983 */ /* 0x000ee20000300800 */
[----:B------:R-:W-:-:S03]  /*707e0*/  PRMT R43, R63, 0x4210, R54 ;  /* 0x000042103f2b7816 */ /* 0x000fc60000000036 */
[----:B------:R-:W4:Y:S01]  /*707f0*/  LDL.LU R63, [R1+0x4a0] ;  /* 0x0004a000013f7983 */ /* 0x000f220000300800 */
[----:B------:R-:W-:-:S03]  /*70800*/  LOP3.LUT R52, R234, 0xffff, RZ, 0xc0, !PT ;  /* 0x0000ffffea347812 */ /* 0x000fc600078ec0ff */
[----:B------:R-:W4:Y:S01]  /*70810*/  LDL.LU R229, [R1+0x3d4] ;  /* 0x0003d40001e57983 */ /* 0x000f220000300800 */
[----:B------:R-:W-:-:S03]  /*70820*/  LOP3.LUT R53, R241, 0xffff, RZ, 0xc0, !PT ;  /* 0x0000fffff1357812 */ /* 0x000fc600078ec0ff */
[----:B------:R-:W4:Y:S01]  /*70830*/  LDL.LU R234, [R1+0x3d0] ;  /* 0x0003d00001ea7983 */ /* 0x000f220000300800 */
[----:B------:R-:W-:-:S03]  /*70840*/  LOP3.LUT R54, R233, 0xffff, RZ, 0xc0, !PT ;  /* 0x0000ffffe9367812 */ /* 0x000fc600078ec0ff */
[----:B------:R-:W4:Y:S01]  /*70850*/  LDL.LU R241, [R1+0x358] ;  /* 0x0003580001f17983 */ /* 0x000f220000300800 */
[----:B------:R-:W-:-:S03]  /*70860*/  LOP3.LUT R55, R243, 0xffff, RZ, 0xc0, !PT ;  /* 0x0000fffff3377812 */ /* 0x000fc600078ec0ff */
[----:B------:R1:W-:Y:S04]  /*70870*/  STSM.16.M88.4 [R19], R40 ;  /* 0x0000002813007844 */ /* 0x0003e80000000200 */
[----:B------:R-:W4:Y:S04]  /*70880*/  LDL.LU R233, [R1+0x354] ;  /* 0x0003540001e97983 */ /* 0x000f280000300800 */
[----:B------:R-:W4:Y:S01]  /*70890*/  LDL.LU R243, [R1+0x350] ;  /* 0x0003500001f37983 */ /* 0x000f220000300800 */
[----:B------:R-:W-:Y:S01]  /*708a0*/  BAR.SYNC.DEFER_BLOCKING 0x0 ;  /* 0x0000000000007b1d */ /* 0x000fe20000010000 */
[----:B-1----:R-:W-:-:S05]  /*708b0*/  PRMT R40, R252, 0x4210, R52 ;  /* 0x00004210fc287816 */ /* 0x002fca0000000034 */
[----:B------:R-:W4:Y:S04]  /*708c0*/  LDL.LU R252, [R1+0x34c] ;  /* 0x00034c0001fc7983 */ /* 0x000f280000300800 */
[----:B------:R-:W1:Y:S01]  /*708d0*/  LDS.128 R64, [R18] ;  /* 0x0000000012407984 */ /* 0x000e620000000c00 */
[----:B------:R-:W-:Y:S06]  /*708e0*/  BAR.SYNC.DEFER_BLOCKING 0x0 ;  /* 0x0000000000007b1d */ /* 0x000fec0000010000 */
[----:B------:R-:W-:Y:S02]  /*708f0*/  STSM.16.M88.4 [R19], R44 ;  /* 0x0000002c13007844 */ /* 0x000fe40000000200 */
[----:B------:R-:W-:Y:S06]  /*70900*/  BAR.SYNC.DEFER_BLOCKING 0x0 ;  /* 0x0000000000007b1d */ /* 0x000fec0000010000 */
[----:B------:R-:W0:Y:S04]  /*70910*/  LDS.128 R44, [R18] ;  /* 0x00000000122c7984 */ /* 0x000e280000000c00 */
[----:B-1----:R-:W-:Y:S04]  /*70920*/  STL.64 [R1+0x70], R64 ;  /* 0x0000704001007387 */ /* 0x002fe80000100a00 */
[----:B------:R-:W-:Y:S01]  /*70930*/  STL.64 [R1+0x78], R66 ;  /* 0x0000784201007387 */ /* 0x000fe20000100a00 */
[----:B------:R-:W-:Y:S01]  /*70940*/  BAR.SYNC.DEFER_BLOCKING 0x0 ;  /* 0x0000000000007b1d */ /* 0x000fe20000010000 */
[----:B------:R-:W-:-:S05]  /*70950*/  PRMT R41, R235, 0x4210, R53 ;  /* 0x00004210eb297816 */ /* 0x000fca0000000035 */
[----:B------:R-:W4:Y:S01]  /*70960*/  LDL.LU R235, [R1+0x4b0] ;  /* 0x0004b00001eb7983 */ /* 0x000f220000300800 */
[----:B--2---:R-:W-:-:S03]  /*70970*/  PRMT R42, R240, 0x4210, R54 ;  /* 0x00004210f02a7816 */ /* 0x004fc60000000036 */
[----:B------:R-:W2:Y:S01]  /*70980*/  LDL.LU R240, [R1+0x4ac] ;  /* 0x0004ac0001f07983 */ /* 0x000ea20000300800 */
[----:B------:R-:W-:-:S03]  /*70990*/  PRMT R43, R242, 0x4210, R55 ;  /* 0x00004210f22b7816 */ /* 0x000fc60000000037 */
[----:B0-----:R-:W-:Y:S04]  /*709a0*/  STL.64 [R1+0x60], R44 ;  /* 0x0000602c01007387 */ /* 0x001fe80000100a00 */
[----:B------:R0:W-:Y:S04]  /*709b0*/  STSM.16.M88.4 [R19], R40 ;  /* 0x0000002813007844 */ /* 0x0001e80000000200 */
[----:B------:R1:W-:Y:S01]  /*709c0*/  STL.64 [R1+0x68], R46 ;  /* 0x0000682e01007387 */ /* 0x0003e20000100a00 */
[----:B------:R-:W-:Y:S01]  /*709d0*/  BAR.SYNC.DEFER_BLOCKING 0x0 ;  /* 0x0000000000007b1d */ /* 0x000fe20000010000 */
[----:B0-----:R-:W-:-:S02]  /*709e0*/  PRMT R40, R74, 0x5210, R52 ;  /* 0x000052104a287816 */ /* 0x001fc40000000034 */
[----:B------:R-:W-:Y:S02]  /*709f0*/  PRMT R41, R72, 0x5210, R53 ;  /* 0x0000521048297816 */ /* 0x000fe40000000035 */
[----:B---3--:R-:W-:Y:S02]  /*70a00*/  LOP3.LUT R52, R62, 0xffff, RZ, 0xc0, !PT ;  /* 0x0000ffff3e347812 */ /* 0x008fe400078ec0ff */
[----:B------:R-:W-:Y:S01]  /*70a10*/  PRMT R42, R76, 0x5210, R54 ;  /* 0x000052104c2a7816 */ /* 0x000fe20000000036 */
[----:B------:R-:W3:Y:S01]  /*70a20*/  LDL.LU R62, [R1+0x3dc] ;  /* 0x0003dc00013e7983 */ /* 0x000ee20000300800 */
[----:B------:R-:W-:Y:S02]  /*70a30*/  PRMT R43, R78, 0x5210, R55 ;  /* 0x000052104e2b7816 */ /* 0x000fe40000000037 */
[----:B----4-:R-:W-:Y:S02]  /*70a40*/  LOP3.LUT R53, R63, 0xffff, RZ, 0xc0, !PT ;  /* 0x0000ffff3f357812 */ /* 0x010fe400078ec0ff */
[----:B------:R-:W4:Y:S01]  /*70a50*/  LDL.LU R63, [R1+0x3d8] ;  /* 0x0003d800013f7983 */ /* 0x000f220000300800 */
[----:B------:R-:W-:-:S03]  /*70a60*/  LOP3.LUT R54, R229, 0xffff, RZ, 0xc0, !PT ;  /* 0x0000ffffe5367812 */ /* 0x000fc600078ec0ff */
[----:B------:R-:W3:Y:S01]  /*70a70*/  LDL.LU R242, [R1+0x36c] ;  /* 0x00036c0001f27983 */ /* 0x000ee20000300800 */
[----:B------:R-:W-:-:S03]  /*70a80*/  LOP3.LUT R55, R234, 0xffff, RZ, 0xc0, !PT ;  /* 0x0000ffffea377812 */ /* 0x000fc600078ec0ff */
[----:B------:R-:W3:Y:S01]  /*70a90*/  LDL.LU R226, [R1+0x368] ;  /* 0x0003680001e27983 */ /* 0x000ee20000300800 */
[----:B------:R-:W-:-:S03]  /*70aa0*/  PRMT R44, R241, 0x4210, R52 ;  /* 0x00004210f12c7816 */ /* 0x000fc60000000034 */
[----:B------:R-:W3:Y:S04]  /*70ab0*/  LDL.LU R227, [R1+0x364] ;  /* 0x0003640001e37983 */ /* 0x000ee80000300800 */
[----:B------:R-:W3:Y:S04]  /*70ac0*/  LDL.LU R241, [R1+0x360] ;  /* 0x0003600001f17983 */ /* 0x000ee80000300800 */
[----:B------:R-:W0:Y:S01]  /*70ad0*/  LDS.128 R64, [R18] ;  /* 0x0000000012407984 */ /* 0x000e220000000c00 */
[----:B-1----:R-:W-:Y:S01]  /*70ae0*/  PRMT R46, R243, 0x4210, R54 ;  /* 0x00004210f32e7816 */ /* 0x002fe20000000036 */
[----:B------:R-:W-:Y:S06]  /*70af0*/  BAR.SYNC.DEFER_BLOCKING 0x0 ;  /* 0x0000000000007b1d */ /* 0x000fec0000010000 */
[----:B------:R-:W3:Y:S01]  /*70b00*/  LDL.LU R243, [R1+0x4b8] ;  /* 0x0004b80001f37983 */ /* 0x000ee20000300800 */
[----:B------:R-:W-:-:S03]  /*70b10*/  PRMT R47, R252, 0x4210, R55 ;  /* 0x00004210fc2f7816 */ /* 0x000fc60000000037 */
[----:B------:R-:W3:Y:S01]  /*70b20*/  LDL.LU R252, [R1+0x4b4] ;  /* 0x0004b40001fc7983 */ /* 0x000ee20000300800 */
[----:B------:R-:W-:Y:S02]  /*70b30*/  PRMT R45, R233, 0x4210, R53 ;  /* 0x00004210e92d7816 */ /* 0x000fe40000000035 */
[----:B------:R-:W-:Y:S02]  /*70b40*/  PRMT R48, R48, 0x5210, R52 ;  /* 0x0000521030307816 */ /* 0x000fe40000000034 */
[----:B------:R-:W-:Y:S01]  /*70b50*/  PRMT R51, R51, 0x5210, R55 ;  /* 0x0000521033337816 */ /* 0x000fe20000000037 */
[----:B0-----:R0:W-:Y:S04]  /*70b60*/  STL.64 [R1+0x80], R64 ;  /* 0x0000804001007387 */ /* 0x0011e80000100a00 */
[----:B------:R1:W-:Y:S04]  /*70b70*/  STL.64 [R1+0x88], R66 ;  /* 0x0000884201007387 */ /* 0x0003e80000100a00 */
[----:B------:R-:W1:Y:S04]  /*70b80*/  LDL.LU R229, [R1+0x3f0] ;  /* 0x0003f00001e57983 */ /* 0x000e680000300800 */
[----:B------:R-:W3:Y:S04]  /*70b90*/  LDL.LU R234, [R1+0x3ec] ;  /* 0x0003ec0001ea7983 */ /* 0x000ee80000300800 */
[----:B------:R-:W3:Y:S01]  /*70ba0*/  LDL.LU R233, [R1+0x38c] ;  /* 0x00038c0001e97983 */ /* 0x000ee20000300800 */
[----:B------:R-:W-:-:S03]  /*70bb0*/  LOP3.LUT R56, R235, 0xffff, RZ, 0xc0, !PT ;  /* 0x0000ffffeb387812 */ /* 0x000fc600078ec0ff */
[----:B------:R-:W3:Y:S01]  /*70bc0*/  LDL.LU R235, [R1+0x388] ;  /* 0x0003880001eb7983 */ /* 0x000ee20000300800 */
[----:B--2---:R-:W-:-:S03]  /*70bd0*/  LOP3.LUT R58, R240, 0xffff, RZ, 0xc0, !PT ;  /* 0x0000fffff03a7812 */ /* 0x004fc600078ec0ff */
[----:B------:R-:W2:Y:S01]  /*70be0*/  LDL.LU R240, [R1+0x37c] ;  /* 0x00037c0001f07983 */ /* 0x000ea20000300800 */
[----:B----4-:R-:W-:Y:S02]  /*70bf0*/  LOP3.LUT R63, R63, 0xffff, RZ, 0xc0, !PT ;  /* 0x0000ffff3f3f7812 */ /* 0x010fe400078ec0ff */
[----:B---3--:R-:W-:Y:S02]  /*70c00*/  PRMT R52, R242, 0x4210, R56 ;  /* 0x00004210f2347816 */ /* 0x008fe40000000038 */
[----:B------:R-:W3:Y:S04]  /*70c10*/  LDL.LU R242, [R1+0x154] ;  /* 0x0001540001f27983 */ /* 0x000ee80000300800 */
[----:B------:R-:W4:Y:S04]  /*70c20*/  LDL.LU R222, [R1+0x4c8] ;  /* 0x0004c80001de7983 */ /* 0x000f280000300800 */
[----:B------:R-:W4:Y:S01]  /*70c30*/  LDL.LU R224, [R1+0x4c0] ;  /* 0x0004c00001e07983 */ /* 0x000f220000300800 */
[----:B------:R-:W-:-:S03]  /*70c40*/  PRMT R55, R241, 0x4210, R63 ;  /* 0x00004210f1377816 */ /* 0x000fc6000000003f */
[----:B------:R-:W4:Y:S01]  /*70c50*/  LDL.LU R241, [R1+0x3fc] ;  /* 0x0003fc0001f17983 */ /* 0x000f220000300800 */
[----:B0-----:R-:W-:-:S03]  /*70c60*/  LOP3.LUT R64, R243, 0xffff, RZ, 0xc0, !PT ;  /* 0x0000fffff3407812 */ /* 0x001fc600078ec0ff */
[----:B------:R-:W4:Y:S01]  /*70c70*/  LDL.LU R243, [R1+0x3f8] ;  /* 0x0003f80001f37983 */ /* 0x000f220000300800 */
[----:B------:R-:W-:-:S03]  /*70c80*/  LOP3.LUT R65, R252, 0xffff, RZ, 0xc0, !PT ;  /* 0x0000fffffc417812 */ /* 0x000fc600078ec0ff */
[----:B------:R-:W4:Y:S01]  /*70c90*/  LDL.LU R252, [R1+0x3bc] ;  /* 0x0003bc0001fc7983 */ /* 0x000f220000300800 */
[----:B------:R-:W-:Y:S02]  /*70ca0*/  LOP3.LUT R62, R62, 0xffff, RZ, 0xc0, !PT ;  /* 0x0000ffff3e3e7812 */ /* 0x000fe400078ec0ff */
[----:B------:R-:W-:Y:S02]  /*70cb0*/  PRMT R49, R49, 0x5210, R53 ;  /* 0x0000521031317816 */ /* 0x000fe40000000035 */
[----:B------:R-:W-:Y:S02]  /*70cc0*/  PRMT R50, R50, 0x5210, R54 ;  /* 0x0000521032327816 */ /* 0x000fe40000000036 */
[----:B------:R-:W-:Y:S02]  /*70cd0*/  PRMT R53, R226, 0x4210, R58 ;  /* 0x00004210e2357816 */ /* 0x000fe4000000003a */
[----:B------:R-:W-:Y:S01]  /*70ce0*/  PRMT R54, R227, 0x4210, R62 ;  /* 0x00004210e3367816 */ /* 0x000fe2000000003e */
[----:B------:R-:W4:Y:S01]  /*70cf0*/  LDL.LU R226, [R1+0x3a8] ;  /* 0x0003a80001e27983 */ /* 0x000f220000300800 */
[----:B------:R-:W-:-:S02]  /*70d00*/  PRMT R57, R57, 0x5210, R58 ;  /* 0x0000521039397816 */ /* 0x000fc4000000003a */
[----:B------:R-:W-:Y:S01]  /*70d10*/  PRMT R58, R60, 0x5210, R62 ;  /* 0x000052103c3a7816 */ /* 0x000fe2000000003e */
[----:B------:R-:W4:Y:S01]  /*70d20*/  LDL.LU R227, [R1+0x3a0] ;  /* 0x0003a00001e37983 */ /* 0x000f220000300800 */
[----:B------:R-:W-:Y:S02]  /*70d30*/  PRMT R56, R61, 0x5210, R56 ;  /* 0x000052103d387816 */ /* 0x000fe40000000038 */
[----:B------:R-:W-:Y:S02]  /*70d40*/  PRMT R59, R59, 0x5210, R63 ;  /* 0x000052103b3b7816 */ /* 0x000fe4000000003f */
[----:B-1----:R-:W-:Y:S02]  /*70d50*/  LOP3.LUT R66, R229, 0xffff, RZ, 0xc0, !PT ;  /* 0x0000ffffe5427812 */ /* 0x002fe400078ec0ff */
[----:B------:R-:W4:Y:S01]  /*70d60*/  LDL.LU R229, [R1+0x158] ;  /* 0x0001580001e57983 */ /* 0x000f220000300800 */
[----:B------:R-:W-:-:S03]  /*70d70*/  LOP3.LUT R67, R234, 0xffff, RZ, 0xc0, !PT ;  /* 0x0000ffffea437812 */ /* 0x000fc600078ec0ff */
[----:B------:R-:W4:Y:S01]  /*70d80*/  LDL.LU R234, [R1+0x4d0] ;  /* 0x0004d00001ea7983 */ /* 0x000f220000300800 */
[----:B------:R-:W-:-:S03]  /*70d90*/  PRMT R60, R233, 0x4210, R64 ;  /* 0x00004210e93c7816 */ /* 0x000fc60000000040 */
[----:B------:R-:W4:Y:S01]  /*70da0*/  LDL.LU R233, [R1+0x4cc] ;  /* 0x0004cc0001e97983 */ /* 0x000f220000300800 */
[----:B------:R-:W-:-:S03]  /*70db0*/  PRMT R61, R235, 0x4210, R65 ;  /* 0x00004210eb3d7816 */ /* 0x000fc60000000041 */
[----:B------:R-:W4:Y:S01]  /*70dc0*/  LDL.LU R235, [R1+0x454] ;  /* 0x0004540001eb7983 */ /* 0x000f220000300800 */
[----:B--2---:R-:W-:-:S03]  /*70dd0*/  PRMT R62, R240, 0x4210, R66 ;  /* 0x00004210f03e7816 */ /* 0x004fc60000000042 */
[----:B------:R-:W2:Y:S01]  /*70de0*/  LDL.LU R240, [R1+0x450] ;  /* 0x0004500001f07983 */ /* 0x000ea20000300800 */
[----:B---3--:R-:W-:-:S03]  /*70df0*/  PRMT R63, R242, 0x4210, R67 ;  /* 0x00004210f23f7816 */ /* 0x008fc60000000043 */
[----:B------:R-:W3:Y:S01]  /*70e00*/  LDL.LU R242, [R1+0x400] ;  /* 0x0004000001f27983 */ /* 0x000ee20000300800 */
[----:B----4-:R-:W-:Y:S02]  /*70e10*/  LOP3.LUT R72, R222, 0xffff, RZ, 0xc0, !PT ;  /* 0x0000ffffde487812 */ /* 0x010fe400078ec0ff */
[----:B------:R-:W-:Y:S02]  /*70e20*/  LOP3.LUT R74, R241, 0xffff, RZ, 0xc0, !PT ;  /* 0x0000fffff14a7812 */ /* 0x000fe400078ec0ff */
[----:B------:R-:W4:Y:S01]  /*70e30*/  LDL.LU R241, [R1+0x3e8] ;  /* 0x0003e80001f17983 */ /* 0x000f220000300800 */
[----:B------:R-:W-:-:S03]  /*70e40*/  LOP3.LUT R76, R243, 0xffff, RZ, 0xc0, !PT ;  /* 0x0000fffff34c7812 */ /* 0x000fc600078ec0ff */
[----:B------:R-:W4:Y:S01]  /*70e50*/  LDL.LU R243, [R1+0x3e4] ;  /* 0x0003e40001f37983 */ /* 0x000f220000300800 */
[----:B------:R-:W-:-:S03]  /*70e60*/  PRMT R68, R252, 0x4210, R72 ;  /* 0x00004210fc447816 */ /* 0x000fc60000000048 */
[----:B------:R-:W4:Y:S04]  /*70e70*/  LDL.LU R252, [R1+0x3e0] ;  /* 0x0003e00001fc7983 */ /* 0x000f280000300800 */
[----:B------:R-:W-:Y:S01]  /*70e80*/  STSM.16.M88.4 [R19], R40 ;  /* 0x0000002813007844 */ /* 0x000fe20000000200 */
[----:B------:R-:W-:Y:S01]  /*70e90*/  BAR.SYNC.DEFER_BLOCKING 0x0 ;  /* 0x0000000000007b1d */ /* 0x000fe20000010000 */
[----:B------:R-:W-:-:S05]  /*70ea0*/  LOP3.LUT R73, R224, 0xffff, RZ, 0xc0, !PT ;  /* 0x0000ffffe0497812 */ /* 0x000fca00078ec0ff */
[----:B------:R-:W4:Y:S04]  /*70eb0*/  LDL.LU R214, [R1+0x4e0] ;  /* 0x0004e00001d67983 */ /* 0x000f280000300800 */
[----:B------:R-:W0:Y:S01]  /*70ec0*/  LDS.128 R40, [R18] ;  /* 0x0000000012287984 */ /* 0x000e220000000c00 */
[----:B------:R-:W-:Y:S01]  /*70ed0*/  BAR.SYNC.DEFER_BLOCKING 0x0 ;  /* 0x0000000000007b1d */ /* 0x000fe20000010000 */
[----:B------:R-:W-:Y:S02]  /*70ee0*/  PRMT R69, R226, 0x4210, R73 ;  /* 0x00004210e2457816 */ /* 0x000fe40000000049 */
[----:B------:R-:W-:-:S03]  /*70ef0*/  PRMT R70, R227, 0x4210, R74 ;  /* 0x00004210e3467816 */ /* 0x000fc6000000004a */
[----:B------:R-:W4:Y:S04]  /*70f00*/  LDL.LU R218, [R1+0x4dc] ;  /* 0x0004dc0001da7983 */ /* 0x000f280000300800 */
[----:B------:R-:W4:Y:S01]  /*70f10*/  LDL.LU R217, [R1+0x45c] ;  /* 0x00045c0001d97983 */ /* 0x000f220000300800 */
[----:B------:R-:W-:-:S03]  /*70f20*/  PRMT R71, R229, 0x4210, R76 ;  /* 0x00004210e5477816 */ /* 0x000fc6000000004c */
[----:B------:R-:W4:Y:S01]  /*70f30*/  LDL.LU R222, [R1+0x458] ;  /* 0x0004580001de7983 */ /* 0x000f220000300800 */
[----:B------:R-:W-:-:S03]  /*70f40*/  LOP3.LUT R80, R234, 0xffff, RZ, 0xc0, !PT ;  /* 0x0000ffffea507812 */ /* 0x000fc600078ec0ff */
[----:B------:R-:W4:Y:S04]  /*70f50*/  LDL.LU R224, [R1+0x414] ;  /* 0x0004140001e07983 */ /* 0x000f280000300800 */
[----:B------:R-:W-:Y:S01]  /*70f60*/  STSM.16.M88.4 [R19], R44 ;  /* 0x0000002c13007844 */ /* 0x000fe20000000200 */
[----:B------:R-:W-:Y:S01]  /*70f70*/  BAR.SYNC.DEFER_BLOCKING 0x0 ;  /* 0x0000000000007b1d */ /* 0x000fe20000010000 */
[----:B------:R-:W-:Y:S02]  /*70f80*/  LOP3.LUT R81, R233, 0xffff, RZ, 0xc0, !PT ;  /* 0x0000ffffe9517812 */ /* 0x000fe400078ec0ff */
[----:B------:R-:W-:-:S03]  /*70f90*/  PRMT R75, R75, 0x5210, R76 ;  /* 0x000052104b4b7816 */ /* 0x000fc6000000004c */
[----:B------:R-:W4:Y:S04]  /*70fa0*/  LDL.LU R226, [R1+0x40c] ;  /* 0x00040c0001e27983 */ /* 0x000f280000300800 */
[----:B------:R-:W4:Y:S04]  /*70fb0*/  LDL.LU R227, [R1+0x408] ;  /* 0x0004080001e37983 */ /* 0x000f280000300800 */
[----:B------:R-:W4:Y:S04]  /*70fc0*/  LDL.LU R229, [R1+0x404] ;  /* 0x0004040001e57983 */ /* 0x000f280000300800 */
[----:B------:R-:W4:Y:S04]  /*70fd0*/  LDL.LU R234, [R1+0x4f4] ;  /* 0x0004f40001ea7983 */ /* 0x000f280000300800 */
[----:B------:R-:W1:Y:S01]  /*70fe0*/  LDS.128 R44, [R18] ;  /* 0x00000000122c7984 */ /* 0x000e620000000c00 */
[----:B------:R-:W-:Y:S06]  /*70ff0*/  BAR.SYNC.DEFER_BLOCKING 0x0 ;  /* 0x0000000000007b1d */ /* 0x000fec0000010000 */
[----:B------:R-:W4:Y:S04]  /*71000*/  LDL.LU R233, [R1+0x4ec] ;  /* 0x0004ec0001e97983 */ /* 0x000f280000300800 */
[----:B------:R-:W-:Y:S01]  /*71010*/  STSM.16.M88.4 [R19], R48 ;  /* 0x0000003013007844 */ /* 0x000fe20000000200 */
[----:B------:R-:W-:Y:S06]  /*71020*/  BAR.SYNC.DEFER_BLOCKING 0x0 ;  /* 0x0000000000007b1d */ /* 0x000fec0000010000 */
[----:B------:R-:W1:Y:S02]  /*71030*/  LDS.128 R48, [R18] ;  /* 0x0000000012307984 */ /* 0x000e640000000c00 */
[----:B------:R-:W-:Y:S06]  /*71040*/  BAR.SYNC.DEFER_BLOCKING 0x0 ;  /* 0x0000000000007b1d */ /* 0x000fec0000010000 */
[----:B------:R-:W-:Y:S02]  /*71050*/  STSM.16.M88.4 [R19], R52 ;  /* 0x0000003413007844 */ /* 0x000fe40000000200 */
[----:B------:R-:W-:Y:S01]  /*71060*/  BAR.SYNC.DEFER_BLOCKING 0x0 ;  /* 0x0000000000007b1d */ /* 0x000fe20000010000 */
[----:B------:R-:W-:-:S05]  /*71070*/  LOP3.LUT R82, R235, 0xffff, RZ, 0xc0, !PT ;  /* 0x0000ffffeb527812 */ /* 0x000fca00078ec0ff */
[----:B------:R-:W4:Y:S04]  /*71080*/  LDL.LU R235, [R1+0x46c] ;  /* 0x00046c0001eb7983 */ /* 0x000f280000300800 */
[----:B------:R-:W1:Y:S01]  /*71090*/  LDS.128 R52, [R18] ;  /* 0x0000000012347984 */ /* 0x000e620000000c00 */
[----:B------:R-:W-:Y:S01]  /*710a0*/  BAR.SYNC.DEFER_BLOCKING 0x0 ;  /* 0x0000000000007b1d */ /* 0x000fe20000010000 */
[----:B--2---:R-:W-:-:S05]  /*710b0*/  LOP3.LUT R84, R240, 0xffff, RZ, 0xc0, !PT ;  /* 0x0000fffff0547812 */ /* 0x004fca00078ec0ff */
[----:B------:R-:W2:Y:S01]  /*710c0*/  LDL.LU R240, [R1+0x468] ;  /* 0x0004680001f07983 */ /* 0x000ea20000300800 */
[----:B---3--:R-:W-:-:S03]  /*710d0*/  PRMT R76, R242, 0x4210, R80 ;  /* 0x00004210f24c7816 */ /* 0x008fc60000000050 */
[----:B------:R-:W3:Y:S01]  /*710e0*/  LDL.LU R242, [R1+0x4a8] ;  /* 0x0004a80001f27983 */ /* 0x000ee20000300800 */
[----:B----4-:R-:W-:-:S03]  /*710f0*/  PRMT R77, R241, 0x4210, R81 ;  /* 0x00004210f14d7816 */ /* 0x010fc60000000051 */
[----:B------:R-:W4:Y:S01]  /*71100*/  LDL.LU R241, [R1+0x49c] ;  /* 0x00049c0001f17983 */ /* 0x000f220000300800 */
[----:B------:R-:W-:-:S03]  /*71110*/  PRMT R78, R243, 0x4210, R82 ;  /* 0x00004210f34e7816 */ /* 0x000fc60000000052 */
[----:B------:R-:W4:Y:S01]  /*71120*/  LDL.LU R243, [R1+0x498] ;  /* 0x0004980001f37983 */ /* 0x000f220000300800 */
[----:B------:R-:W-:-:S03]  /*71130*/  PRMT R79, R252, 0x4210, R84 ;  /* 0x00004210fc4f7816 */ /* 0x000fc60000000054 */
[----:B------:R-:W4:Y:S04]  /*71140*/  LDL.LU R252, [R1+0x304] ;  /* 0x0003040001fc7983 */ /* 0x000f280000300800 */
[----:B------:R-:W-:Y:S01]  /*71150*/  STSM.16.M88.4 [R19], R56 ;  /* 0x0000003813007844 */ /* 0x000fe20000000200 */
[----:B------:R-:W-:Y:S06]  /*71160*/  BAR.SYNC.DEFER_BLOCKING 0x0 ;  /* 0x0000000000007b1d */ /* 0x000fec0000010000 */
[----:B------:R-:W1:Y:S02]  /*71170*/  LDS.128 R56, [R18] ;  /* 0x0000000012387984 */ /* 0x000e640000000c00 */
[----:B------:R-:W-:Y:S06]  /*71180*/  BAR.SYNC.DEFER_BLOCKING 0x0 ;  /* 0x0000000000007b1d */ /* 0x000fec0000010000 */
[----:B------:R-:W-:Y:S02]  /*71190*/  STSM.16.M88.4 [R19], R60 ;  /* 0x0000003c13007844 */ /* 0x000fe40000000200 */
[----:B------:R-:W-:Y:S01]  /*711a0*/  BAR.SYNC.DEFER_BLOCKING 0x0 ;  /* 0x0000000000007b1d */ /* 0x000fe20000010000 */
[----:B------:R-:W-:-:S02]  /*711b0*/  PRMT R64, R154, 0x5210, R64 ;  /* 0x000052109a407816 */ /* 0x000fc40000000040 */
[----:B------:R-:W-:-:S03]  /*711c0*/  PRMT R65, R156, 0x5210, R65 ;  /* 0x000052109c417816 */ /* 0x000fc60000000041 */
[----:B------:R-:W1:Y:S01]  /*711d0*/  LDS.128 R60, [R18] ;  /* 0x00000000123c7984 */ /* 0x000e620000000c00 */
[----:B------:R-:W-:Y:S02]  /*711e0*/  PRMT R66, R158, 0x5210, R66 ;  /* 0x000052109e427816 */ /* 0x000fe40000000042 */
[----:B------:R-:W-:Y:S01]  /*711f0*/  PRMT R67, R157, 0x5210, R67 ;  /* 0x000052109d437816 */ /* 0x000fe20000000043 */
[----:B------:R-:W-:Y:S06]  /*71200*/  BAR.SYNC.DEFER_BLOCKING 0x0 ;  /* 0x0000000000007b1d */ /* 0x000fec0000010000 */
[----:B------:R-:W-:Y:S02]  /*71210*/  STSM.16.M88.4 [R19], R64 ;  /* 0x0000004013007844 */ /* 0x000fe40000000200 */
        /* <DEDUP_REMOVED lines=8> */
[----:B------:R-:W-:Y:S01]  /*712a0*/  PRMT R74, R152, 0x5210, R74 ;  /* 0x00005210984a7816 */ /* 0x000fe2000000004a */
[----:B------:R-:W-:Y:S06]  /*712b0*/  BAR.SYNC.DEFER_BLOCKING 0x0 ;  /* 0x0000000000007b1d */ /* 0x000fec0000010000 */
[----:B------:R-:W-:Y:S02]  /*712c0*/  STSM.16.M88.4 [R19], R72 ;  /* 0x0000004813007844 */ /* 0x000fe40000000200 */
[----:B------:R-:W-:Y:S01]  /*712d0*/  BAR.SYNC.DEFER_BLOCKING 0x0 ;  /* 0x0000000000007b1d */ /* 0x000fe20000010000 */
[----:B------:R-:W-:-:S02]  /*712e0*/  LOP3.LUT R92, R222, 0xffff, RZ, 0xc0, !PT ;  /* 0x0000ffffde5c7812 */ /* 0x000fc400078ec0ff */
[----:B------:R-:W-:Y:S02]  /*712f0*/  LOP3.LUT R96, R234, 0xffff, RZ, 0xc0, !PT ;  /* 0x0000ffffea607812 */ /* 0x000fe400078ec0ff */
[----:B------:R-:W-:Y:S02]  /*71300*/  LOP3.LUT R97, R233, 0xffff, RZ, 0xc0, !PT ;  /* 0x0000ffffe9617812 */ /* 0x000fe400078ec0ff */
[----:B------:R-:W-:Y:S01]  /*71310*/  LOP3.LUT R98, R235, 0xffff, RZ, 0xc0, !PT ;  /* 0x0000ffffeb627812 */ /* 0x000fe200078ec0ff */
[----:B------:R-:W4:Y:S04]  /*71320*/  LDL.LU R234, [R1+0x510] ;  /* 0x0005100001ea7983 */ /* 0x000f280000300800 */
[----:B------:R-:W1:Y:S01]  /*71330*/  LDS.128 R72, [R18] ;  /* 0x0000000012487984 */ /* 0x000e620000000c00 */
[----:B------:R-:W-:Y:S01]  /*71340*/  BAR.SYNC.DEFER_BLOCKING 0x0 ;  /* 0x0000000000007b1d */ /* 0x000fe20000010000 */
[----:B------:R-:W-:-:S02]  /*71350*/  PRMT R87, R229, 0x4210, R92 ;  /* 0x00004210e5577816 */ /* 0x000fc4000000005c */
[----:B------:R-:W-:Y:S02]  /*71360*/  PRMT R91, R91, 0x5210, R92 ;  /* 0x000052105b5b7816 */ /* 0x000fe4000000005c */
[----:B--2---:R-:W-:Y:S01]  /*71370*/  LOP3.LUT R99, R240, 0xffff, RZ, 0xc0, !PT ;  /* 0x0000fffff0637812 */ /* 0x004fe200078ec0ff */
[----:B------:R-:W2:Y:S01]  /*71380*/  LDL.LU R233, [R1+0x50c] ;  /* 0x00050c0001e97983 */ /* 0x000ea20000300800 */
[----:B---3--:R-:W-:-:S03]  /*71390*/  PRMT R92, R242, 0x4210, R96 ;  /* 0x00004210f25c7816 */ /* 0x008fc60000000060 */
[----:B------:R-:W3:Y:S04]  /*713a0*/  LDL.LU R235, [R1+0x484] ;  /* 0x0004840001eb7983 */ /* 0x000ee80000300800 */
[----:B------:R-:W3:Y:S01]  /*713b0*/  LDL.LU R240, [R1+0x480] ;  /* 0x0004800001f07983 */ /* 0x000ee20000300800 */
[----:B----4-:R-:W-:-:S03]  /*713c0*/  PRMT R93, R241, 0x4210, R97 ;  /* 0x00004210f15d7816 */ /* 0x010fc60000000061 */
[----:B------:R-:W4:Y:S04]  /*713d0*/  LDL.LU R242, [R1+0x4fc] ;  /* 0x0004fc0001f27983 */ /* 0x000f280000300800 */
[----:B------:R-:W4:Y:S04]  /*713e0*/  LDL.LU R241, [R1+0x4f8] ;  /* 0x0004f80001f17983 */ /* 0x000f280000300800 */
[----:B------:R-:W-:Y:S01]  /*713f0*/  STSM.16.M88.4 [R19], R76 ;  /* 0x0000004c13007844 */ /* 0x000fe20000000200 */
[----:B------:R-:W-:Y:S01]  /*71400*/  BAR.SYNC.DEFER_BLOCKING 0x0 ;  /* 0x0000000000007b1d */ /* 0x000fe20000010000 */
[----:B------:R-:W-:-:S02]  /*71410*/  PRMT R94, R243, 0x4210, R98 ;  /* 0x00004210f35e7816 */ /* 0x000fc40000000062 */
[----:B------:R-:W-:-:S03]  /*71420*/  PRMT R95, R252, 0x4210, R99 ;  /* 0x00004210fc5f7816 */ /* 0x000fc60000000063 */
[----:B------:R-:W4:Y:S04]  /*71430*/  LDL.LU R243, [R1+0x4f0] ;  /* 0x0004f00001f37983 */ /* 0x000f280000300800 */
[----:B------:R-:W4:Y:S04]  /*71440*/  LDL.LU R252, [R1+0x31c] ;  /* 0x00031c0001fc7983 */ /* 0x000f280000300800 */
[----:B------:R-:W1:Y:S01]  /*71450*/  LDS.128 R76, [R18] ;  /* 0x00000000124c7984 */ /* 0x000e620000000c00 */
[----:B------:R-:W-:Y:S02]  /*71460*/  PRMT R80, R145, 0x5210, R80 ;  /* 0x0000521091507816 */ /* 0x000fe40000000050 */
[----:B------:R-:W-:-:S02]  /*71470*/  PRMT R81, R149, 0x5210, R81 ;  /* 0x0000521095517816 */ /* 0x000fc40000000051 */
[----:B------:R-:W-:Y:S02]  /*71480*/  PRMT R82, R143, 0x5210, R82 ;  /* 0x000052108f527816 */ /* 0x000fe40000000052 */
[----:B------:R-:W-:Y:S01]  /*71490*/  PRMT R83, R83, 0x5210, R84 ;  /* 0x0000521053537816 */ /* 0x000fe20000000054 */
[----:B------:R-:W-:Y:S06]  /*714a0*/  BAR.SYNC.DEFER_BLOCKING 0x0 ;  /* 0x0000000000007b1d */ /* 0x000fec0000010000 */
[----:B------:R-:W-:Y:S02]  /*714b0*/  STSM.16.M88.4 [R19], R80 ;  /* 0x0000005013007844 */ /* 0x000fe40000000200 */
[----:B------:R-:W-:Y:S01]  /*714c0*/  BAR.SYNC.DEFER_BLOCKING 0x0 ;  /* 0x0000000000007b1d */ /* 0x000fe20000010000 */
[----:B------:R-:W-:-:S02]  /*714d0*/  LOP3.LUT R88, R214, 0xffff, RZ, 0xc0, !PT ;  /* 0x0000ffffd6587812 */ /* 0x000fc400078ec0ff */
[----:B------:R-:W-:Y:S02]  /*714e0*/  LOP3.LUT R89, R218, 0xffff, RZ, 0xc0, !PT ;  /* 0x0000ffffda597812 */ /* 0x000fe400078ec0ff */
[----:B------:R-:W-:Y:S01]  /*714f0*/  LOP3.LUT R90, R217, 0xffff, RZ, 0xc0, !PT ;  /* 0x0000ffffd95a7812 */ /* 0x000fe200078ec0ff */
[----:B------:R-:W1:Y:S01]  /*71500*/  LDS.128 R80, [R18] ;  /* 0x0000000012507984 */ /* 0x000e620000000c00 */
[----:B------:R-:W-:Y:S02]  /*71510*/  PRMT R84, R224, 0x4210, R88 ;  /* 0x00004210e0547816 */ /* 0x000fe40000000058 */
[----:B------:R-:W-:Y:S02]  /*71520*/  PRMT R85, R226, 0x4210, R89 ;  /* 0x00004210e2557816 */ /* 0x000fe40000000059 */
[----:B------:R-:W-:Y:S01]  /*71530*/  PRMT R86, R227, 0x4210, R90 ;  /* 0x00004210e3567816 */ /* 0x000fe2000000005a */
        /* <DEDUP_REMOVED lines=9> */
[----:B------:R-:W-:Y:S06]  /*715d0*/  BAR.SYNC.DEFER_BLOCKING 0x0 ;  /* 0x0000000000007b1d */ /* 0x000fec0000010000 */
[----:B------:R-:W1:Y:S02]  /*715e0*/  LDS.128 R88, [R18] ;  /* 0x0000000012587984 */ /* 0x000e640000000c00 */
[----:B------:R-:W-:Y:S06]  /*715f0*/  BAR.SYNC.DEFER_BLOCKING 0x0 ;  /* 0x0000000000007b1d */ /* 0x000fec0000010000 */
[----:B------:R0:W-:Y:S02]  /*71600*/  STSM.16.M88.4 [R19], R92 ;  /* 0x0000005c13007844 */ /* 0x0001e40000000200 */
[----:B0-----:R-:W0:Y:S01]  /*71610*/  LDC.64 R92, c[0x0][0x228] ;  /* 0x00008a00ff5c7b82 */ /* 0x001e220000000a00 */
[----:B------:R-:W-:-:S02]  /*71620*/  PRMT R96, R132, 0x5210, R96 ;  /* 0x0000521084607816 */ /* 0x000fc40000000060 */
[----:B------:R-:W-:Y:S01]  /*71630*/  PRMT R97, R133, 0x5210, R97 ;  /* 0x0000521085617816 */ /* 0x000fe20000000061 */
[----:B0-----:R-:W-:Y:S01]  /*71640*/  STL [R1+0x28], R92 ;  /* 0x0000285c01007387 */ /* 0x001fe20000100800 */
[----:B------:R-:W-:-:S03]  /*71650*/  IMAD.MOV.U32 R120, RZ, RZ, R93 ;  /* 0x000000ffff787224 */ /* 0x000fc600078e005d */
[----:B------:R-:W-:Y:S01]  /*71660*/  BAR.SYNC.DEFER_BLOCKING 0x0 ;  /* 0x0000000000007b1d */ /* 0x000fe20000010000 */
[----:B------:R-:W-:Y:S02]  /*71670*/  PRMT R98, R135, 0x5210, R98 ;  /* 0x0000521087627816 */ /* 0x000fe40000000062 */
[----:B------:R-:W-:-:S03]  /*71680*/  PRMT R99, R134, 0x5210, R99 ;  /* 0x0000521086637816 */ /* 0x000fc60000000063 */
[----:B------:R-:W0:Y:S02]  /*71690*/  LDS.128 R92, [R18] ;  /* 0x00000000125c7984 */ /* 0x000e240000000c00 */
[----:B------:R-:W-:Y:S06]  /*716a0*/  BAR.SYNC.DEFER_BLOCKING 0x0 ;  /* 0x0000000000007b1d */ /* 0x000fec0000010000 */
[----:B------:R-:W-:Y:S02]  /*716b0*/  STSM.16.M88.4 [R19], R96 ;  /* 0x0000006013007844 */ /* 0x000fe40000000200 */
[----:B------:R-:W-:Y:S01]  /*716c0*/  BAR.SYNC.DEFER_BLOCKING 0x0 ;  /* 0x0000000000007b1d */ /* 0x000fe20000010000 */
[----:B------:R-:W-:-:S02]  /*716d0*/  LOP3.LUT R111, R234, 0xffff, RZ, 0xc0, !PT ;  /* 0x0000ffffea6f7812 */ /* 0x000fc400078ec0ff */
[----:B--2---:R-:W-:Y:S02]  /*716e0*/  LOP3.LUT R110, R233, 0xffff, RZ, 0xc0, !PT ;  /* 0x0000ffffe96e7812 */ /* 0x004fe400078ec0ff */
[----:B---3--:R-:W-:Y:S02]  /*716f0*/  LOP3.LUT R109, R235, 0xffff, RZ, 0xc0, !PT ;  /* 0x0000ffffeb6d7812 */ /* 0x008fe400078ec0ff */
[----:B------:R-:W-:Y:S01]  /*71700*/  LOP3.LUT R108, R240, 0xffff, RZ, 0xc0, !PT ;  /* 0x0000fffff06c7812 */ /* 0x000fe200078ec0ff */
[----:B------:R-:W2:Y:S01]  /*71710*/  LDS.128 R96, [R18] ;  /* 0x0000000012607984 */ /* 0x000ea20000000c00 */
[----:B------:R-:W-:Y:S01]  /*71720*/  IMAD.MOV.U32 R121, RZ, RZ, R101 ;  /* 0x000000ffff797224 */ /* 0x000fe200078e0065 */
[----:B----4-:R-:W-:Y:S01]  /*71730*/  PRMT R101, R241, 0x4210, R110 ;  /* 0x00004210f1657816 */ /* 0x010fe2000000006e */
[----:B------:R-:W-:Y:S01]  /*71740*/  IMAD.MOV.U32 R229, RZ, RZ, R100 ;  /* 0x000000ffffe57224 */ /* 0x000fe200078e0064 */
[----:B------:R-:W-:Y:S02]  /*71750*/  PRMT R100, R242, 0x4210, R111 ;  /* 0x00004210f2647816 */ /* 0x000fe4000000006f */
[----:B------:R-:W-:-:S02]  /*71760*/  PRMT R102, R243, 0x4210, R109 ;  /* 0x00004210f3667816 */ /* 0x000fc4000000006d */
[----:B------:R-:W-:Y:S01]  /*71770*/  PRMT R103, R252, 0x4210, R108 ;  /* 0x00004210fc677816 */ /* 0x000fe2000000006c */
[----:B------:R-:W-:Y:S01]  /*71780*/  BAR.SYNC.DEFER_BLOCKING 0x0 ;  /* 0x0000000000007b1d */ /* 0x000fe20000010000 */
[----:B------:R-:W-:Y:S01]  /*71790*/  ISETP.GE.AND P2, PT, R113, R121, PT ;  /* 0x000000797100720c */ /* 0x000fe20003f46270 */
[C---:B------:R-:W-:Y:S02]  /*717a0*/  VIADD R116, R10.reuse, 0x1 ;  /* 0x000000010a747836 */ /* 0x040fe40000000000 */
[----:B------:R-:W-:-:S04]  /*717b0*/  IMAD R117, R10, R117, RZ ;  /* 0x000000750a757224 */ /* 0x000fc800078e02ff */
[----:B------:R-:W3:Y:S01]  /*717c0*/  LDC R252, c[0x0][0x248] ;  /* 0x00009200fffc7b82 */ /* 0x000ee20000000800 */
[----:B------:R4:W-:Y:S07]  /*717d0*/  STSM.16.M88.4 [R19], R100 ;  /* 0x0000006413007844 */ /* 0x0009ee0000000200 */
[----:B----4-:R-:W4:Y:S01]  /*717e0*/  LDC.64 R102, c[0x0][0x228] ;  /* 0x00008a00ff667b82 */ /* 0x010f220000000a00 */
[----:B------:R-:W-:Y:S02]  /*717f0*/  ISETP.GE.AND P5, PT, R116, R120, PT ;  /* 0x000000787400720c */ /* 0x000fe40003fa6270 */
[----:B------:R-:W-:-:S02]  /*71800*/  IADD3 R130, P4, R117, R11, RZ ;  /* 0x0000000b75827210 */ /* 0x000fc40007f9e0ff */
[----:B------:R-:W-:-:S03]  /*71810*/  IADD3 R126, P1, R117, R9, RZ ;  /* 0x00000009757e7210 */ /* 0x000fc60007f3e0ff */
[----:B------:R-:W1:Y:S01]  /*71820*/  LDC R100, c[0x0][0x248] ;  /* 0x00009200ff647b82 */ /* 0x000e620000000800 */
[----:B----4-:R4:W-:Y:S01]  /*71830*/  STL [R1+0x2018], R102 ;  /* 0x0020186601007387 */ /* 0x0109e20000100800 */
[----:B------:R-:W-:-:S06]  /*71840*/  IMAD.MOV.U32 R124, RZ, RZ, R103 ;  /* 0x000000ffff7c7224 */ /* 0x000fcc00078e0067 */
[----:B------:R-:W0:Y:S08]  /*71850*/  LDC R120, c[0x0][0x248] ;  /* 0x00009200ff787b82 */ /* 0x000e300000000800 */
[----:B----4-:R-:W4:Y:S02]  /*71860*/  LDC.64 R102, c[0x0][0x228] ;  /* 0x00008a00ff667b82 */ /* 0x010f240000000a00 */
[----:B----4-:R4:W-:Y:S01]  /*71870*/  STL [R1+0x2024], R103 ;  /* 0x0020246701007387 */ /* 0x0109e20000100800 */
[----:B------:R-:W-:-:S05]  /*71880*/  IMAD.MOV.U32 R122, RZ, RZ, R102 ;  /* 0x000000ffff7a7224 */ /* 0x000fca00078e0066 */
[----:B----4-:R-:W4:Y:S02]  /*71890*/  LDC.64 R102, c[0x0][0x228] ;  /* 0x00008a00ff667b82 */ /* 0x010f240000000a00 */
[----:B----4-:R4:W-:Y:S01]  /*718a0*/  STL [R1+0x202c], R103 ;  /* 0x00202c6701007387 */ /* 0x0109e20000100800 */
[----:B------:R-:W-:-:S05]  /*718b0*/  IMAD.MOV.U32 R121, RZ, RZ, R102 ;  /* 0x000000ffff797224 */ /* 0x000fca00078e0066 */
[----:B----4-:R-:W4:Y:S01]  /*718c0*/  LDC.64 R102, c[0x0][0x228] ;  /* 0x00008a00ff667b82 */ /* 0x010f220000000a00 */
[----:B------:R-:W-:-:S05]  /*718d0*/  IMAD.IADD R116, R117, 0x1, R118 ;  /* 0x0000000175747824 */ /* 0x000fca00078e0276 */
[----:B------:R-:W-:Y:S02]  /*718e0*/  SHF.R.S32.HI R101, RZ, 0x1f, R116 ;  /* 0x0000001fff657819 */ /* 0x000fe40000011474 */
[C---:B------:R-:W-:Y:S01]  /*718f0*/  IADD3 R128, P6, R116.reuse, R11, RZ ;  /* 0x0000000b74807210 */ /* 0x040fe20007fde0ff */
[----:B------:R-:W-:Y:S01]  /*71900*/  IMAD.IADD R113, R116, 0x1, R119 ;  /* 0x0000000174717824 */ /* 0x000fe200078e0277 */
[----:B----4-:R4:W-:Y:S02]  /*71910*/  STL [R1+0x20], R102 ;  /* 0x0000206601007387 */ /* 0x0109e40000100800 */
[----:B----4-:R-:W-:-:S05]  /*71920*/  SHF.R.S32.HI R102, RZ, 0x1f, R117 ;  /* 0x0000001fff667819 */ /* 0x010fca0000011475 */
[C---:B------:R-:W-:Y:S01]  /*71930*/  IMAD.X R131, R102.reuse, 0x1, R2, P4 ;  /* 0x0000000166837824 */ /* 0x040fe200020e0602 */
[----:B------:R-:W-:Y:S01]  /*71940*/  IADD3 R118, P4, R117, R8, RZ ;  /* 0x0000000875767210 */ /* 0x000fe20007f9e0ff */
[C---:B------:R-:W-:Y:S02]  /*71950*/  IMAD.X R127, R102.reuse, 0x1, R12, P1 ;  /* 0x00000001667f7824 */ /* 0x040fe400008e060c */
[----:B------:R-:W-:Y:S01]  /*71960*/  IMAD.X R129, R101, 0x1, R2, P6 ;  /* 0x0000000165817824 */ /* 0x000fe200030e0602 */
[----:B------:R-:W-:Y:S01]  /*71970*/  STL.64 [R1+0x100], R130 ;  /* 0x0001008201007387 */ /* 0x000fe20000100a00 */
[----:B------:R-:W-:-:S03]  /*71980*/  IMAD.X R119, R102, 0x1, R3, P4 ;  /* 0x0000000166777824 */ /* 0x000fc600020e0603 */
[----:B------:R4:W-:Y:S01]  /*71990*/  STL.64 [R1+0xf8], R126 ;  /* 0x0000f87e01007387 */ /* 0x0009e20000100a00 */
[----:B------:R-:W-:Y:S01]  /*719a0*/  IMAD.MOV.U32 R125, RZ, RZ, R103 ;  /* 0x000000ffff7d7224 */ /* 0x000fe200078e0067 */
[----:B------:R-:W-:Y:S02]  /*719b0*/  SHF.R.S32.HI R103, RZ, 0x1f, R113 ;  /* 0x0000001fff677819 */ /* 0x000fe40000011471 */
[----:B------:R2:W-:Y:S01]  /*719c0*/  STL.64 [R1+0xe0], R128 ;  /* 0x0000e08001007387 */ /* 0x0005e20000100a00 */
[----:B----4-:R-:W-:-:S03]  /*719d0*/  IADD3 R126, P6, R116, R9, RZ ;  /* 0x00000009747e7210 */ /* 0x010fc60007fde0ff */
[----:B------:R4:W-:Y:S02]  /*719e0*/  STL.64 [R1+0xf0], R118 ;  /* 0x0000f07601007387 */ /* 0x0009e40000100a00 */
[----:B------:R-:W-:Y:S01]  /*719f0*/  IMAD.X R127, R101, 0x1, R12, P6 ;  /* 0x00000001657f7824 */ /* 0x000fe200030e060c */
[C---:B--2---:R-:W-:Y:S02]  /*71a00*/  IADD3 R128, P4, R113.reuse, R9, RZ ;  /* 0x0000000971807210 */ /* 0x044fe40007f9e0ff */
[----:B----4-:R-:W-:Y:S02]  /*71a10*/  IADD3 R118, P1, R113, R11, RZ ;  /* 0x0000000b71767210 */ /* 0x010fe40007f3e0ff */
[----:B------:R2:W-:Y:S03]  /*71a20*/  STL.64 [R1+0xd8], R126 ;  /* 0x0000d87e01007387 */ /* 0x0005e60000100a00 */
[----:B------:R-:W-:-:S02]  /*71a30*/  IMAD.X R119, R103, 0x1, R2, P1 ;  /* 0x0000000167777824 */ /* 0x000fc400008e0602 */
[----:B------:R-:W-:Y:S01]  /*71a40*/  IMAD.X R129, R103, 0x1, R12, P4 ;  /* 0x0000000167817824 */ /* 0x000fe200020e060c */
[C---:B--2---:R-:W-:Y:S02]  /*71a50*/  IADD3 R126, P6, R116.reuse, R8, RZ ;  /* 0x00000008747e7210 */ /* 0x044fe40007fde0ff */
[----:B------:R2:W-:Y:S03]  /*71a60*/  STL.64 [R1+0xc0], R118 ;  /* 0x0000c07601007387 */ /* 0x0005e60000100a00 */
[----:B------:R-:W-:Y:S01]  /*71a70*/  IMAD.X R127, R101, 0x1, R3, P6 ;  /* 0x00000001657f7824 */ /* 0x000fe200030e0603 */
[-C--:B------:R-:W-:Y:S01]  /*71a80*/  IADD3 R116, P6, R116, R0.reuse, RZ ;  /* 0x0000000074747210 */ /* 0x080fe20007fde0ff */
[----:B------:R-:W-:Y:S01]  /*71a90*/  STL.64 [R1+0xb8], R128 ;  /* 0x0000b88001007387 */ /* 0x000fe20000100a00 */
[----:B--2---:R-:W-:-:S03]  /*71aa0*/  IADD3 R118, P1, R117, R0, RZ ;  /* 0x0000000075767210 */ /* 0x004fc60007f3e0ff */
[----:B------:R2:W-:Y:S01]  /*71ab0*/  STL.64 [R1+0xd0], R126 ;  /* 0x0000d07e01007387 */ /* 0x0005e20000100a00 */
[----:B-1----:R-:W-:Y:S02]  /*71ac0*/  IMAD.IADD R100, R113, 0x1, R100 ;  /* 0x0000000171647824 */ /* 0x002fe400078e0264 */
[--C-:B------:R-:W-:Y:S02]  /*71ad0*/  IMAD.X R117, R101, 0x1, R13.reuse, P6 ;  /* 0x0000000165757824 */ /* 0x100fe400030e060d */
[----:B------:R-:W-:Y:S01]  /*71ae0*/  IMAD.X R119, R102, 0x1, R13, P1 ;  /* 0x0000000166777824 */ /* 0x000fe200008e060d */
[----:B------:R-:W-:Y:S02]  /*71af0*/  SHF.R.S32.HI R102, RZ, 0x1f, R100 ;  /* 0x0000001fff667819 */ /* 0x000fe40000011464 */
[----:B--2---:R-:W-:Y:S02]  /*71b00*/  IADD3 R126, P4, R113, R8, RZ ;  /* 0x00000008717e7210 */ /* 0x004fe40007f9e0ff */
[----:B------:R1:W-:Y:S03]  /*71b10*/  STL.64 [R1+0xe8], R118 ;  /* 0x0000e87601007387 */ /* 0x0003e60000100a00 */
[----:B------:R-:W-:Y:S01]  /*71b20*/  IMAD.X R127, R103, 0x1, R3, P4 ;  /* 0x00000001677f7824 */ /* 0x000fe200020e0603 */
[----:B------:R2:W-:Y:S01]  /*71b30*/  STL.64 [R1+0xc8], R116 ;  /* 0x0000c87401007387 */ /* 0x0005e20000100a00 */
[----:B-1----:R-:W-:-:S03]  /*71b40*/  IADD3 R118, P6, R100, R11, RZ ;  /* 0x0000000b64767210 */ /* 0x002fc60007fde0ff */
[----:B------:R1:W-:Y:S01]  /*71b50*/  STL.64 [R1+0xb0], R126 ;  /* 0x0000b07e01007387 */ /* 0x0003e20000100a00 */
[----:B--2---:R-:W-:Y:S01]  /*71b60*/  IADD3 R116, P1, R100, R9, RZ ;  /* 0x0000000964747210 */ /* 0x004fe20007f3e0ff */
[----:B------:R-:W-:-:S04]  /*71b70*/  IMAD.X R119, R102, 0x1, R2, P6 ;  /* 0x0000000166777824 */ /* 0x000fc800030e0602 */
[----:B------:R-:W-:Y:S01]  /*71b80*/  IMAD.X R117, R102, 0x1, R12, P1 ;  /* 0x0000000166757824 */ /* 0x000fe200008e060c */
[----:B-1----:R-:W-:Y:S01]  /*71b90*/  IADD3 R126, P4, R100, R8, RZ ;  /* 0x00000008647e7210 */ /* 0x002fe20007f9e0ff */
[----:B------:R1:W-:Y:S04]  /*71ba0*/  STL.64 [R1+0xa0], R118 ;  /* 0x0000a07601007387 */ /* 0x0003e80000100a00 */
[----:B------:R-:W-:Y:S01]  /*71bb0*/  IMAD.X R127, R102, 0x1, R3, P4 ;  /* 0x00000001667f7824 */ /* 0x000fe200020e0603 */
[----:B------:R2:W-:Y:S04]  /*71bc0*/  STL.64 [R1+0x98], R116 ;  /* 0x0000987401007387 */ /* 0x0005e80000100a00 */
[----:B------:R-:W4:Y:S04]  /*71bd0*/  LDL.LU R227, [R1+0x53c] ;  /* 0x00053c0001e37983 */ /* 0x000f280000300800 */
[----:B------:R-:W4:Y:S04]  /*71be0*/  LDL.LU R234, [R1+0x538] ;  /* 0x0005380001ea7983 */ /* 0x000f280000300800 */
[----:B------:R-:W4:Y:S04]  /*71bf0*/  LDL.LU R233, [R1+0x4c4] ;  /* 0x0004c40001e97983 */ /* 0x000f280000300800 */
[----:B------:R-:W-:Y:S04]  /*71c00*/  STL.64 [R1+0x90], R126 ;  /* 0x0000907e01007387 */ /* 0x000fe80000100a00 */
[----:B------:R-:W4:Y:S04]  /*71c10*/  LDL.LU R235, [R1+0x4bc] ;  /* 0x0004bc0001eb7983 */ /* 0x000f280000300800 */
[----:B------:R-:W4:Y:S04]  /*71c20*/  LDL.LU R240, [R1+0x58c] ;  /* 0x00058c0001f07983 */ /* 0x000f280000300800 */
[----:B------:R-:W4:Y:S04]  /*71c30*/  LDL.LU R242, [R1+0x588] ;  /* 0x0005880001f27983 */ /* 0x000f280000300800 */
[----:B------:R-:W4:Y:S04]  /*71c40*/  LDL.LU R241, [R1+0x57c] ;  /* 0x00057c0001f17983 */ /* 0x000f280000300800 */
[----:B------:R-:W4:Y:S01]  /*71c50*/  LDL.LU R243, [R1+0x55c] ;  /* 0x00055c0001f37983 */ /* 0x000f220000300800 */
[-C--:B-1----:R-:W-:Y:S01]  /*71c60*/  IADD3 R118, P6, R113, R0.reuse, RZ ;  /* 0x0000000071767210 */ /* 0x082fe20007fde0ff */
[C---:B0-----:R-:W-:Y:S01]  /*71c70*/  IMAD.IADD R101, R100.reuse, 0x1, R120 ;  /* 0x0000000164657824 */ /* 0x041fe200078e0278 */
[----:B--2---:R-:W-:-:S03]  /*71c80*/  IADD3 R116, P1, R100, R0, RZ ;  /* 0x0000000064747210 */ /* 0x004fc60007f3e0ff */
[----:B------:R-:W-:Y:S01]  /*71c90*/  IMAD.X R119, R103, 0x1, R13, P6 ;  /* 0x0000000167777824 */ /* 0x000fe200030e060d */
[----:B------:R-:W-:Y:S01]  /*71ca0*/  SHF.R.S32.HI R100, RZ, 0x1f, R101 ;  /* 0x0000001fff647819 */ /* 0x000fe20000011465 */
[----:B------:R-:W-:-:S03]  /*71cb0*/  IMAD.X R117, R102, 0x1, R13, P1 ;  /* 0x0000000166757824 */ /* 0x000fc600008e060d */
[----:B------:R0:W-:Y:S04]  /*71cc0*/  STL.64 [R1+0xa8], R118 ;  /* 0x0000a87601007387 */ /* 0x0001e80000100a00 */
[----:B------:R1:W-:Y:S01]  /*71cd0*/  STL.64 [R1+0x58], R116 ;  /* 0x0000587401007387 */ /* 0x0003e20000100a00 */
[C---:B0-----:R-:W-:Y:S02]  /*71ce0*/  IADD3 R118, P4, R101.reuse, R11, RZ ;  /* 0x0000000b65767210 */ /* 0x041fe40007f9e0ff */
[----:B-1----:R-:W-:-:S03]  /*71cf0*/  IADD3 R116, P1, R101, R9, RZ ;  /* 0x0000000965747210 */ /* 0x002fc60007f3e0ff */
[C---:B------:R-:W-:Y:S01]  /*71d00*/  IMAD.X R119, R100.reuse, 0x1, R2, P4 ;  /* 0x0000000164777824 */ /* 0x040fe200020e0602 */
[C---:B------:R-:W-:Y:S01]  /*71d10*/  IADD3 R102, P4, R101.reuse, R8, RZ ;  /* 0x0000000865667210 */ /* 0x040fe20007f9e0ff */
[C---:B---3--:R-:W-:Y:S02]  /*71d20*/  IMAD.IADD R252, R101.reuse, 0x1, R252 ;  /* 0x0000000165fc7824 */ /* 0x048fe400078e02fc */
[C---:B------:R-:W-:Y:S02]  /*71d30*/  IMAD.X R117, R100.reuse, 0x1, R12, P1 ;  /* 0x0000000164757824 */ /* 0x040fe400008e060c */
[----:B------:R-:W-:Y:S01]  /*71d40*/  IMAD.X R103, R100, 0x1, R3, P4 ;  /* 0x0000000164677824 */ /* 0x000fe200020e0603 */
[----:B------:R-:W-:Y:S04]  /*71d50*/  STL.64 [R1+0x50], R118 ;  /* 0x0000507601007387 */ /* 0x000fe80000100a00 */
[----:B------:R0:W-:Y:S04]  /*71d60*/  STL.64 [R1+0x48], R116 ;  /* 0x0000487401007387 */ /* 0x0001e80000100a00 */
[----:B------:R1:W-:Y:S01]  /*71d70*/  STL.64 [R1+0x40], R102 ;  /* 0x0000406601007387 */ /* 0x0003e20000100a00 */
[----:B0-----:R-:W-:-:S02]  /*71d80*/  IADD3 R116, P1, R101, R0, RZ ;  /* 0x0000000065747210 */ /* 0x001fc40007f3e0ff */
[----:B------:R-:W-:Y:S02]  /*71d90*/  SHF.R.S32.HI R101, RZ, 0x1f, R252 ;  /* 0x0000001fff657819 */ /* 0x000fe400000114fc */
[----:B-1----:R-:W-:Y:S01]  /*71da0*/  IADD3 R102, P4, R252, R11, RZ ;  /* 0x0000000bfc667210 */ /* 0x002fe20007f9e0ff */
[----:B------:R-:W-:-:S04]  /*71db0*/  IMAD.X R117, R100, 0x1, R13, P1 ;  /* 0x0000000164757824 */ /* 0x000fc800008e060d */
[----:B------:R-:W-:Y:S01]  /*71dc0*/  IMAD.X R103, R101, 0x1, R2, P4 ;  /* 0x0000000165677824 */ /* 0x000fe200020e0602 */
[----:B------:R0:W-:Y:S04]  /*71dd0*/  STL.64 [R1+0x38], R116 ;  /* 0x0000387401007387 */ /* 0x0001e80000100a00 */
[----:B------:R-:W-:Y:S01]  /*71de0*/  STL.64 [R1+0x30], R102 ;  /* 0x0000306601007387 */ /* 0x000fe20000100a00 */
[----:B------:R-:W-:Y:S02]  /*71df0*/  ISETP.GE.AND P6, PT, R10, R125, PT ;  /* 0x0000007d0a00720c */ /* 0x000fe40003fc6270 */
[----:B------:R-:W-:Y:S02]  /*71e00*/  PRMT R104, R104, 0x5210, R111 ;  /* 0x0000521068687816 */ /* 0x000fe4000000006f */
[----:B------:R-:W-:-:S02]  /*71e10*/  PRMT R105, R105, 0x5210, R110 ;  /* 0x0000521069697816 */ /* 0x000fc4000000006e */
[----:B------:R-:W-:Y:S02]  /*71e20*/  PRMT R106, R106, 0x5210, R109 ;  /* 0x000052106a6a7816 */ /* 0x000fe4000000006d */
[----:B------:R-:W-:Y:S01]  /*71e30*/  PRMT R107, R107, 0x5210, R108 ;  /* 0x000052106b6b7816 */ /* 0x000fe2000000006c */
[----:B------:R-:W-:Y:S01]  /*71e40*/  BAR.SYNC.DEFER_BLOCKING 0x0 ;  /* 0x0000000000007b1d */ /* 0x000fe20000010000 */
[----:B------:R-:W-:Y:S02]  /*71e50*/  ISETP.LT.AND P3, PT, R10, R124, !P3 ;  /* 0x0000007c0a00720c */ /* 0x000fe40005f61270 */
[----:B------:R-:W-:Y:S02]  /*71e60*/  ISETP.LT.AND P1, PT, R14, R122, !P6 ;  /* 0x0000007a0e00720c */ /* 0x000fe40007721270 */
[----:B------:R-:W-:Y:S02]  /*71e70*/  ISETP.LT.AND P4, PT, R16, R121, !P6 ;  /* 0x000000791000720c */ /* 0x000fe40007781270 */
[----:B----4-:R-:W-:-:S02]  /*71e80*/  LOP3.LUT R118, R227, 0xffff, RZ, 0xc0, !PT ;  /* 0x0000ffffe3767812 */ /* 0x010fc400078ec0ff */
[----:B------:R-:W-:Y:S02]  /*71e90*/  LOP3.LUT R113, R234, 0xffff, RZ, 0xc0, !PT ;  /* 0x0000ffffea717812 */ /* 0x000fe400078ec0ff */
[----:B0-----:R-:W-:Y:S02]  /*71ea0*/  LOP3.LUT R117, R233, 0xffff, RZ, 0xc0, !PT ;  /* 0x0000ffffe9757812 */ /* 0x001fe400078ec0ff */
[----:B------:R-:W-:Y:S02]  /*71eb0*/  LOP3.LUT R116, R235, 0xffff, RZ, 0xc0, !PT ;  /* 0x0000ffffeb747812 */ /* 0x000fe400078ec0ff */
[----:B------:R-:W-:Y:S02]  /*71ec0*/  PRMT R108, R240, 0x4210, R118 ;  /* 0x00004210f06c7816 */ /* 0x000fe40000000076 */
[----:B------:R-:W-:Y:S02]  /*71ed0*/  PRMT R109, R242, 0x4210, R113 ;  /* 0x00004210f26d7816 */ /* 0x000fe40000000071 */
[----:B------:R-:W-:-:S02]  /*71ee0*/  PRMT R110, R241, 0x4210, R117 ;  /* 0x00004210f16e7816 */ /* 0x000fc40000000075 */
[----:B------:R-:W-:Y:S01]  /*71ef0*/  PRMT R111, R243, 0x4210, R116 ;  /* 0x00004210f36f7816 */ /* 0x000fe20000000074 */
[----:B------:R-:W2:Y:S04]  /*71f00*/  LDL.LU R241, [R1+0x550] ;  /* 0x0005500001f17983 */ /* 0x000ea80000300800 */
[----:B------:R-:W3:Y:S04]  /*71f10*/  LDL.LU R243, [R1+0x54c] ;  /* 0x00054c0001f37983 */ /* 0x000ee80000300800 */
[----:B------:R-:W0:Y:S01]  /*71f20*/  LDS.128 R100, [R18] ;  /* 0x0000000012647984 */ /* 0x000e220000000c00 */
[----:B------:R-:W-:Y:S06]  /*71f30*/  BAR.SYNC.DEFER_BLOCKING 0x0 ;  /* 0x0000000000007b1d */ /* 0x000fec0000010000 */
[----:B------:R-:W4:Y:S04]  /*71f40*/  LDL.LU R235, [R1+0x4d8] ;  /* 0x0004d80001eb7983 */ /* 0x000f280000300800 */
[----:B------:R-:W4:Y:S04]  /*71f50*/  LDL.LU R240, [R1+0x4d4] ;  /* 0x0004d40001f07983 */ /* 0x000f280000300800 */
[----:B------:R-:W4:Y:S04]  /*71f60*/  LDL.LU R242, [R1+0x5d8] ;  /* 0x0005d80001f27983 */ /* 0x000f280000300800 */
[----:B------:R-:W4:Y:S04]  /*71f70*/  LDL.LU R233, [R1+0x5c8] ;  /* 0x0005c80001e97983 */ /* 0x000f280000300800 */
[----:B------:R-:W-:Y:S01]  /*71f80*/  STSM.16.M88.4 [R19], R104 ;  /* 0x0000006813007844 */ /* 0x000fe20000000200 */
[----:B------:R-:W-:Y:S06]  /*71f90*/  BAR.SYNC.DEFER_BLOCKING 0x0 ;  /* 0x0000000000007b1d */ /* 0x000fec0000010000 */
[----:B------:R-:W4:Y:S04]  /*71fa0*/  LDL.LU R234, [R1+0x5c4] ;  /* 0x0005c40001ea7983 */ /* 0x000f280000300800 */
[----:B------:R-:W4:Y:S01]  /*71fb0*/  LDL.LU R226, [R1+0x5b0] ;  /* 0x0005b00001e27983 */ /* 0x000f220000300800 */
[----:B------:R-:W-:-:S02]  /*71fc0*/  PRMT R112, R112, 0x5210, R118 ;  /* 0x0000521070707816 */ /* 0x000fc40000000076 */
[----:B------:R-:W-:Y:S01]  /*71fd0*/  PRMT R113, R136, 0x5210, R113 ;  /* 0x0000521088717816 */ /* 0x000fe20000000071 */
[----:B------:R-:W-:Y:S01]  /*71fe0*/  STL [R1+0x3108], R249 ;  /* 0x003108f901007387 */ /* 0x000fe20000100800 */
[----:B------:R-:W-:Y:S02]  /*71ff0*/  PRMT R114, R114, 0x5210, R117 ;  /* 0x0000521072727816 */ /* 0x000fe40000000075 */
[----:B------:R-:W-:Y:S01]  /*72000*/  PRMT R115, R115, 0x5210, R116 ;  /* 0x0000521073737816 */ /* 0x000fe20000000074 */
[----:B------:R-:W-:Y:S04]  /*72010*/  STL.64 [R1+0x3100], R244 ;  /* 0x003100f401007387 */ /* 0x000fe80000100a00 */
[----:B------:R-:W-:Y:S04]  /*72020*/  STL.64 [R1+0x30e0], R250 ;  /* 0x0030e0fa01007387 */ /* 0x000fe80000100a00 */
[----:B------:R-:W-:Y:S04]  /*72030*/  STL.64 [R1+0x30d8], R246 ;  /* 0x0030d8f601007387 */ /* 0x000fe80000100a00 */
[----:B------:R-:W-:Y:S04]  /*72040*/  STL.64 [R1+0x30c8], R24 ;  /* 0x0030c81801007387 */ /* 0x000fe80000100a00 */
[----:B------:R-:W1:Y:S04]  /*72050*/  LDS.128 R104, [R18] ;  /* 0x0000000012687984 */ /* 0x000e680000000c00 */
[----:B------:R-:W-:Y:S04]  /*72060*/  STL.64 [R1+0x30c0], R28 ;  /* 0x0030c01c01007387 */ /* 0x000fe80000100a00 */
[----:B------:R-:W-:Y:S04]  /*72070*/  STL.64 [R1+0x30a8], R26 ;  /* 0x0030a81a01007387 */ /* 0x000fe80000100a00 */
[----:B------:R-:W-:Y:S04]  /*72080*/  STL.64 [R1+0x30a0], R30 ;  /* 0x0030a01e01007387 */ /* 0x000fe80000100a00 */
[----:B------:R0:W-:Y:S04]  /*72090*/  STL.64 [R1+0x3090], R32 ;  /* 0x0030902001007387 */ /* 0x0001e80000100a00 */
[----:B------:R0:W-:Y:S04]  /*720a0*/  STL.64 [R1+0x3088], R36 ;  /* 0x0030882401007387 */ /* 0x0001e80000100a00 */
[----:B------:R-:W-:Y:S04]  /*720b0*/  STL.64 [R1+0x3080], R34 ;  /* 0x0030802201007387 */ /* 0x000fe80000100a00 */
[----:B------:R-:W-:Y:S01]  /*720c0*/  STL.64 [R1+0x3078], R38 ;  /* 0x0030782601007387 */ /* 0x000fe20000100a00 */
[----:B0-----:R-:W0:Y:S03]  /*720d0*/  LDC.64 R32, c[0x0][0x228] ;  /* 0x00008a00ff207b82 */ /* 0x001e260000000a00 */
[----:B------:R-:W-:Y:S04]  /*720e0*/  STL.64 [R1+0x3070], R40 ;  /* 0x0030702801007387 */ /* 0x000fe80000100a00 */
[----:B------:R-:W-:Y:S01]  /*720f0*/  STL.64 [R1+0x3068], R42 ;  /* 0x0030682a01007387 */ /* 0x000fe20000100a00 */
[----:B------:R-:W1:Y:S03]  /*72100*/  LDC.64 R36, c[0x0][0x228] ;  /* 0x00008a00ff247b82 */ /* 0x000e660000000a00 */
[----:B------:R0:W-:Y:S04]  /*72110*/  STL.64 [R1+0x3060], R44 ;  /* 0x0030602c01007387 */ /* 0x0001e80000100a00 */
[----:B------:R-:W-:Y:S04]  /*72120*/  STL.64 [R1+0x3058], R48 ;  /* 0x0030583001007387 */ /* 0x000fe80000100a00 */
[----:B------:R-:W-:Y:S04]  /*72130*/  STL.64 [R1+0x3050], R46 ;  /* 0x0030502e01007387 */ /* 0x000fe80000100a00 */
[----:B------:R-:W-:Y:S01]  /*72140*/  STL.64 [R1+0x3048], R50 ;  /* 0x0030483201007387 */ /* 0x000fe20000100a00 */
[----:B------:R-:W-:Y:S01]  /*72150*/  BAR.SYNC.DEFER_BLOCKING 0x0 ;  /* 0x0000000000007b1d */ /* 0x000fe20000010000 */
[----:B--2---:R-:W-:-:S05]  /*72160*/  LOP3.LUT R120, R241, 0xffff, RZ, 0xc0, !PT ;  /* 0x0000fffff1787812 */ /* 0x004fca00078ec0ff */
[----:B------:R-:W-:Y:S01]  /*72170*/  STL.64 [R1+0x3040], R52 ;  /* 0x0030403401007387 */ /* 0x000fe20000100a00 */
[----:B---3--:R-:W-:-:S03]  /*72180*/  LOP3.LUT R121, R243, 0xffff, RZ, 0xc0, !PT ;  /* 0x0000fffff3797812 */ /* 0x008fc600078ec0ff */
[----:B------:R-:W-:Y:S01]  /*72190*/  STL.64 [R1+0x3038], R56 ;  /* 0x0030383801007387 */ /* 0x000fe20000100a00 */
[----:B----4-:R-:W-:-:S03]  /*721a0*/  LOP3.LUT R122, R235, 0xffff, RZ, 0xc0, !PT ;  /* 0x0000ffffeb7a7812 */ /* 0x010fc600078ec0ff */
[----:B------:R-:W-:Y:S01]  /*721b0*/  STL.64 [R1+0x3030], R54 ;  /* 0x0030303601007387 */ /* 0x000fe20000100a00 */
[----:B------:R-:W-:-:S03]  /*721c0*/  LOP3.LUT R124, R240, 0xffff, RZ, 0xc0, !PT ;  /* 0x0000fffff07c7812 */ /* 0x000fc600078ec0ff */
[----:B------:R-:W-:Y:S01]  /*721d0*/  STL.64 [R1+0x3028], R58 ;  /* 0x0030283a01007387 */ /* 0x000fe20000100a00 */
[----:B0-----:R-:W-:Y:S01]  /*721e0*/  IMAD.MOV.U32 R28, RZ, RZ, R32 ;  /* 0x000000ffff1c7224 */ /* 0x001fe200078e0020 */
[----:B------:R-:W0:Y:S02]  /*721f0*/  LDC.64 R44, c[0x0][0x228] ;  /* 0x00008a00ff2c7b82 */ /* 0x000e240000000a00 */
        /* <DEDUP_REMOVED lines=22> */
[----:B-1----:R-:W-:Y:S04]  /*72360*/  STL.64 [R1+0x2f78], R104 ;  /* 0x002f786801007387 */ /* 0x002fe80000100a00 */
[----:B------:R-:W-:Y:S04]  /*72370*/  STL.64 [R1+0x2f68], R106 ;  /* 0x002f686a01007387 */ /* 0x000fe80000100a00 */
[----:B------:R-:W2:Y:S04]  /*72380*/  LDL.LU R241, [R1+0x564] ;  /* 0x0005640001f17983 */ /* 0x000ea80000300800 */
[----:B------:R-:W3:Y:S04]  /*72390*/  LDL.LU R243, [R1+0x560] ;  /* 0x0005600001f37983 */ /* 0x000ee80000300800 */
[----:B------:R-:W-:Y:S01]  /*723a0*/  STSM.16.M88.4 [R19], R108 ;  /* 0x0000006c13007844 */ /* 0x000fe20000000200 */
[----:B------:R-:W-:Y:S01]  /*723b0*/  BAR.SYNC.DEFER_BLOCKING 0x0 ;  /* 0x0000000000007b1d */ /* 0x000fe20000010000 */
[----:B------:R-:W-:-:S02]  /*723c0*/  PRMT R116, R242, 0x4210, R120 ;  /* 0x00004210f2747816 */ /* 0x000fc40000000078 */
[----:B------:R-:W-:-:S03]  /*723d0*/  PRMT R117, R233, 0x4210, R121 ;  /* 0x00004210e9757816 */ /* 0x000fc60000000079 */
[----:B------:R-:W4:Y:S04]  /*723e0*/  LDL.LU R235, [R1+0x4e8] ;  /* 0x0004e80001eb7983 */ /* 0x000f280000300800 */
[----:B------:R-:W4:Y:S04]  /*723f0*/  LDL.LU R227, [R1+0x4e4] ;  /* 0x0004e40001e37983 */ /* 0x000f280000300800 */
[----:B------:R-:W4:Y:S01]  /*72400*/  LDL.LU R240, [R1+0x604] ;  /* 0x0006040001f07983 */ /* 0x000f220000300800 */
[----:B------:R-:W-:-:S03]  /*72410*/  PRMT R118, R234, 0x4210, R122 ;  /* 0x00004210ea767816 */ /* 0x000fc6000000007a */
[----:B------:R-:W4:Y:S04]  /*72420*/  LDL.LU R242, [R1+0x600] ;  /* 0x0006000001f27983 */ /* 0x000f280000300800 */
[----:B------:R-:W1:Y:S01]  /*72430*/  LDS.128 R108, [R18] ;  /* 0x00000000126c7984 */ /* 0x000e620000000c00 */
[----:B------:R-:W-:Y:S06]  /*72440*/  BAR.SYNC.DEFER_BLOCKING 0x0 ;  /* 0x0000000000007b1d */ /* 0x000fec0000010000 */
[----:B------:R-:W4:Y:S04]  /*72450*/  LDL.LU R233, [R1+0x5f8] ;  /* 0x0005f80001e97983 */ /* 0x000f280000300800 */
[----:B------:R-:W4:Y:S04]  /*72460*/  LDL.LU R234, [R1+0x374] ;  /* 0x0003740001ea7983 */ /* 0x000f280000300800 */
[----:B------:R-:W-:Y:S01]  /*72470*/  STSM.16.M88.4 [R19], R112 ;  /* 0x0000007013007844 */ /* 0x000fe20000000200 */
[----:B------:R-:W-:Y:S06]  /*72480*/  BAR.SYNC.DEFER_BLOCKING 0x0 ;  /* 0x0000000000007b1d */ /* 0x000fec0000010000 */
[----:B------:R-:W0:Y:S04]  /*72490*/  LDS.128 R112, [R18] ;  /* 0x0000000012707984 */ /* 0x000e280000000c00 */
[----:B-1----:R-:W-:Y:S04]  /*724a0*/  STL.64 [R1+0x2f60], R108 ;  /* 0x002f606c01007387 */ /* 0x002fe80000100a00 */
[----:B------:R-:W-:Y:S04]  /*724b0*/  STL.64 [R1+0x2f50], R110 ;  /* 0x002f506e01007387 */ /* 0x000fe80000100a00 */
[----:B0-----:R-:W-:Y:S04]  /*724c0*/  STL.64 [R1+0x2f58], R112 ;  /* 0x002f587001007387 */ /* 0x001fe80000100a00 */
[----:B------:R-:W-:Y:S01]  /*724d0*/  STL.64 [R1+0x2f48], R114 ;  /* 0x002f487201007387 */ /* 0x000fe20000100a00 */
[----:B--2---:R-:W-:-:S03]  /*724e0*/  LOP3.LUT R128, R241, 0xffff, RZ, 0xc0, !PT ;  /* 0x0000fffff1807812 */ /* 0x004fc600078ec0ff */
[----:B------:R-:W2:Y:S01]  /*724f0*/  LDL.LU R241, [R1+0x578] ;  /* 0x0005780001f17983 */ /* 0x000ea20000300800 */
[----:B---3--:R-:W-:-:S03]  /*72500*/  LOP3.LUT R129, R243, 0xffff, RZ, 0xc0, !PT ;  /* 0x0000fffff3817812 */ /* 0x008fc600078ec0ff */
[----:B------:R-:W3:Y:S01]  /*72510*/  LDL.LU R243, [R1+0x574] ;  /* 0x0005740001f37983 */ /* 0x000ee20000300800 */
[----:B------:R-:W-:Y:S01]  /*72520*/  PRMT R119, R226, 0x4210, R124 ;  /* 0x00004210e2777816 */ /* 0x000fe2000000007c */
[----:B------:R-:W-:Y:S06]  /*72530*/  BAR.SYNC.DEFER_BLOCKING 0x0 ;  /* 0x0000000000007b1d */ /* 0x000fec0000010000 */
[----:B------:R-:W-:Y:S02]  /*72540*/  STSM.16.M88.4 [R19], R116 ;  /* 0x0000007413007844 */ /* 0x000fe40000000200 */
[----:B------:R-:W-:Y:S01]  /*72550*/  BAR.SYNC.DEFER_BLOCKING 0x0 ;  /* 0x0000000000007b1d */ /* 0x000fe20000010000 */
[----:B------:R-:W-:-:S02]  /*72560*/  PRMT R120, R144, 0x5210, R120 ;  /* 0x0000521090787816 */ /* 0x000fc40000000078 */
[----:B------:R-:W-:-:S03]  /*72570*/  PRMT R121, R140, 0x5210, R121 ;  /* 0x000052108c797816 */ /* 0x000fc60000000079 */
[----:B------:R-:W0:Y:S01]  /*72580*/  LDS.128 R116, [R18] ;  /* 0x0000000012747984 */ /* 0x000e220000000c00 */
[----:B------:R-:W-:Y:S02]  /*72590*/  PRMT R122, R141, 0x5210, R122 ;  /* 0x000052108d7a7816 */ /* 0x000fe4000000007a */
[----:B------:R-:W-:Y:S01]  /*725a0*/  PRMT R123, R123, 0x5210, R124 ;  /* 0x000052107b7b7816 */ /* 0x000fe2000000007c */
[----:B------:R-:W-:Y:S06]  /*725b0*/  BAR.SYNC.DEFER_BLOCKING 0x0 ;  /* 0x0000000000007b1d */ /* 0x000fec0000010000 */
[----:B------:R-:W-:Y:S02]  /*725c0*/  STSM.16.M88.4 [R19], R120 ;  /* 0x0000007813007844 */ /* 0x000fe40000000200 */
[----:B------:R-:W-:Y:S06]  /*725d0*/  BAR.SYNC.DEFER_BLOCKING 0x0 ;  /* 0x0000000000007b1d */ /* 0x000fec0000010000 */
[----:B------:R-:W1:Y:S01]  /*725e0*/  LDS.128 R120, [R18] ;  /* 0x0000000012787984 */ /* 0x000e620000000c00 */
[----:B----4-:R-:W-:-:S02]  /*725f0*/  LOP3.LUT R130, R235, 0xffff, RZ, 0xc0, !PT ;  /* 0x0000ffffeb827812 */ /* 0x010fc400078ec0ff */
[----:B------:R-:W-:Y:S01]  /*72600*/  PRMT R124, R240, 0x4210, R128 ;  /* 0x00004210f07c7816 */ /* 0x000fe20000000080 */
[----:B------:R-:W4:Y:S01]  /*72610*/  LDL.LU R235, [R1+0x508] ;  /* 0x0005080001eb7983 */ /* 0x000f220000300800 */
[----:B------:R-:W-:-:S03]  /*72620*/  PRMT R125, R242, 0x4210, R129 ;  /* 0x00004210f27d7816 */ /* 0x000fc60000000081 */
[----:B------:R-:W4:Y:S01]  /*72630*/  LDL.LU R240, [R1+0x504] ;  /* 0x0005040001f07983 */ /* 0x000f220000300800 */
[----:B------:R-:W-:-:S03]  /*72640*/  PRMT R126, R233, 0x4210, R130 ;  /* 0x00004210e97e7816 */ /* 0x000fc60000000082 */
[----:B------:R-:W4:Y:S04]  /*72650*/  LDL.LU R242, [R1+0x614] ;  /* 0x0006140001f27983 */ /* 0x000f280000300800 */
[----:B------:R-:W4:Y:S04]  /*72660*/  LDL.LU R233, [R1+0x610] ;  /* 0x0006100001e97983 */ /* 0x000f280000300800 */
[----:B------:R-:W4:Y:S04]  /*72670*/  LDL.LU R224, [R1+0x60c] ;  /* 0x00060c0001e07983 */ /* 0x000f280000300800 */
[----:B------:R-:W4:Y:S04]  /*72680*/  LDL.LU R226, [R1+0x384] ;  /* 0x0003840001e27983 */ /* 0x000f280000300800 */
[----:B0-----:R-:W-:Y:S04]  /*72690*/  STL.64 [R1+0x2f40], R116 ;  /* 0x002f407401007387 */ /* 0x001fe80000100a00 */
[----:B------:R-:W-:Y:S04]  /*726a0*/  STL.64 [R1+0x2f30], R118 ;  /* 0x002f307601007387 */ /* 0x000fe80000100a00 */
[----:B-1----:R-:W-:Y:S04]  /*726b0*/  STL.64 [R1+0x2f38], R120 ;  /* 0x002f387801007387 */ /* 0x002fe80000100a00 */
[----:B------:R-:W-:Y:S01]  /*726c0*/  STL.64 [R1+0x2f28], R122 ;  /* 0x002f287a01007387 */ /* 0x000fe20000100a00 */
[----:B--2---:R-:W-:-:S03]  /*726d0*/  LOP3.LUT R136, R241, 0xffff, RZ, 0xc0, !PT ;  /* 0x0000fffff1887812 */ /* 0x004fc600078ec0ff */
[----:B------:R-:W2:Y:S01]  /*726e0*/  LDL.LU R241, [R1+0x594] ;  /* 0x0005940001f17983 */ /* 0x000ea20000300800 */
[----:B---3--:R-:W-:-:S03]  /*726f0*/  LOP3.LUT R137, R243, 0xffff, RZ, 0xc0, !PT ;  /* 0x0000fffff3897812 */ /* 0x008fc600078ec0ff */
[----:B------:R-:W3:Y:S01]  /*72700*/  LDL.LU R243, [R1+0x590] ;  /* 0x0005900001f37983 */ /* 0x000ee20000300800 */
[----:B------:R-:W-:Y:S02]  /*72710*/  LOP3.LUT R131, R227, 0xffff, RZ, 0xc0, !PT ;  /* 0x0000ffffe3837812 */ /* 0x000fe400078ec0ff */
[----:B------:R-:W-:Y:S01]  /*72720*/  PRMT R128, R151, 0x5210, R128 ;  /* 0x0000521097807816 */ /* 0x000fe20000000080 */
        /* <DEDUP_REMOVED lines=8> */
[----:B------:R-:W-:Y:S01]  /*727b0*/  PRMT R131, R148, 0x5210, R131 ;  /* 0x0000521094837816 */ /* 0x000fe20000000083 */
[----:B------:R-:W-:Y:S06]  /*727c0*/  BAR.SYNC.DEFER_BLOCKING 0x0 ;  /* 0x0000000000007b1d */ /* 0x000fec0000010000 */
[----:B------:R-:W-:Y:S02]  /*727d0*/  STSM.16.M88.4 [R19], R128 ;  /* 0x0000008013007844 */ /* 0x000fe40000000200 */
[----:B------:R-:W-:Y:S06]  /*727e0*/  BAR.SYNC.DEFER_BLOCKING 0x0 ;  /* 0x0000000000007b1d */ /* 0x000fec0000010000 */
[----:B------:R-:W1:Y:S01]  /*727f0*/  LDS.128 R128, [R18] ;  /* 0x0000000012807984 */ /* 0x000e620000000c00 */
[----:B----4-:R-:W-:-:S02]  /*72800*/  LOP3.LUT R138, R235, 0xffff, RZ, 0xc0, !PT ;  /* 0x0000ffffeb8a7812 */ /* 0x010fc400078ec0ff */
[----:B------:R-:W-:Y:S01]  /*72810*/  LOP3.LUT R140, R240, 0xffff, RZ, 0xc0, !PT ;  /* 0x0000fffff08c7812 */ /* 0x000fe200078ec0ff */
[----:B------:R-:W4:Y:S01]  /*72820*/  LDL.LU R235, [R1+0x518] ;  /* 0x0005180001eb7983 */ /* 0x000f220000300800 */
[----:B------:R-:W-:-:S03]  /*72830*/  PRMT R132, R242, 0x4210, R136 ;  /* 0x00004210f2847816 */ /* 0x000fc60000000088 */
[----:B------:R-:W4:Y:S01]  /*72840*/  LDL.LU R240, [R1+0x628] ;  /* 0x0006280001f07983 */ /* 0x000f220000300800 */
[----:B------:R-:W-:-:S03]  /*72850*/  PRMT R133, R233, 0x4210, R137 ;  /* 0x00004210e9857816 */ /* 0x000fc60000000089 */
        /* <DEDUP_REMOVED lines=11> */
[----:B------:R-:W-:Y:S02]  /*72910*/  PRMT R134, R224, 0x4210, R138 ;  /* 0x00004210e0867816 */ /* 0x000fe4000000008a */
        /* <DEDUP_REMOVED lines=13> */
[----:B----4-:R-:W-:-:S03]  /*729f0*/  LOP3.LUT R148, R235, 0xffff, RZ, 0xc0, !PT ;  /* 0x0000ffffeb947812 */ /* 0x010fc600078ec0ff */
[----:B------:R-:W4:Y:S01]  /*72a00*/  LDL.LU R235, [R1+0x524] ;  /* 0x0005240001eb7983 */ /* 0x000f220000300800 */
[----:B------:R-:W-:-:S03]  /*72a10*/  PRMT R140, R240, 0x4210, R144 ;  /* 0x00004210f08c7816 */ /* 0x000fc60000000090 */
[----:B------:R-:W4:Y:S01]  /*72a20*/  LDL.LU R240, [R1+0x520] ;  /* 0x0005200001f07983 */ /* 0x000f220000300800 */
[----:B------:R-:W-:-:S03]  /*72a30*/  PRMT R141, R242, 0x4210, R145 ;  /* 0x00004210f28d7816 */ /* 0x000fc60000000091 */
[----:B------:R-:W4:Y:S04]  /*72a40*/  LDL.LU R242, [R1+0x70c] ;  /* 0x00070c0001f27983 */ /* 0x000f280000300800 */
[----:B------:R-:W4:Y:S01]  /*72a50*/  LDL.LU R224, [R1+0x704] ;  /* 0x0007040001e07983 */ /* 0x000f220000300800 */
[----:B------:R-:W-:-:S03]  /*72a60*/  PRMT R143, R233, 0x4210, R148 ;  /* 0x00004210e98f7816 */ /* 0x000fc60000000094 */
[----:B------:R-:W4:Y:S04]  /*72a70*/  LDL.LU R233, [R1+0x630] ;  /* 0x0006300001e97983 */ /* 0x000f280000300800 */
[----:B------:R-:W4:Y:S04]  /*72a80*/  LDL.LU R226, [R1+0x62c] ;  /* 0x00062c0001e27983 */ /* 0x000f280000300800 */
[----:B0-----:R-:W-:Y:S04]  /*72a90*/  STL.64 [R1+0x2f00], R132 ;  /* 0x002f008401007387 */ /* 0x001fe80000100a00 */
[----:B------:R-:W-:Y:S04]  /*72aa0*/  STL.64 [R1+0x2ef0], R134 ;  /* 0x002ef08601007387 */ /* 0x000fe80000100a00 */
[----:B-1----:R-:W-:Y:S01]  /*72ab0*/  STL.64 [R1+0x2ef8], R136 ;  /* 0x002ef88801007387 */ /* 0x002fe20000100a00 */
[----:B------:R-:W-:-:S03]  /*72ac0*/  LOP3.LUT R146, R227, 0xffff, RZ, 0xc0, !PT ;  /* 0x0000ffffe3927812 */ /* 0x000fc600078ec0ff */
[----:B------:R-:W-:Y:S01]  /*72ad0*/  STL.64 [R1+0x2ee8], R138 ;  /* 0x002ee88a01007387 */ /* 0x000fe20000100a00 */
[----:B--2---:R-:W-:-:S03]  /*72ae0*/  LOP3.LUT R152, R241, 0xffff, RZ, 0xc0, !PT ;  /* 0x0000fffff1987812 */ /* 0x004fc600078ec0ff */
[----:B------:R-:W2:Y:S01]  /*72af0*/  LDL.LU R241, [R1+0x5b8] ;  /* 0x0005b80001f17983 */ /* 0x000ea20000300800 */
[----:B---3--:R-:W-:-:S03]  /*72b00*/  LOP3.LUT R153, R243, 0xffff, RZ, 0xc0, !PT ;  /* 0x0000fffff3997812 */ /* 0x008fc600078ec0ff */
[----:B------:R-:W3:Y:S04]  /*72b10*/  LDL.LU R227, [R1+0x5b4] ;  /* 0x0005b40001e37983 */ /* 0x000ee80000300800 */
        /* <DEDUP_REMOVED lines=16> */
[----:B------:R-:W-:-:S03]  /*72c20*/  LOP3.LUT R156, R240, 0xffff, RZ, 0xc0, !PT ;  /* 0x0000fffff09c7812 */ /* 0x000fc600078ec0ff */
[----:B------:R-:W4:Y:S01]  /*72c30*/  LDL.LU R240, [R1+0x718] ;  /* 0x0007180001f07983 */ /* 0x000f220000300800 */
[----:B------:R-:W-:-:S03]  /*72c40*/  PRMT R148, R242, 0x4210, R152 ;  /* 0x00004210f2947816 */ /* 0x000fc60000000098 */
[----:B------:R-:W4:Y:S04]  /*72c50*/  LDL.LU R234, [R1+0x714] ;  /* 0x0007140001ea7983 */ /* 0x000f280000300800 */
[----:B------:R-:W4:Y:S01]  /*72c60*/  LDL.LU R242, [R1+0x710] ;  /* 0x0007100001f27983 */ /* 0x000f220000300800 */
[----:B------:R-:W-:-:S03]  /*72c70*/  PRMT R150, R233, 0x4210, R154 ;  /* 0x00004210e9967816 */ /* 0x000fc6000000009a */
        /* <DEDUP_REMOVED lines=23> */
[----:B------:R-:W-:-:S02]  /*72df0*/  LOP3.LUT R161, R227, 0xffff, RZ, 0xc0, !PT ;  /* 0x0000ffffe3a17812 */ /* 0x000fc400078ec0ff */
[----:B----4-:R-:W-:Y:S02]  /*72e00*/  LOP3.LUT R163, R235, 0xffff, RZ, 0xc0, !PT ;  /* 0x0000ffffeba37812 */ /* 0x010fe400078ec0ff */
[----:B------:R-:W4:Y:S01]  /*72e10*/  LDL.LU R235, [R1+0x534] ;  /* 0x0005340001eb7983 */ /* 0x000f220000300800 */
[----:B------:R-:W-:-:S03]  /*72e20*/  PRMT R156, R240, 0x4210, R160 ;  /* 0x00004210f09c7816 */ /* 0x000fc600000000a0 */
        /* <DEDUP_REMOVED lines=10> */
[----:B------:R-:W-:Y:S04]  /*72ed0*/  STL.64 [R1+0x2ea8], R154 ;  /* 0x002ea89a01007387 */ /* 0x000fe80000100a00 */
[----:B------:R-:W4:Y:S01]  /*72ee0*/  LDL.LU R227, [R1+0x5e4] ;  /* 0x0005e40001e37983 */ /* 0x000f220000300800 */
[----:B--2---:R-:W-:-:S03]  /*72ef0*/  LOP3.LUT R168, R241, 0xffff, RZ, 0xc0, !PT ;  /* 0x0000fffff1a87812 */ /* 0x004fc600078ec0ff */
[----:B------:R-:W2:Y:S01]  /*72f00*/  LDL.LU R241, [R1+0x5e0] ;  /* 0x0005e00001f17983 */ /* 0x000ea20000300800 */
[----:B---3--:R-:W-:-:S03]  /*72f10*/  LOP3.LUT R169, R243, 0xffff, RZ, 0xc0, !PT ;  /* 0x0000fffff3a97812 */ /* 0x008fc600078ec0ff */
[----:B------:R-:W3:Y:S01]  /*72f20*/  LDL.LU R243, [R1+0x544] ;  /* 0x0005440001f37983 */ /* 0x000ee20000300800 */
[----:B------:R-:W-:Y:S01]  /*72f30*/  PRMT R159, R233, 0x4210, R163 ;  /* 0x00004210e99f7816 */ /* 0x000fe200000000a3 */
[----:B------:R-:W-:Y:S06]  /*72f40*/  BAR.SYNC.DEFER_BLOCKING 0x0 ;  /* 0x0000000000007b1d */ /* 0x000fec0000010000 */
[----:B------:R-:W3:Y:S04]  /*72f50*/  LDL.LU R233, [R1+0x540] ;  /* 0x0005400001e97983 */ /* 0x000ee80000300800 */
[----:B------:R-:W-:Y:S01]  /*72f60*/  STSM.16.M88.4 [R19], R156 ;  /* 0x0000009c13007844 */ /* 0x000fe20000000200 */
        /* <DEDUP_REMOVED lines=31> */
[----:B------:R-:W-:-:S05]  /*73160*/  LOP3.LUT R180, R233, 0xffff, RZ, 0xc0, !PT ;  /* 0x0000ffffe9b47812 */ /* 0x000fca00078ec0ff */
[----:B------:R-:W3:Y:S04]  /*73170*/  LDL.LU R233, [R1+0x558] ;  /* 0x0005580001e97983 */ /* 0x000ee80000300800 */
[----:B------:R-:W0:Y:S01]  /*73180*/  LDS.128 R164, [R18] ;  /* 0x0000000012a47984 */ /* 0x000e220000000c00 */
[----:B------:R-:W-:Y:S02]  /*73190*/  PRMT R168, R188, 0x5210, R168 ;  /* 0x00005210bca87816 */ /* 0x000fe400000000a8 */
[----:B------:R-:W-:Y:S02]  /*731a0*/  PRMT R169, R183, 0x5210, R169 ;  /* 0x00005210b7a97816 */ /* 0x000fe400000000a9 */
[----:B------:R-:W-:Y:S02]  /*731b0*/  PRMT R170, R184, 0x5210, R170 ;  /* 0x00005210b8aa7816 */ /* 0x000fe400000000aa */
[----:B------:R-:W-:Y:S01]  /*731c0*/  PRMT R171, R171, 0x5210, R172 ;  /* 0x00005210abab7816 */ /* 0x000fe200000000ac */
[----:B------:R-:W-:Y:S06]  /*731d0*/  BAR.SYNC.DEFER_BLOCKING 0x0 ;  /* 0x0000000000007b1d */ /* 0x000fec0000010000 */
[----:B------:R-:W-:Y:S02]  /*731e0*/  STSM.16.M88.4 [R19], R168 ;  /* 0x000000a813007844 */ /* 0x000fe40000000200 */
[----:B------:R-:W-:Y:S06]  /*731f0*/  BAR.SYNC.DEFER_BLOCKING 0x0 ;  /* 0x0000000000007b1d */ /* 0x000fec0000010000 */
[----:B------:R-:W1:Y:S01]  /*73200*/  LDS.128 R168, [R18] ;  /* 0x0000000012a87984 */ /* 0x000e620000000c00 */
[----:B------:R-:W-:-:S02]  /*73210*/  LOP3.LUT R176, R227, 0xffff, RZ, 0xc0, !PT ;  /* 0x0000ffffe3b07812 */ /* 0x000fc400078ec0ff */
[----:B----4-:R-:W-:Y:S02]  /*73220*/  PRMT R173, R240, 0x4210, R177 ;  /* 0x00004210f0ad7816 */ /* 0x010fe400000000b1 */
[----:B------:R-:W-:Y:S02]  /*73230*/  PRMT R172, R235, 0x4210, R176 ;  /* 0x00004210ebac7816 */ /* 0x000fe400000000b0 */
[----:B------:R-:W4:Y:S04]  /*73240*/  LDL.LU R235, [R1+0x554] ;  /* 0x0005540001eb7983 */ /* 0x000f280000300800 */
[----:B------:R-:W4:Y:S01]  /*73250*/  LDL.LU R240, [R1+0x74c] ;  /* 0x00074c0001f07983 */ /* 0x000f220000300800 */
[----:B------:R-:W-:-:S03]  /*73260*/  PRMT R175, R242, 0x4210, R180 ;  /* 0x00004210f2af7816 */ /* 0x000fc600000000b4 */
[----:B------:R-:W4:Y:S04]  /*73270*/  LDL.LU R226, [R1+0x748] ;  /* 0x0007480001e27983 */ /* 0x000f280000300800 */
[----:B------:R-:W4:Y:S04]  /*73280*/  LDL.LU R227, [R1+0x744] ;  /* 0x0007440001e37983 */ /* 0x000f280000300800 */
[----:B------:R-:W4:Y:S04]  /*73290*/  LDL.LU R242, [R1+0x740] ;  /* 0x0007400001f27983 */ /* 0x000f280000300800 */
[----:B0-----:R-:W-:Y:S04]  /*732a0*/  STL.64 [R1+0x2e78], R164 ;  /* 0x002e78a401007387 */ /* 0x001fe80000100a00 */
[----:B------:R-:W-:Y:S04]  /*732b0*/  STL [R1+0x2e5c], R166 ;  /* 0x002e5ca601007387 */ /* 0x000fe80000100800 */
[----:B------:R-:W-:Y:S04]  /*732c0*/  STL [R1+0x2e44], R167 ;  /* 0x002e44a701007387 */ /* 0x000fe80000100800 */
[----:B-1----:R-:W-:Y:S04]  /*732d0*/  STL.64 [R1+0x2e70], R168 ;  /* 0x002e70a801007387 */ /* 0x002fe80000100a00 */
[----:B------:R-:W-:Y:S01]  /*732e0*/  STL [R1+0x2e40], R171 ;  /* 0x002e40ab01007387 */ /* 0x000fe20000100800 */
        /* <DEDUP_REMOVED lines=23> */
[----:B------:R-:W4:Y:S04]  /*73460*/  LDL.LU R240, [R1+0x758] ;  /* 0x0007580001f07983 */ /* 0x000f280000300800 */
[----:B------:R-:W4:Y:S01]  /*73470*/  LDL.LU R224, [R1+0x754] ;  /* 0x0007540001e07983 */ /* 0x000f220000300800 */
[----:B------:R-:W-:-:S03]  /*73480*/  PRMT R183, R242, 0x4210, R188 ;  /* 0x00004210f2b77816 */ /* 0x000fc600000000bc */
[----:B------:R-:W4:Y:S04]  /*73490*/  LDL.LU R242, [R1+0x410] ;  /* 0x0004100001f27983 */ /* 0x000f280000300800 */
[----:B0-----:R-:W-:Y:S04]  /*734a0*/  STL [R1+0x2e20], R173 ;  /* 0x002e20ad01007387 */ /* 0x001fe80000100800 */
[----:B------:R-:W-:Y:S04]  /*734b0*/  STL [R1+0x2e10], R175 ;  /* 0x002e10af01007387 */ /* 0x000fe80000100800 */
[----:B-1----:R-:W-:Y:S04]  /*734c0*/  STL.64 [R1+0x2e28], R176 ;  /* 0x002e28b001007387 */ /* 0x002fe80000100a00 */
[----:B------:R-:W-:Y:S01]  /*734d0*/  STL.64 [R1+0x2e08], R178 ;  /* 0x002e08b201007387 */ /* 0x000fe20000100a00 */
[----:B--2---:R-:W-:-:S03]  /*734e0*/  LOP3.LUT R192, R241, 0xffff, RZ, 0xc0, !PT ;  /* 0x0000fffff1c07812 */ /* 0x004fc600078ec0ff */
[----:B------:R-:W2:Y:S01]  /*734f0*/  LDL.LU R241, [R1+0x6d0] ;  /* 0x0006d00001f17983 */ /* 0x000ea20000300800 */
[----:B---3--:R-:W-:-:S03]  /*73500*/  LOP3.LUT R193, R243, 0xffff, RZ, 0xc0, !PT ;  /* 0x0000fffff3c17812 */ /* 0x008fc600078ec0ff */
[----:B------:R-:W3:Y:S01]  /*73510*/  LDL.LU R243, [R1+0x6cc] ;  /* 0x0006cc0001f37983 */ /* 0x000ee20000300800 */
[--C-:B------:R-:W-:Y:S02]  /*73520*/  PRMT R181, R226, 0x4210, R185.reuse ;  /* 0x00004210e2b57816 */ /* 0x100fe400000000b9 */
[----:B------:R-:W-:Y:S01]  /*73530*/  PRMT R182, R227, 0x4210, R186 ;  /* 0x00004210e3b67816 */ /* 0x000fe200000000ba */
[----:B------:R-:W-:Y:S06]  /*73540*/  BAR.SYNC.DEFER_BLOCKING 0x0 ;  /* 0x0000000000007b1d */ /* 0x000fec0000010000 */
[----:B------:R-:W-:Y:S02]  /*73550*/  STSM.16.M88.4 [R19], R180 ;  /* 0x000000b413007844 */ /* 0x000fe40000000200 */
[----:B------:R-:W-:Y:S01]  /*73560*/  BAR.SYNC.DEFER_BLOCKING 0x0 ;  /* 0x0000000000007b1d */ /* 0x000fe20000010000 */
[----:B------:R-:W-:-:S02]  /*73570*/  PRMT R185, R195, 0x5210, R185 ;  /* 0x00005210c3b97816 */ /* 0x000fc400000000b9 */
[----:B------:R-:W-:Y:S02]  /*73580*/  LOP3.LUT R194, R234, 0xffff, RZ, 0xc0, !PT ;  /* 0x0000ffffeac27812 */ /* 0x000fe400078ec0ff */
[----:B------:R-:W-:Y:S01]  /*73590*/  LOP3.LUT R195, R233, 0xffff, RZ, 0xc0, !PT ;  /* 0x0000ffffe9c37812 */ /* 0x000fe200078ec0ff */
[----:B------:R-:W3:Y:S04]  /*735a0*/  LDL.LU R234, [R1+0x584] ;  /* 0x0005840001ea7983 */ /* 0x000ee80000300800 */
[----:B------:R-:W3:Y:S01]  /*735b0*/  LDL.LU R233, [R1+0x580] ;  /* 0x0005800001e97983 */ /* 0x000ee20000300800 */
[----:B------:R-:W-:Y:S02]  /*735c0*/  PRMT R184, R199, 0x5210, R184 ;  /* 0x00005210c7b87816 */ /* 0x000fe400000000b8 */
[----:B------:R-:W-:Y:S01]  /*735d0*/  PRMT R186, R196, 0x5210, R186 ;  /* 0x00005210c4ba7816 */ /* 0x000fe200000000ba */
[----:B------:R-:W3:Y:S01]  /*735e0*/  LDL.LU R226, [R1+0x768] ;  /* 0x0007680001e27983 */ /* 0x000ee20000300800 */
[----:B------:R-:W-:-:S03]  /*735f0*/  PRMT R187, R187, 0x5210, R188 ;  /* 0x00005210bbbb7816 */ /* 0x000fc600000000bc */
[----:B------:R-:W3:Y:S04]  /*73600*/  LDL.LU R227, [R1+0x764] ;  /* 0x0007640001e37983 */ /* 0x000ee80000300800 */
[----:B------:R-:W0:Y:S01]  /*73610*/  LDS.128 R180, [R18] ;  /* 0x0000000012b47984 */ /* 0x000e220000000c00 */
[----:B------:R-:W-:Y:S06]  /*73620*/  BAR.SYNC.DEFER_BLOCKING 0x0 ;  /* 0x0000000000007b1d */ /* 0x000fec0000010000 */
[----:B------:R-:W-:Y:S02]  /*73630*/  STSM.16.M88.4 [R19], R184 ;  /* 0x000000b813007844 */ /* 0x000fe40000000200 */
[----:B------:R-:W-:Y:S06]  /*73640*/  BAR.SYNC.DEFER_BLOCKING 0x0 ;  /* 0x0000000000007b1d */ /* 0x000fec0000010000 */
[----:B------:R-:W1:Y:S01]  /*73650*/  LDS.128 R184, [R18] ;  /* 0x0000000012b87984 */ /* 0x000e620000000c00 */
[----:B----4-:R-:W-:-:S03]  /*73660*/  PRMT R188, R235, 0x4210, R192 ;  /* 0x00004210ebbc7816 */ /* 0x010fc600000000c0 */
[----:B------:R-:W4:Y:S01]  /*73670*/  LDL.LU R235, [R1+0x760] ;  /* 0x0007600001eb7983 */ /* 0x000f220000300800 */
[----:B------:R-:W-:-:S03]  /*73680*/  PRMT R189, R240, 0x4210, R193 ;  /* 0x00004210f0bd7816 */ /* 0x000fc600000000c1 */
[----:B------:R-:W4:Y:S04]  /*73690*/  LDL.LU R240, [R1+0x418] ;  /* 0x0004180001f07983 */ /* 0x000f280000300800 */
[----:B0-----:R-:W-:Y:S04]  /*736a0*/  STL.64 [R1+0x2e00], R180 ;  /* 0x002e00b401007387 */ /* 0x001fe80000100a00 */
[----:B------:R-:W-:Y:S01]  /*736b0*/  STL.64 [R1+0x2df0], R182 ;  /* 0x002df0b601007387 */ /* 0x000fe20000100a00 */
[--C-:B------:R-:W-:Y:S02]  /*736c0*/  PRMT R190, R224, 0x4210, R194.reuse ;  /* 0x00004210e0be7816 */ /* 0x100fe400000000c2 */
[----:B------:R-:W-:Y:S01]  /*736d0*/  PRMT R191, R242, 0x4210, R195 ;  /* 0x00004210f2bf7816 */ /* 0x000fe200000000c3 */
[----:B------:R-:W-:Y:S01]  /*736e0*/  BAR.SYNC.DEFER_BLOCKING 0x0 ;  /* 0x0000000000007b1d */ /* 0x000fe20000010000 */
[----:B------:R-:W-:-:S05]  /*736f0*/  PRMT R194, R201, 0x5210, R194 ;  /* 0x00005210c9c27816 */ /* 0x000fca00000000c2 */
[----:B-1----:R-:W-:Y:S04]  /*73700*/  STL.64 [R1+0x2df8], R184 ;  /* 0x002df8b801007387 */ /* 0x002fe80000100a00 */
[----:B------:R-:W-:Y:S01]  /*73710*/  STL.64 [R1+0x2de8], R186 ;  /* 0x002de8ba01007387 */ /* 0x000fe20000100a00 */
[----:B--2---:R-:W-:-:S03]  /*73720*/  LOP3.LUT R200, R241, 0xffff, RZ, 0xc0, !PT ;  /* 0x0000fffff1c87812 */ /* 0x004fc600078ec0ff */
[----:B------:R-:W2:Y:S04]  /*73730*/  LDL.LU R241, [R1+0x6d8] ;  /* 0x0006d80001f17983 */ /* 0x000ea80000300800 */
[----:B------:R-:W2:Y:S01]  /*73740*/  LDL.LU R242, [R1+0x6d4] ;  /* 0x0006d40001f27983 */ /* 0x000ea20000300800 */
[----:B---3--:R-:W-:-:S03]  /*73750*/  LOP3.LUT R201, R243, 0xffff, RZ, 0xc0, !PT ;  /* 0x0000fffff3c97812 */ /* 0x008fc600078ec0ff */
[----:B------:R-:W3:Y:S04]  /*73760*/  LDL.LU R243, [R1+0x59c] ;  /* 0x00059c0001f37983 */ /* 0x000ee80000300800 */
[----:B------:R-:W-:Y:S01]  /*73770*/  STSM.16.M88.4 [R19], R188 ;  /* 0x000000bc13007844 */ /* 0x000fe20000000200 */
[----:B------:R-:W-:Y:S01]  /*73780*/  BAR.SYNC.DEFER_BLOCKING 0x0 ;  /* 0x0000000000007b1d */ /* 0x000fe20000010000 */
[----:B------:R-:W-:Y:S02]  /*73790*/  PRMT R195, R202, 0x5210, R195 ;  /* 0x00005210cac37816 */ /* 0x000fe400000000c3 */
[----:B------:R-:W-:-:S03]  /*737a0*/  PRMT R192, R205, 0x5210, R192 ;  /* 0x00005210cdc07816 */ /* 0x000fc600000000c0 */
[----:B------:R-:W0:Y:S01]  /*737b0*/  LDS.128 R188, [R18] ;  /* 0x0000000012bc7984 */ /* 0x000e220000000c00 */
[----:B------:R-:W-:-:S03]  /*737c0*/  LOP3.LUT R202, R234, 0xffff, RZ, 0xc0, !PT ;  /* 0x0000ffffeaca7812 */ /* 0x000fc600078ec0ff */
[----:B------:R-:W3:Y:S01]  /*737d0*/  LDL.LU R234, [R1+0x598] ;  /* 0x0005980001ea7983 */ /* 0x000ee20000300800 */
[----:B------:R-:W-:-:S03]  /*737e0*/  LOP3.LUT R203, R233, 0xffff, RZ, 0xc0, !PT ;  /* 0x0000ffffe9cb7812 */ /* 0x000fc600078ec0ff */
[----:B------:R-:W3:Y:S01]  /*737f0*/  LDL.LU R233, [R1+0x780] ;  /* 0x0007800001e97983 */ /* 0x000ee20000300800 */
[----:B------:R-:W-:Y:S01]  /*73800*/  PRMT R193, R206, 0x5210, R193 ;  /* 0x00005210cec17816 */ /* 0x000fe200000000c1 */
[----:B------:R-:W-:Y:S06]  /*73810*/  BAR.SYNC.DEFER_BLOCKING 0x0 ;  /* 0x0000000000007b1d */ /* 0x000fec0000010000 */
[----:B------:R-:W3:Y:S04]  /*73820*/  LDL.LU R224, [R1+0x778] ;  /* 0x0007780001e07983 */ /* 0x000ee80000300800 */
[----:B------:R-:W-:Y:S01]  /*73830*/  STSM.16.M88.4 [R19], R192 ;  /* 0x000000c013007844 */ /* 0x000fe20000000200 */
[----:B------:R-:W-:Y:S06]  /*73840*/  BAR.SYNC.DEFER_BLOCKING 0x0 ;  /* 0x0000000000007b1d */ /* 0x000fec0000010000 */
[----:B------:R-:W1:Y:S01]  /*73850*/  LDS.128 R192, [R18] ;  /* 0x0000000012c07984 */ /* 0x000e620000000c00 */
[----:B------:R-:W-:-:S02]  /*73860*/  PRMT R197, R227, 0x4210, R201 ;  /* 0x00004210e3c57816 */ /* 0x000fc400000000c9 */
[----:B------:R-:W-:Y:S02]  /*73870*/  PRMT R201, R209, 0x5210, R201 ;  /* 0x00005210d1c97816 */ /* 0x000fe400000000c9 */
[----:B----4-:R-:W-:Y:S02]  /*73880*/  PRMT R198, R235, 0x4210, R202 ;  /* 0x00004210ebc67816 */ /* 0x010fe400000000ca */
[----:B------:R-:W4:Y:S01]  /*73890*/  LDL.LU R235, [R1+0x774] ;  /* 0x0007740001eb7983 */ /* 0x000f220000300800 */
[----:B------:R-:W-:-:S03]  /*738a0*/  PRMT R199, R240, 0x4210, R203 ;  /* 0x00004210f0c77816 */ /* 0x000fc600000000cb */
[----:B------:R-:W4:Y:S04]  /*738b0*/  LDL.LU R240, [R1+0x770] ;  /* 0x0007700001f07983 */ /* 0x000f280000300800 */
[----:B0-----:R-:W-:Y:S04]  /*738c0*/  STL.64 [R1+0x2de0], R188 ;  /* 0x002de0bc01007387 */ /* 0x001fe80000100a00 */
[----:B------:R-:W-:Y:S01]  /*738d0*/  STL.64 [R1+0x2dd0], R190 ;  /* 0x002dd0be01007387 */ /* 0x000fe20000100a00 */
[----:B------:R-:W-:-:S03]  /*738e0*/  PRMT R202, R210, 0x5210, R202 ;  /* 0x00005210d2ca7816 */ /* 0x000fc600000000ca */
[----:B-1----:R-:W-:Y:S04]  /*738f0*/  STL.64 [R1+0x2dd8], R192 ;  /* 0x002dd8c001007387 */ /* 0x002fe80000100a00 */
[----:B------:R-:W-:Y:S01]  /*73900*/  STL.64 [R1+0x2dc8], R194 ;  /* 0x002dc8c201007387 */ /* 0x000fe20000100a00 */
[----:B--2---:R-:W-:-:S03]  /*73910*/  LOP3.LUT R208, R241, 0xffff, RZ, 0xc0, !PT ;  /* 0x0000fffff1d07812 */ /* 0x004fc600078ec0ff */
[----:B------:R-:W2:Y:S01]  /*73920*/  LDL.LU R241, [R1+0x6e0] ;  /* 0x0006e00001f17983 */ /* 0x000ea20000300800 */
[----:B------:R-:W-:-:S03]  /*73930*/  LOP3.LUT R209, R242, 0xffff, RZ, 0xc0, !PT ;  /* 0x0000fffff2d17812 */ /* 0x000fc600078ec0ff */
[----:B------:R-:W2:Y:S01]  /*73940*/  LDL.LU R242, [R1+0x6dc] ;  /* 0x0006dc0001f27983 */ /* 0x000ea20000300800 */
[----:B---3--:R-:W-:-:S03]  /*73950*/  LOP3.LUT R210, R243, 0xffff, RZ, 0xc0, !PT ;  /* 0x0000fffff3d27812 */ /* 0x008fc600078ec0ff */
[----:B------:R-:W3:Y:S01]  /*73960*/  LDL.LU R243, [R1+0x5ac] ;  /* 0x0005ac0001f37983 */ /* 0x000ee20000300800 */
[----:B------:R-:W-:Y:S01]  /*73970*/  PRMT R196, R226, 0x4210, R200 ;  /* 0x00004210e2c47816 */ /* 0x000fe200000000c8 */
[----:B------:R-:W-:Y:S01]  /*73980*/  BAR.SYNC.DEFER_BLOCKING 0x0 ;  /* 0x0000000000007b1d */ /* 0x000fe20000010000 */
[----:B------:R-:W-:-:S05]  /*73990*/  PRMT R203, R204, 0x5210, R203 ;  /* 0x00005210cccb7816 */ /* 0x000fca00000000cb */
[----:B------:R-:W3:Y:S04]  /*739a0*/  LDL.LU R226, [R1+0x5a8] ;  /* 0x0005a80001e27983 */ /* 0x000ee80000300800 */
[----:B------:R-:W3:Y:S04]  /*739b0*/  LDL.LU R227, [R1+0x790] ;  /* 0x0007900001e37983 */ /* 0x000ee80000300800 */
[----:B------:R-:W-:Y:S01]  /*739c0*/  STSM.16.M88.4 [R19], R196 ;  /* 0x000000c413007844 */ /* 0x000fe20000000200 */
[----:B------:R-:W-:Y:S01]  /*739d0*/  BAR.SYNC.DEFER_BLOCKING 0x0 ;  /* 0x0000000000007b1d */ /* 0x000fe20000010000 */
[----:B------:R-:W-:-:S05]  /*739e0*/  LOP3.LUT R211, R234, 0xffff, RZ, 0xc0, !PT ;  /* 0x0000ffffead37812 */ /* 0x000fca00078ec0ff */
[----:B------:R-:W3:Y:S01]  /*739f0*/  LDL.LU R234, [R1+0x78c] ;  /* 0x00078c0001ea7983 */ /* 0x000ee20000300800 */
[----:B------:R-:W-:-:S03]  /*73a00*/  PRMT R204, R233, 0x4210, R208 ;  /* 0x00004210e9cc7816 */ /* 0x000fc600000000d0 */
[----:B------:R-:W3:Y:S04]  /*73a10*/  LDL.LU R233, [R1+0x788] ;  /* 0x0007880001e97983 */ /* 0x000ee80000300800 */
[----:B------:R-:W0:Y:S01]  /*73a20*/  LDS.128 R196, [R18] ;  /* 0x0000000012c47984 */ /* 0x000e220000000c00 */
[----:B------:R-:W-:Y:S01]  /*73a30*/  PRMT R200, R213, 0x5210, R200 ;  /* 0x00005210d5c87816 */ /* 0x000fe200000000c8 */
[----:B------:R-:W-:Y:S06]  /*73a40*/  BAR.SYNC.DEFER_BLOCKING 0x0 ;  /* 0x0000000000007b1d */ /* 0x000fec0000010000 */
[----:B------:R-:W-:Y:S02]  /*73a50*/  STSM.16.M88.4 [R19], R200 ;  /* 0x000000c813007844 */ /* 0x000fe40000000200 */
[----:B------:R-:W-:Y:S06]  /*73a60*/  BAR.SYNC.DEFER_BLOCKING 0x0 ;  /* 0x0000000000007b1d */ /* 0x000fec0000010000 */
[----:B------:R-:W1:Y:S01]  /*73a70*/  LDS.128 R200, [R18] ;  /* 0x0000000012c87984 */ /* 0x000e620000000c00 */
[----:B----4-:R-:W-:-:S03]  /*73a80*/  PRMT R206, R235, 0x4210, R210 ;  /* 0x00004210ebce7816 */ /* 0x010fc600000000d2 */
[----:B------:R-:W4:Y:S01]  /*73a90*/  LDL.LU R235, [R1+0x784] ;  /* 0x0007840001eb7983 */ /* 0x000f220000300800 */
[----:B------:R-:W-:-:S03]  /*73aa0*/  PRMT R210, R216, 0x5210, R210 ;  /* 0x00005210d8d27816 */ /* 0x000fc600000000d2 */
[----:B0-----:R-:W-:Y:S01]  /*73ab0*/  STL.64 [R1+0x2dc0], R196 ;  /* 0x002dc0c401007387 */ /* 0x001fe20000100a00 */
[----:B------:R-:W-:-:S03]  /*73ac0*/  PRMT R207, R240, 0x4210, R211 ;  /* 0x00004210f0cf7816 */ /* 0x000fc600000000d3 */
[----:B------:R-:W-:Y:S04]  /*73ad0*/  STL.64 [R1+0x2db0], R198 ;  /* 0x002db0c601007387 */ /* 0x000fe80000100a00 */
[----:B-1----:R-:W-:Y:S04]  /*73ae0*/  STL.64 [R1+0x2db8], R200 ;  /* 0x002db8c801007387 */ /* 0x002fe80000100a00 */
[----:B------:R-:W-:Y:S04]  /*73af0*/  STL.64 [R1+0x2da8], R202 ;  /* 0x002da8ca01007387 */ /* 0x000fe80000100a00 */
[----:B------:R-:W4:Y:S01]  /*73b00*/  LDL.LU R240, [R1+0x6e8] ;  /* 0x0006e80001f07983 */ /* 0x000f220000300800 */
[----:B--2---:R-:W-:-:S03]  /*73b10*/  LOP3.LUT R216, R241, 0xffff, RZ, 0xc0, !PT ;  /* 0x0000fffff1d87812 */ /* 0x004fc600078ec0ff */
[----:B------:R-:W2:Y:S01]  /*73b20*/  LDL.LU R241, [R1+0x6e4] ;  /* 0x0006e40001f17983 */ /* 0x000ea20000300800 */
[----:B------:R-:W-:-:S03]  /*73b30*/  LOP3.LUT R217, R242, 0xffff, RZ, 0xc0, !PT ;  /* 0x0000fffff2d97812 */ /* 0x000fc600078ec0ff */
[----:B------:R-:W2:Y:S01]  /*73b40*/  LDL.LU R242, [R1+0x5c0] ;  /* 0x0005c00001f27983 */ /* 0x000ea20000300800 */
[----:B---3--:R-:W-:-:S03]  /*73b50*/  LOP3.LUT R218, R243, 0xffff, RZ, 0xc0, !PT ;  /* 0x0000fffff3da7812 */ /* 0x008fc600078ec0ff */
[----:B------:R-:W3:Y:S04]  /*73b60*/  LDL.LU R243, [R1+0x5bc] ;  /* 0x0005bc0001f37983 */ /* 0x000ee80000300800 */
[----:B------:R-:W3:Y:S01]  /*73b70*/  LDL.LU R245, [R1+0x79c] ;  /* 0x00079c0001f57983 */ /* 0x000ee20000300800 */
[----:B------:R-:W-:Y:S01]  /*73b80*/  PRMT R205, R224, 0x4210, R209 ;  /* 0x00004210e0cd7816 */ /* 0x000fe200000000d1 */
[----:B------:R-:W-:Y:S06]  /*73b90*/  BAR.SYNC.DEFER_BLOCKING 0x0 ;  /* 0x0000000000007b1d */ /* 0x000fec0000010000 */
[----:B------:R-:W3:Y:S04]  /*73ba0*/  LDL.LU R249, [R1+0x798] ;  /* 0x0007980001f97983 */ /* 0x000ee80000300800 */
[----:B------:R-:W3:Y:S04]  /*73bb0*/  LDL.LU R222, [R1+0x794] ;  /* 0x0007940001de7983 */ /* 0x000ee80000300800 */
[----:B------:R-:W-:Y:S01]  /*73bc0*/  STSM.16.M88.4 [R19], R204 ;  /* 0x000000cc13007844 */ /* 0x000fe20000000200 */
[----:B------:R-:W-:Y:S01]  /*73bd0*/  BAR.SYNC.DEFER_BLOCKING 0x0 ;  /* 0x0000000000007b1d */ /* 0x000fe20000010000 */
[----:B------:R-:W-:-:S05]  /*73be0*/  PRMT R214, R233, 0x4210, R218 ;  /* 0x00004210e9d67816 */ /* 0x000fca00000000da */
[----:B------:R-:W3:Y:S04]  /*73bf0*/  LDL.LU R233, [R1+0x420] ;  /* 0x0004200001e97983 */ /* 0x000ee80000300800 */
[----:B------:R-:W0:Y:S01]  /*73c00*/  LDS.128 R204, [R18] ;  /* 0x0000000012cc7984 */ /* 0x000e220000000c00 */
[----:B------:R-:W-:Y:S02]  /*73c10*/  PRMT R208, R219, 0x5210, R208 ;  /* 0x00005210dbd07816 */ /* 0x000fe400000000d0 */
[----:B------:R-:W-:Y:S02]  /*73c20*/  PRMT R209, R215, 0x5210, R209 ;  /* 0x00005210d7d17816 */ /* 0x000fe400000000d1 */
[----:B------:R-:W-:Y:S01]  /*73c30*/  PRMT R211, R212, 0x5210, R211 ;  /* 0x00005210d4d37816 */ /* 0x000fe200000000d3 */
[----:B------:R-:W-:Y:S06]  /*73c40*/  BAR.SYNC.DEFER_BLOCKING 0x0 ;  /* 0x0000000000007b1d */ /* 0x000fec0000010000 */
[----:B------:R-:W-:Y:S02]  /*73c50*/  STSM.16.M88.4 [R19], R208 ;  /* 0x000000d013007844 */ /* 0x000fe40000000200 */
[----:B------:R-:W-:Y:S06]  /*73c60*/  BAR.SYNC.DEFER_BLOCKING 0x0 ;  /* 0x0000000000007b1d */ /* 0x000fec0000010000 */
[----:B------:R-:W1:Y:S01]  /*73c70*/  LDS.128 R208, [R18] ;  /* 0x0000000012d07984 */ /* 0x000e620000000c00 */
[----:B------:R-:W-:-:S03]  /*73c80*/  LOP3.LUT R219, R226, 0xffff, RZ, 0xc0, !PT ;  /* 0x0000ffffe2db7812 */ /* 0x000fc600078ec0ff */
[----:B0-----:R-:W-:Y:S01]  /*73c90*/  STL.64 [R1+0x2da0], R204 ;  /* 0x002da0cc01007387 */ /* 0x001fe20000100a00 */
[----:B------:R-:W-:-:S03]  /*73ca0*/  PRMT R212, R227, 0x4210, R216 ;  /* 0x00004210e3d47816 */ /* 0x000fc600000000d8 */
[----:B------:R-:W-:Y:S01]  /*73cb0*/  STL.64 [R1+0x2d90], R206 ;  /* 0x002d90ce01007387 */ /* 0x000fe20000100a00 */
[----:B------:R-:W-:Y:S02]  /*73cc0*/  PRMT R216, R225, 0x5210, R216 ;  /* 0x00005210e1d87816 */ /* 0x000fe400000000d8 */
[----:B------:R-:W-:Y:S02]  /*73cd0*/  PRMT R213, R234, 0x4210, R217 ;  /* 0x00004210ead57816 */ /* 0x000fe400000000d9 */
[----:B----4-:R-:W-:Y:S01]  /*73ce0*/  PRMT R215, R235, 0x4210, R219 ;  /* 0x00004210ebd77816 */ /* 0x010fe200000000db */
[----:B------:R-:W-:Y:S06]  /*73cf0*/  BAR.SYNC.DEFER_BLOCKING 0x0 ;  /* 0x0000000000007b1d */ /* 0x000fec0000010000 */
[----:B-1----:R-:W-:Y:S01]  /*73d00*/  STL.64 [R1+0x2d98], R208 ;  /* 0x002d98d001007387 */ /* 0x002fe20000100a00 */
[----:B------:R-:W-:-:S03]  /*73d10*/  LOP3.LUT R224, R240, 0xffff, RZ, 0xc0, !PT ;  /* 0x0000fffff0e07812 */ /* 0x000fc600078ec0ff */
[----:B------:R-:W-:Y:S04]  /*73d20*/  STL.64 [R1+0x2d88], R210 ;  /* 0x002d88d201007387 */ /* 0x000fe80000100a00 */
[----:B------:R-:W4:Y:S01]  /*73d30*/  LDL.LU R240, [R1+0x6f0] ;  /* 0x0006f00001f07983 */ /* 0x000f220000300800 */
[----:B------:R-:W-:Y:S02]  /*73d40*/  PRMT R219, R220, 0x5210, R219 ;  /* 0x00005210dcdb7816 */ /* 0x000fe400000000db */
[----:B--2---:R-:W-:Y:S02]  /*73d50*/  LOP3.LUT R225, R241, 0xffff, RZ, 0xc0, !PT ;  /* 0x0000fffff1e17812 */ /* 0x004fe400078ec0ff */
[----:B------:R-:W2:Y:S01]  /*73d60*/  LDL.LU R241, [R1+0x6ec] ;  /* 0x0006ec0001f17983 */ /* 0x000ea20000300800 */
[----:B------:R-:W-:-:S03]  /*73d70*/  LOP3.LUT R226, R242, 0xffff, RZ, 0xc0, !PT ;  /* 0x0000fffff2e27812 */ /* 0x000fc600078ec0ff */
[----:B------:R-:W2:Y:S01]  /*73d80*/  LDL.LU R234, [R1+0x5dc] ;  /* 0x0005dc0001ea7983 */ /* 0x000ea20000300800 */
[----:B---3--:R-:W-:-:S03]  /*73d90*/  LOP3.LUT R227, R243, 0xffff, RZ, 0xc0, !PT ;  /* 0x0000fffff3e37812 */ /* 0x008fc600078ec0ff */
[----:B------:R-:W3:Y:S04]  /*73da0*/  LDL.LU R235, [R1+0x5d4] ;  /* 0x0005d40001eb7983 */ /* 0x000ee80000300800 */
[----:B------:R-:W3:Y:S04]  /*73db0*/  LDL.LU R242, [R1+0x7a8] ;  /* 0x0007a80001f27983 */ /* 0x000ee80000300800 */
[----:B------:R-:W3:Y:S01]  /*73dc0*/  LDL.LU R243, [R1+0x7a4] ;  /* 0x0007a40001f37983 */ /* 0x000ee20000300800 */
[----:B------:R-:W-:-:S03]  /*73dd0*/  PRMT R220, R245, 0x4210, R224 ;  /* 0x00004210f5dc7816 */ /* 0x000fc600000000e0 */
[----:B------:R-:W3:Y:S04]  /*73de0*/  LDL.LU R244, [R1+0x7a0] ;  /* 0x0007a00001f47983 */ /* 0x000ee80000300800 */
[----:B------:R-:W3:Y:S04]  /*73df0*/  LDL.LU R245, [R1+0x424] ;  /* 0x0004240001f57983 */ /* 0x000ee80000300800 */
[----:B------:R-:W-:Y:S01]  /*73e00*/  STSM.16.M88.4 [R19], R212 ;  /* 0x000000d413007844 */ /* 0x000fe20000000200 */
[----:B------:R-:W-:Y:S01]  /*73e10*/  BAR.SYNC.DEFER_BLOCKING 0x0 ;  /* 0x0000000000007b1d */ /* 0x000fe20000010000 */
[----:B------:R-:W-:-:S02]  /*73e20*/  PRMT R217, R223, 0x5210, R217 ;  /* 0x00005210dfd97816 */ /* 0x000fc400000000d9 */
[----:B------:R-:W-:-:S03]  /*73e30*/  PRMT R218, R221, 0x5210, R218 ;  /* 0x00005210ddda7816 */ /* 0x000fc600000000da */
[----:B------:R-:W0:Y:S02]  /*73e40*/  LDS.128 R212, [R18] ;  /* 0x0000000012d47984 */ /* 0x000e240000000c00 */
        /* <DEDUP_REMOVED lines=10> */
[----:B------:R-:W-:-:S02]  /*73ef0*/  PRMT R224, R231, 0x5210, R224 ;  /* 0x00005210e7e07816 */ /* 0x000fc400000000e0 */
[----:B------:R-:W-:-:S03]  /*73f00*/  PRMT R225, R232, 0x5210, R225 ;  /* 0x00005210e8e17816 */ /* 0x000fc600000000e1 */
[----:B------:R-:W3:Y:S01]  /*73f10*/  LDS.128 R220, [R18] ;  /* 0x0000000012dc7984 */ /* 0x000ee20000000c00 */
[----:B------:R-:W-:Y:S02]  /*73f20*/  PRMT R226, R230, 0x5210, R226 ;  /* 0x00005210e6e27816 */ /* 0x000fe400000000e2 */
[----:B------:R-:W-:Y:S01]  /*73f30*/  PRMT R227, R228, 0x5210, R227 ;  /* 0x00005210e4e37816 */ /* 0x000fe200000000e3 */
[----:B------:R-:W-:Y:S06]  /*73f40*/  BAR.SYNC.DEFER_BLOCKING 0x0 ;  /* 0x0000000000007b1d */ /* 0x000fec0000010000 */
[----:B------:R-:W-:Y:S02]  /*73f50*/  STSM.16.M88.4 [R19], R224 ;  /* 0x000000e013007844 */ /* 0x000fe40000000200 */
[----:B------:R-:W-:Y:S01]  /*73f60*/  BAR.SYNC.DEFER_BLOCKING 0x0 ;  /* 0x0000000000007b1d */ /* 0x000fe20000010000 */
[----:B----4-:R-:W-:Y:S01]  /*73f70*/  LOP3.LUT R232, R240, 0xffff, RZ, 0xc0, !PT ;  /* 0x0000fffff0e87812 */ /* 0x010fe200078ec0ff */
[----:B------:R-:W-:-:S04]  /*73f80*/  IMAD.MOV.U32 R249, RZ, RZ, R229 ;  /* 0x000000fffff97224 */ /* 0x000fc800078e00e5 */
[----:B0-----:R-:W-:Y:S04]  /*73f90*/  STL.64 [R1+0x2d80], R212 ;  /* 0x002d80d401007387 */ /* 0x001fe80000100a00 */
[----:B------:R-:W-:Y:S04]  /*73fa0*/  STL.64 [R1+0x2d70], R214 ;  /* 0x002d70d601007387 */ /* 0x000fe80000100a00 */
[----:B-1----:R-:W-:Y:S04]  /*73fb0*/  STL.64 [R1+0x2d78], R216 ;  /* 0x002d78d801007387 */ /* 0x002fe80000100a00 */
[----:B------:R-:W-:Y:S04]  /*73fc0*/  STL.64 [R1+0x2d68], R218 ;  /* 0x002d68da01007387 */ /* 0x000fe80000100a00 */
[----:B------:R-:W0:Y:S04]  /*73fd0*/  LDS.128 R224, [R18] ;  /* 0x0000000012e07984 */ /* 0x000e280000000c00 */
[----:B------:R-:W4:Y:S01]  /*73fe0*/  LDL.LU R240, [R1+0x6f8] ;  /* 0x0006f80001f07983 */ /* 0x000f220000300800 */
[----:B--2---:R-:W-:-:S03]  /*73ff0*/  LOP3.LUT R233, R241, 0xffff, RZ, 0xc0, !PT ;  /* 0x0000fffff1e97812 */ /* 0x004fc600078ec0ff */
[----:B------:R-:W2:Y:S01]  /*74000*/  LDL.LU R241, [R1+0x6f4] ;  /* 0x0006f40001f17983 */ /* 0x000ea20000300800 */
[----:B---3--:R-:W-:-:S03]  /*74010*/  PRMT R228, R242, 0x4210, R232 ;  /* 0x00004210f2e47816 */ /* 0x008fc600000000e8 */
[----:B------:R-:W3:Y:S01]  /*74020*/  LDL.LU R242, [R1+0x5ec] ;  /* 0x0005ec0001f27983 */ /* 0x000ee20000300800 */
[----:B------:R-:W-:-:S03]  /*74030*/  PRMT R229, R243, 0x4210, R233 ;  /* 0x00004210f3e57816 */ /* 0x000fc600000000e9 */
[----:B------:R-:W3:Y:S04]  /*74040*/  LDL.LU R243, [R1+0x5e8] ;  /* 0x0005e80001f37983 */ /* 0x000ee80000300800 */
[----:B------:R-:W3:Y:S04]  /*74050*/  LDL.LU R24, [R1+0x7b8] ;  /* 0x0007b80001187983 */ /* 0x000ee80000300800 */
[----:B------:R-:W3:Y:S04]  /*74060*/  LDL.LU R25, [R1+0x7b4] ;  /* 0x0007b40001197983 */ /* 0x000ee80000300800 */
[----:B------:R-:W3:Y:S04]  /*74070*/  LDL.LU R250, [R1+0x7b0] ;  /* 0x0007b00001fa7983 */ /* 0x000ee80000300800 */
[----:B------:R-:W3:Y:S01]  /*74080*/  LDL.LU R251, [R1+0x7ac] ;  /* 0x0007ac0001fb7983 */ /* 0x000ee20000300800 */
[----:B------:R-:W-:-:S03]  /*74090*/  LOP3.LUT R234, R234, 0xffff, RZ, 0xc0, !PT ;  /* 0x0000ffffeaea7812 */ /* 0x000fc600078ec0ff */
[----:B------:R-:W-:Y:S01]  /*740a0*/  STL.64 [R1+0x2d60], R220 ;  /* 0x002d60dc01007387 */ /* 0x000fe20000100a00 */
[----:B------:R-:W-:-:S03]  /*740b0*/  LOP3.LUT R235, R235, 0xffff, RZ, 0xc0, !PT ;  /* 0x0000ffffebeb7812 */ /* 0x000fc600078ec0ff */
[----:B------:R-:W-:Y:S04]  /*740c0*/  STL.64 [R1+0x2d50], R222 ;  /* 0x002d50de01007387 */ /* 0x000fe80000100a00 */
[----:B0-----:R-:W-:Y:S01]  /*740d0*/  STL.64 [R1+0x2d58], R224 ;  /* 0x002d58e001007387 */ /* 0x001fe20000100a00 */
[----:B------:R-:W-:-:S03]  /*740e0*/  PRMT R230, R244, 0x4210, R234 ;  /* 0x00004210f4e67816 */ /* 0x000fc600000000ea */
[----:B------:R-:W-:Y:S01]  /*740f0*/  STL.64 [R1+0x2d48], R226 ;  /* 0x002d48e201007387 */ /* 0x000fe20000100a00 */
[----:B------:R-:W-:-:S03]  /*74100*/  PRMT R231, R245, 0x4210, R235 ;  /* 0x00004210f5e77816 */ /* 0x000fc600000000eb */
[----:B------:R-:W3:Y:S04]  /*74110*/  LDL.LU R246, [R1+0x12c] ;  /* 0x00012c0001f67983 */ /* 0x000ee80000300800 */
[----:B------:R-:W3:Y:S04]  /*74120*/  LDL.LU R247, [R1+0x128] ;  /* 0x0001280001f77983 */ /* 0x000ee80000300800 */
[----:B------:R-:W3:Y:S04]  /*74130*/  LDL.LU R244, [R1+0x124] ;  /* 0x0001240001f47983 */ /* 0x000ee80000300800 */
[----:B------:R-:W3:Y:S01]  /*74140*/  LDL.LU R245, [R1] ;  /* 0x0000000001f57983 */ /* 0x000ee20000300800 */
[----:B------:R-:W-:Y:S01]  /*74150*/  BAR.SYNC.DEFER_BLOCKING 0x0 ;  /* 0x0000000000007b1d */ /* 0x000fe20000010000 */
[----:B------:R-:W-:-:S02]  /*74160*/  PRMT R232, R239, 0x5210, R232 ;  /* 0x00005210efe87816 */ /* 0x000fc400000000e8 */
[----:B------:R-:W-:Y:S02]  /*74170*/  PRMT R233, R238, 0x5210, R233 ;  /* 0x00005210eee97816 */ /* 0x000fe400000000e9 */
[----:B------:R-:W-:Y:S02]  /*74180*/  PRMT R234, R237, 0x5210, R234 ;  /* 0x00005210edea7816 */ /* 0x000fe400000000ea */
[----:B------:R-:W-:Y:S01]  /*74190*/  PRMT R235, R236, 0x5210, R235 ;  /* 0x00005210eceb7816 */ /* 0x000fe200000000eb */
[----:B------:R-:W3:Y:S04]  /*741a0*/  LDL.LU R29, [R1+0x700] ;  /* 0x00070000011d7983 */ /* 0x000ee80000300800 */
[----:B------:R-:W3:Y:S04]  /*741b0*/  LDL.LU R27, [R1+0x6fc] ;  /* 0x0006fc00011b7983 */ /* 0x000ee80000300800 */
[----:B------:R-:W3:Y:S04]  /*741c0*/  LDL.LU R26, [R1+0x6c0] ;  /* 0x0006c000011a7983 */ /* 0x000ee80000300800 */
[----:B------:R-:W-:Y:S01]  /*741d0*/  STSM.16.M88.4 [R19], R228 ;  /* 0x000000e413007844 */ /* 0x000fe20000000200 */
[----:B------:R-:W-:Y:S06]  /*741e0*/  BAR.SYNC.DEFER_BLOCKING 0x0 ;  /* 0x0000000000007b1d */ /* 0x000fec0000010000 */
[----:B------:R-:W0:Y:S02]  /*741f0*/  LDS.128 R228, [R18] ;  /* 0x0000000012e47984 */ /* 0x000e240000000c00 */
[----:B------:R-:W-:Y:S06]  /*74200*/  BAR.SYNC.DEFER_BLOCKING 0x0 ;  /* 0x0000000000007b1d */ /* 0x000fec0000010000 */
[----:B------:R-:W-:Y:S02]  /*74210*/  STSM.16.M88.4 [R19], R232 ;  /* 0x000000e813007844 */ /* 0x000fe40000000200 */
[----:B------:R-:W-:Y:S06]  /*74220*/  BAR.SYNC.DEFER_BLOCKING 0x0 ;  /* 0x0000000000007b1d */ /* 0x000fec0000010000 */
[----:B------:R-:W1:Y:S01]  /*74230*/  LDS.128 R232, [R18] ;  /* 0x0000000012e87984 */ /* 0x000e620000000c00 */
[----:B------:R-:W-:-:S02]  /*74240*/  IMAD.MOV.U32 R173, RZ, RZ, R33 ;  /* 0x000000ffffad7224 */ /* 0x000fc400078e0021 */
[----:B------:R-:W1:Y:S01]  /*74250*/  LDC.64 R32, c[0x0][0x228] ;  /* 0x00008a00ff207b82 */ /* 0x000e620000000a00 */
[----:B----4-:R-:W-:Y:S02]  /*74260*/  LOP3.LUT R240, R240, 0xffff, RZ, 0xc0, !PT ;  /* 0x0000fffff0f07812 */ /* 0x010fe400078ec0ff */
[----:B--2---:R-:W-:Y:S02]  /*74270*/  LOP3.LUT R241, R241, 0xffff, RZ, 0xc0, !PT ;  /* 0x0000fffff1f17812 */ /* 0x004fe400078ec0ff */
[----:B---3--:R-:W-:Y:S02]  /*74280*/  LOP3.LUT R242, R242, 0xffff, RZ, 0xc0, !PT ;  /* 0x0000fffff2f27812 */ /* 0x008fe400078ec0ff */
[----:B------:R-:W-:Y:S02]  /*74290*/  LOP3.LUT R243, R243, 0xffff, RZ, 0xc0, !PT ;  /* 0x0000fffff3f37812 */ /* 0x000fe400078ec0ff */
[----:B------:R-:W-:Y:S02]  /*742a0*/  PRMT R237, R25, 0x4210, R241 ;  /* 0x0000421019ed7816 */ /* 0x000fe400000000f1 */
[----:B------:R-:W2:Y:S01]  /*742b0*/  LDL.LU R25, [R1+0x5fc] ;  /* 0x0005fc0001197983 */ /* 0x000ea20000300800 */
[----:B------:R-:W-:-:S03]  /*742c0*/  PRMT R238, R250, 0x4210, R242 ;  /* 0x00004210faee7816 */ /* 0x000fc600000000f2 */
[----:B------:R-:W3:Y:S01]  /*742d0*/  LDL.LU R30, [R1+0x7c8] ;  /* 0x0007c800011e7983 */ /* 0x000ee20000300800 */
[----:B------:R-:W-:-:S03]  /*742e0*/  PRMT R239, R251, 0x4210, R243 ;  /* 0x00004210fbef7816 */ /* 0x000fc600000000f3 */
[----:B------:R-:W4:Y:S04]  /*742f0*/  LDL.LU R31, [R1+0x7c4] ;  /* 0x0007c400011f7983 */ /* 0x000f280000300800 */
[----:B------:R-:W4:Y:S04]  /*74300*/  LDL.LU R250, [R1+0x7c0] ;  /* 0x0007c00001fa7983 */ /* 0x000f280000300800 */
[----:B------:R-:W4:Y:S01]  /*74310*/  LDL.LU R251, [R1+0x7bc] ;  /* 0x0007bc0001fb7983 */ /* 0x000f220000300800 */
[----:B------:R-:W-:-:S03]  /*74320*/  PRMT R236, R24, 0x4210, R240 ;  /* 0x0000421018ec7816 */ /* 0x000fc600000000f0 */
[----:B0-----:R-:W-:Y:S04]  /*74330*/  STL.64 [R1+0x2d40], R228 ;  /* 0x002d40e401007387 */ /* 0x001fe80000100a00 */
[----:B------:R-:W-:Y:S01]  /*74340*/  STL.64 [R1+0x2d30], R230 ;  /* 0x002d30e601007387 */ /* 0x000fe20000100a00 */
[----:B------:R-:W-:-:S03]  /*74350*/  PRMT R240, R246, 0x5210, R240 ;  /* 0x00005210f6f07816 */ /* 0x000fc600000000f0 */
[----:B-1----:R-:W-:Y:S01]  /*74360*/  STL.64 [R1+0x2d38], R232 ;  /* 0x002d38e801007387 */ /* 0x002fe20000100a00 */
[----:B------:R-:W-:-:S03]  /*74370*/  PRMT R241, R247, 0x5210, R241 ;  /* 0x00005210f7f17816 */ /* 0x000fc600000000f1 */
[----:B------:R-:W-:Y:S01]  /*74380*/  STL.64 [R1+0x2d28], R234 ;  /* 0x002d28ea01007387 */ /* 0x000fe20000100a00 */
[----:B------:R-:W-:-:S03]  /*74390*/  PRMT R242, R244, 0x5210, R242 ;  /* 0x00005210f4f27816 */ /* 0x000fc600000000f2 */
[----:B------:R-:W4:Y:S01]  /*743a0*/  LDL.LU R246, [R1+0x138] ;  /* 0x0001380001f67983 */ /* 0x000f220000300800 */
[----:B------:R-:W-:-:S03]  /*743b0*/  PRMT R243, R245, 0x5210, R243 ;  /* 0x00005210f5f37816 */ /* 0x000fc600000000f3 */
[----:B------:R-:W-:Y:S04]  /*743c0*/  STL [R1+0x2e30], R173 ;  /* 0x002e30ad01007387 */ /* 0x000fe80000100800 */
[----:B------:R-:W4:Y:S04]  /*743d0*/  LDL.LU R247, [R1+0x130] ;  /* 0x0001300001f77983 */ /* 0x000f280000300800 */
[----:B------:R-:W4:Y:S04]  /*743e0*/  LDL.LU R244, [R1+0x134] ;  /* 0x0001340001f47983 */ /* 0x000f280000300800 */
[----:B------:R-:W4:Y:S01]  /*743f0*/  LDL.LU R245, [R1+0x108] ;  /* 0x0001080001f57983 */ /* 0x000f220000300800 */
[----:B------:R-:W-:Y:S06]  /*74400*/  BAR.SYNC.DEFER_BLOCKING 0x0 ;  /* 0x0000000000007b1d */ /* 0x000fec0000010000 */
[----:B------:R-:W-:Y:S02]  /*74410*/  STSM.16.M88.4 [R19], R236 ;  /* 0x000000ec13007844 */ /* 0x000fe40000000200 */
[----:B------:R-:W-:Y:S06]  /*74420*/  BAR.SYNC.DEFER_BLOCKING 0x0 ;  /* 0x0000000000007b1d */ /* 0x000fec0000010000 */
[----:B------:R-:W0:Y:S02]  /*74430*/  LDS.128 R236, [R18] ;  /* 0x0000000012ec7984 */ /* 0x000e240000000c00 */
[----:B------:R-:W-:Y:S06]  /*74440*/  BAR.SYNC.DEFER_BLOCKING 0x0 ;  /* 0x0000000000007b1d */ /* 0x000fec0000010000 */
[----:B------:R-:W-:Y:S02]  /*74450*/  STSM.16.M88.4 [R19], R240 ;  /* 0x000000f013007844 */ /* 0x000fe40000000200 */
[----:B------:R-:W-:Y:S01]  /*74460*/  BAR.SYNC.DEFER_BLOCKING 0x0 ;  /* 0x0000000000007b1d */ /* 0x000fe20000010000 */
[----:B------:R-:W-:-:S02]  /*74470*/  LOP3.LUT R29, R29, 0xffff, RZ, 0xc0, !PT ;  /* 0x0000ffff1d1d7812 */ /* 0x000fc400078ec0ff */
[----:B------:R-:W-:Y:S02]  /*74480*/  LOP3.LUT R27, R27, 0xffff, RZ, 0xc0, !PT ;  /* 0x0000ffff1b1b7812 */ /* 0x000fe400078ec0ff */
[----:B------:R-:W-:Y:S01]  /*74490*/  LOP3.LUT R26, R26, 0xffff, RZ, 0xc0, !PT ;  /* 0x0000ffff1a1a7812 */ /* 0x000fe200078ec0ff */
[----:B------:R-:W1:Y:S01]  /*744a0*/  LDS.128 R240, [R18] ;  /* 0x0000000012f07984 */ /* 0x000e620000000c00 */
[----:B------:R-:W-:Y:S02]  /*744b0*/  IMAD.MOV.U32 R24, RZ, RZ, R32 ;  /* 0x000000ffff187224 */ /* 0x000fe400078e0020 */
[----:B------:R-:W-:-:S05]  /*744c0*/  IMAD.MOV.U32 R175, RZ, RZ, R33 ;  /* 0x000000ffffaf7224 */ /* 0x000fca00078e0021 */
[----:B------:R-:W-:Y:S01]  /*744d0*/  STL.64 [R1+0x2e18], R174 ;  /* 0x002e18ae01007387 */ /* 0x000fe20000100a00 */
[----:B--2---:R-:W-:Y:S02]  /*744e0*/  LOP3.LUT R25, R25, 0xffff, RZ, 0xc0, !PT ;  /* 0x0000ffff19197812 */ /* 0x004fe400078ec0ff */
[----:B---3--:R-:W-:Y:S02]  /*744f0*/  PRMT R32, R30, 0x4210, R29 ;  /* 0x000042101e207816 */ /* 0x008fe4000000001d */
[----:B----4-:R-:W-:Y:S02]  /*74500*/  PRMT R33, R31, 0x4210, R27 ;  /* 0x000042101f217816 */ /* 0x010fe4000000001b */
[----:B------:R-:W-:Y:S02]  /*74510*/  PRMT R34, R250, 0x4210, R26 ;  /* 0x00004210fa227816 */ /* 0x000fe4000000001a */
[----:B------:R-:W-:Y:S01]  /*74520*/  PRMT R35, R251, 0x4210, R25 ;  /* 0x00004210fb237816 */ /* 0x000fe20000000019 */
[----:B------:R-:W-:Y:S06]  /*74530*/  BAR.SYNC.DEFER_BLOCKING 0x0 ;  /* 0x0000000000007b1d */ /* 0x000fec0000010000 */
[----:B------:R-:W2:Y:S04]  /*74540*/  LDL.LU.64 R250, [R1+0x100] ;  /* 0x0001000001fa7983 */ /* 0x000ea80000300a00 */
[----:B------:R3:W-:Y:S02]  /*74550*/  STSM.16.M88.4 [R19], R32 ;  /* 0x0000002013007844 */ /* 0x0007e40000000200 */
[----:B---3--:R-:W3:Y:S02]  /*74560*/  LDC.64 R34, c[0x0][0x228] ;  /* 0x00008a00ff227b82 */ /* 0x008ee40000000a00 */
[----:B0-----:R-:W-:Y:S04]  /*74570*/  STL.64 [R1+0x2d20], R236 ;  /* 0x002d20ec01007387 */ /* 0x001fe80000100a00 */
[----:B------:R-:W-:Y:S04]  /*74580*/  STL.64 [R1+0x2d10], R238 ;  /* 0x002d10ee01007387 */ /* 0x000fe80000100a00 */
[----:B-1----:R-:W-:Y:S04]  /*74590*/  STL.64 [R1+0x2d18], R240 ;  /* 0x002d18f001007387 */ /* 0x002fe80000100a00 */
[----:B------:R-:W-:Y:S01]  /*745a0*/  STL.64 [R1+0x2d08], R242 ;  /* 0x002d08f201007387 */ /* 0x000fe20000100a00 */
[----:B---3--:R-:W-:Y:S01]  /*745b0*/  IMAD.MOV.U32 R173, RZ, RZ, R35 ;  /* 0x000000ffffad7224 */ /* 0x008fe200078e0023 */
[----:B------:R-:W-:Y:S01]  /*745c0*/  PRMT R35, R245, 0x5210, R25 ;  /* 0x00005210f5237816 */ /* 0x000fe20000000019 */
[----:B------:R-:W-:Y:S01]  /*745d0*/  IMAD.MOV.U32 R30, RZ, RZ, R34 ;  /* 0x000000ffff1e7224 */ /* 0x000fe200078e0022 */
[----:B------:R-:W-:-:S02]  /*745e0*/  PRMT R34, R244, 0x5210, R26 ;  /* 0x00005210f4227816 */ /* 0x000fc4000000001a */
[----:B------:R-:W-:Y:S04]  /*745f0*/  STL.64 [R1+0x2e38], R172 ;  /* 0x002e38ac01007387 */ /* 0x000fe80000100a00 */
[----:B------:R-:W3:Y:S01]  /*74600*/  LDL.LU.64 R244, [R1+0xf8] ;  /* 0x0000f80001f47983 */ /* 0x000ee20000300a00 */
[----:B------:R-:W-:Y:S01]  /*74610*/  PRMT R33, R247, 0x5210, R27 ;  /* 0x00005210f7217816 */ /* 0x000fe2000000001b */
[----:B------:R-:W-:Y:S02]  /*74620*/  IMAD.MOV.U32 R27, RZ, RZ, R36 ;  /* 0x000000ffff1b7224 */ /* 0x000fe400078e0024 */
[----:B------:R-:W-:Y:S02]  /*74630*/  IMAD.MOV.U32 R166, RZ, RZ, R37 ;  /* 0x000000ffffa67224 */ /* 0x000fe400078e0025 */
[----:B------:R-:W0:Y:S01]  /*74640*/  LDC.64 R36, c[0x0][0x228] ;  /* 0x00008a00ff247b82 */ /* 0x000e220000000a00 */
[----:B------:R-:W-:-:S07]  /*74650*/  PRMT R32, R246, 0x5210, R29 ;  /* 0x00005210f6207816 */ /* 0x000fce000000001d */
[----:B------:R-:W-:Y:S06]  /*74660*/  BAR.SYNC.DEFER_BLOCKING 0x0 ;  /* 0x0000000000007b1d */ /* 0x000fec0000010000 */
[----:B0-----:R-:W-:Y:S01]  /*74670*/  STL [R1+0x1ffc], R37 ;  /* 0x001ffc2501007387 */ /* 0x001fe20000100800 */
[----:B------:R-:W-:-:S03]  /*74680*/  IMAD.MOV.U32 R26, RZ, RZ, R36 ;  /* 0x000000ffff1a7224 */ /* 0x000fc600078e0024 */
[----:B------:R-:W0:Y:S01]  /*74690*/  LDS.128 R36, [R18] ;  /* 0x0000000012247984 */ /* 0x000e220000000c00 */
[----:B------:R-:W-:Y:S01]  /*746a0*/  BAR.SYNC.DEFER_BLOCKING 0x0 ;  /* 0x0000000000007b1d */ /* 0x000fe20000010000 */
[----:B------:R-:W-:-:S05]  /*746b0*/  PRMT R25, R20, 0x7770, RZ ;  /* 0x0000777014197816 */ /* 0x000fca00000000ff */
[----:B------:R-:W-:Y:S02]  /*746c0*/  STSM.16.M88.4 [R19], R32 ;  /* 0x0000002013007844 */ /* 0x000fe40000000200 */
[----:B------:R-:W-:Y:S06]  /*746d0*/  BAR.SYNC.DEFER_BLOCKING 0x0 ;  /* 0x0000000000007b1d */ /* 0x000fec0000010000 */
[----:B------:R1:W-:Y:S02]  /*746e0*/  STL [R1+0x2e48], R18 ;  /* 0x002e481201007387 */ /* 0x0003e40000100800 */
[----:B-1----:R-:W1:Y:S02]  /*746f0*/  LDC.64 R18, c[0x0][0x228] ;  /* 0x00008a00ff127b82 */ /* 0x002e640000000a00 */
[----:B0-----:R0:W-:Y:S04]  /*74700*/  STL.64 [R1], R36 ;  /* 0x0000002401007387 */ /* 0x0011e80000100a00 */
[----:B------:R4:W-:Y:S04]  /*74710*/  STL.64 [R1+0x8], R38 ;  /* 0x0000082601007387 */ /* 0x0009e80000100a00 */
[----:B0-----:R-:W3:Y:S01]  /*74720*/  LDL.LU.64 R36, [R1+0xf0] ;  /* 0x0000f00001247983 */ /* 0x001ee20000300a00 */
[----:B----4-:R-:W0:Y:S03]  /*74730*/  LDC.64 R38, c[0x0][0x228] ;  /* 0x00008a00ff267b82 */ /* 0x010e260000000a00 */
[----:B------:R-:W4:Y:S04]  /*74740*/  LDL.LU.64 R32, [R1+0xe8] ;  /* 0x0000e80001207983 */ /* 0x000f280000300a00 */
[----:B-1----:R1:W-:Y:S02]  /*74750*/  STL [R1+0x1fd4], R19 ;  /* 0x001fd41301007387 */ /* 0x0023e40000100800 */
[----:B-1----:R-:W-:Y:S01]  /*74760*/  PRMT R19, R20, 0x7771, RZ ;  /* 0x0000777114137816 */ /* 0x002fe200000000ff */
[----:B0-----:R-:W-:Y:S01]  /*74770*/  IMAD.MOV.U32 R171, RZ, RZ, R39 ;  /* 0x000000ffffab7224 */ /* 0x001fe200078e0027 */
[----:B--2---:R0:W-:Y:S01]  /*74780*/  @P3 STG.E.U8 desc[UR60][R250.64], R25 ;  /* 0x00000019fa003986 */ /* 0x0041e2000c10113c */
[----:B------:R-:W-:-:S02]  /*74790*/  ISETP.LT.AND P3, PT, R15, R28, !P5 ;  /* 0x0000001c0f00720c */ /* 0x000fc40006f61270 */
[----:B------:R-:W1:Y:S01]  /*747a0*/  LDC.64 R28, c[0x0][0x228] ;  /* 0x00008a00ff1c7b82 */ /* 0x000e620000000a00 */
[----:B0-----:R-:W-:Y:S02]  /*747b0*/  IMAD.MOV.U32 R25, RZ, RZ, R18 ;  /* 0x000000ffff197224 */ /* 0x001fe400078e0012 */
[----:B-1----:R-:W-:Y:S02]  /*747c0*/  IMAD.MOV.U32 R18, RZ, RZ, R29 ;  /* 0x000000ffff127224 */ /* 0x002fe400078e001d */
[----:B------:R-:W-:Y:S02]  /*747d0*/  IMAD.MOV.U32 R35, RZ, RZ, R28 ;  /* 0x000000ffff237224 */ /* 0x000fe400078e001c */
[----:B------:R-:W2:Y:S04]  /*747e0*/  LDL.LU.64 R28, [R1+0xe0] ;  /* 0x0000e000011c7983 */ /* 0x000ea80000300a00 */
[----:B------:R-:W-:Y:S04]  /*747f0*/  STL [R1+0x2e58], R18 ;  /* 0x002e581201007387 */ /* 0x000fe80000100800 */
[----:B------:R-:W-:Y:S04]  /*74800*/  STL.64 [R1+0x2e50], R170 ;  /* 0x002e50aa01007387 */ /* 0x000fe80000100a00 */
[----:B------:R-:W2:Y:S04]  /*74810*/  LDL.LU.64 R246, [R1+0xd8] ;  /* 0x0000d80001f67983 */ /* 0x000ea80000300a00 */
[----:B---3--:R0:W-:Y:S02]  /*74820*/  @P4 STG.E.U8 desc[UR60][R244.64], R19 ;  /* 0x00000013f4004986 */ /* 0x0081e4000c10113c */
[----:B0-----:R-:W0:Y:S02]  /*74830*/  LDC.64 R18, c[0x0][0x228] ;  /* 0x00008a00ff127b82 */ /* 0x001e240000000a00 */
[----:B0-----:R-:W-:-:S05]  /*74840*/  IMAD.MOV.U32 R167, RZ, RZ, R19 ;  /* 0x000000ffffa77224 */ /* 0x001fca00078e0013 */
[----:B------:R-:W-:Y:S04]  /*74850*/  STL [R1+0x2e60], R167 ;  /* 0x002e60a701007387 */ /* 0x000fe80000100800 */
[----:B------:R-:W3:Y:S01]  /*74860*/  LDL.LU.64 R250, [R1+0xd0] ;  /* 0x0000d00001fa7983 */ /* 0x000ee20000300a00 */
[C---:B------:R-:W-:Y:S01]  /*74870*/  ISETP.LT.AND P6, PT, R17.reuse, R24, !P6 ;  /* 0x000000181100720c */ /* 0x040fe200077c1270 */
[----:B------:R-:W-:Y:S01]  /*74880*/  IMAD.MOV.U32 R24, RZ, RZ, R38 ;  /* 0x000000ffff187224 */ /* 0x000fe200078e0026 */
[----:B------:R-:W-:Y:S01]  /*74890*/  PRMT R19, R20, 0x7772, RZ ;  /* 0x0000777214137816 */ /* 0x000fe200000000ff */
[----:B------:R-:W0:Y:S01]  /*748a0*/  LDC.64 R38, c[0x0][0x228] ;  /* 0x00008a00ff267b82 */ /* 0x000e220000000a00 */
[----:B------:R-:W-:Y:S01]  /*748b0*/  IMAD.MOV.U32 R34, RZ, RZ, R18 ;  /* 0x000000ffff227224 */ /* 0x000fe200078e0012 */
[----:B------:R-:W-:Y:S01]  /*748c0*/  ISETP.LT.AND P4, PT, R16, R30, !P5 ;  /* 0x0000001e1000720c */ /* 0x000fe20006f81270 */
[----:B------:R-:W-:Y:S01]  /*748d0*/  IMAD.MOV.U32 R245, RZ, RZ, R249 ;  /* 0x000000fffff57224 */ /* 0x000fe200078e00f9 */
[----:B------:R-:W-:Y:S01]  /*748e0*/  PRMT R20, R20, 0x7773, RZ ;  /* 0x0000777314147816 */ /* 0x000fe200000000ff */
[----:B0-----:R-:W-:Y:S01]  /*748f0*/  IMAD.MOV.U32 R249, RZ, RZ, R38 ;  /* 0x000000fffff97224 */ /* 0x001fe200078e0026 */
[----:B------:R0:W-:Y:S01]  /*74900*/  @P1 STG.E.U8 desc[UR60][R36.64], R19 ;  /* 0x0000001324001986 */ /* 0x0001e2000c10113c */
[----:B------:R-:W-:Y:S01]  /*74910*/  IMAD.MOV.U32 R31, RZ, RZ, R39 ;  /* 0x000000ffff1f7224 */ /* 0x000fe200078e0027 */
[----:B------:R-:W1:Y:S08]  /*74920*/  LDC R38, c[0x0][0x228] ;  /* 0x00008a00ff267b82 */ /* 0x000e700000000800 */
[----:B0-----:R-:W0:Y:S08]  /*74930*/  LDC.64 R18, c[0x0][0x228] ;  /* 0x00008a00ff127b82 */ /* 0x001e300000000a00 */
[----:B------:R-:W1:Y:S01]  /*74940*/  LDC.64 R36, c[0x0][0x228] ;  /* 0x00008a00ff247b82 */ /* 0x000e620000000a00 */
[----:B------:R-:W-:Y:S01]  /*74950*/  STL.64 [R1+0x3110], R248 ;  /* 0x003110f801007387 */ /* 0x000fe20000100a00 */
[----:B------:R-:W-:-:S03]  /*74960*/  ISETP.LT.AND P1, PT, R17, R27, !P2 ;  /* 0x0000001b1100720c */ /* 0x000fc60005721270 */
[----:B----4-:R4:W-:Y:S01]  /*74970*/  @P6 STG.E.U8 desc[UR60][R32.64], R20 ;  /* 0x0000001420006986 */ /* 0x0109e2000c10113c */
[----:B------:R-:W-:Y:S01]  /*74980*/  ISETP.LT.AND P6, PT, R14, R26, !P5 ;  /* 0x0000001a0e00720c */ /* 0x000fe20006fc1270 */
[----:B0-----:R-:W-:Y:S01]  /*74990*/  IMAD.MOV.U32 R30, RZ, RZ, R19 ;  /* 0x000000ffff1e7224 */ /* 0x001fe200078e0013 */
[C---:B----4-:R-:W-:Y:S01]  /*749a0*/  PRMT R20, R4.reuse, 0x7770, RZ ;  /* 0x0000777004147816 */ /* 0x050fe200000000ff */
[----:B------:R-:W4:Y:S01]  /*749b0*/  LDL.LU.64 R32, [R1+0xc8] ;  /* 0x0000c80001207983 */ /* 0x000f220000300a00 */
[----:B------:R-:W-:Y:S01]  /*749c0*/  IMAD.MOV.U32 R240, RZ, RZ, R18 ;  /* 0x000000fffff07224 */ /* 0x000fe200078e0012 */
[----:B------:R-:W-:Y:S02]  /*749d0*/  PRMT R19, R4, 0x7771, RZ ;  /* 0x0000777104137816 */ /* 0x000fe400000000ff */
[----:B------:R-:W4:Y:S01]  /*749e0*/  LDL.LU.64 R26, [R1+0xc0] ;  /* 0x0000c000011a7983 */ /* 0x000f220000300a00 */
[----:B-1----:R-:W-:-:S03]  /*749f0*/  IMAD.MOV.U32 R18, RZ, RZ, R37 ;  /* 0x000000ffff127224 */ /* 0x002fc600078e0025 */
[----:B--2---:R0:W-:Y:S04]  /*74a00*/  @P3 STG.E.U8 desc[UR60][R28.64], R20 ;  /* 0x000000141c003986 */ /* 0x0041e8000c10113c */
[----:B0-----:R-:W2:Y:S04]  /*74a10*/  LDL.LU.64 R28, [R1+0xb8] ;  /* 0x0000b800011c7983 */ /* 0x001ea80000300a00 */
[----:B------:R0:W-:Y:S04]  /*74a20*/  STL [R1+0x2e80], R18 ;  /* 0x002e801201007387 */ /* 0x0001e80000100800 */
[----:B------:R1:W-:Y:S01]  /*74a30*/  @P4 STG.E.U8 desc[UR60][R246.64], R19 ;  /* 0x00000013f6004986 */ /* 0x0003e2000c10113c */
[----:B------:R-:W-:-:S02]  /*74a40*/  PRMT R20, R4, 0x7772, RZ ;  /* 0x0000777204147816 */ /* 0x000fc400000000ff */
[----:B------:R-:W-:Y:S01]  /*74a50*/  ISETP.LT.AND P3, PT, R14, R25, !P2 ;  /* 0x000000190e00720c */ /* 0x000fe20005761270 */
[----:B0-----:R-:W0:Y:S01]  /*74a60*/  LDC R18, c[0x0][0x228] ;  /* 0x00008a00ff127b82 */ /* 0x001e220000000800 */
[----:B-1----:R-:W2:Y:S04]  /*74a70*/  LDL.LU.64 R246, [R1+0xb0] ;  /* 0x0000b00001f67983 */ /* 0x002ea80000300a00 */
[----:B---3--:R1:W-:Y:S04]  /*74a80*/  @P6 STG.E.U8 desc[UR60][R250.64], R20 ;  /* 0x00000014fa006986 */ /* 0x0083e8000c10113c */
[----:B-1----:R-:W3:Y:S01]  /*74a90*/  LDL.LU.64 R250, [R1+0xa8] ;  /* 0x0000a80001fa7983 */ /* 0x002ee20000300a00 */
[----:B------:R-:W-:-:S02]  /*74aa0*/  ISETP.LT.AND P4, PT, R16, R35, !P2 ;  /* 0x000000231000720c */ /* 0x000fc40005781270 */
[----:B------:R-:W-:Y:S02]  /*74ab0*/  ISETP.LT.AND P2, PT, R15, R34, !P2 ;  /* 0x000000220f00720c */ /* 0x000fe40005741270 */
[----:B------:R-:W1:Y:S01]  /*74ac0*/  LDC.64 R34, c[0x0][0x228] ;  /* 0x00008a00ff227b82 */ /* 0x000e620000000a00 */
[----:B------:R-:W-:Y:S01]  /*74ad0*/  ISETP.LT.AND P5, PT, R17, R24, !P5 ;  /* 0x000000181100720c */ /* 0x000fe20006fa1270 */
[----:B------:R-:W-:Y:S01]  /*74ae0*/  VIADD R19, R10, 0x5 ;  /* 0x000000050a137836 */ /* 0x000fe20000000000 */
[----:B------:R-:W-:Y:S01]  /*74af0*/  PRMT R20, R4, 0x7773, RZ ;  /* 0x0000777304147816 */ /* 0x000fe200000000ff */
[----:B------:R-:W-:-:S03]  /*74b00*/  VIADD R4, R10, 0x3 ;  /* 0x000000030a047836 */ /* 0x000fc60000000000 */
[----:B------:R-:W-:Y:S01]  /*74b10*/  ISETP.GE.AND P6, PT, R19, R31, PT ;  /* 0x0000001f1300720c */ /* 0x000fe20003fc6270 */
[----:B------:R-:W0:Y:S01]  /*74b20*/  LDC R24, c[0x0][0x228] ;  /* 0x00008a00ff187b82 */ /* 0x000e220000000800 */
[----:B------:R-:W-:Y:S01]  /*74b30*/  PRMT R19, R21, 0x7770, RZ ;  /* 0x0000777015137816 */ /* 0x000fe200000000ff */
[----:B------:R-:W-:Y:S01]  /*74b40*/  IMAD.MOV.U32 R25, RZ, RZ, R36 ;  /* 0x000000ffff197224 */ /* 0x000fe200078e0024 */
[----:B-1----:R1:W-:Y:S01]  /*74b50*/  STL [R1+0x1500], R34 ;  /* 0x0015002201007387 */ /* 0x0023e20000100800 */
[----:B------:R-:W-:-:S03]  /*74b60*/  IMAD.MOV.U32 R42, RZ, RZ, R35 ;  /* 0x000000ffff2a7224 */ /* 0x000fc600078e0023 */
[----:B------:R-:W3:Y:S04]  /*74b70*/  LDL.LU R39, [R1+0x20] ;  /* 0x0000200001277983 */ /* 0x000ee80000300800 */
[----:B------:R-:W3:Y:S04]  /*74b80*/  LDL.LU.64 R40, [R1+0xa0] ;  /* 0x0000a00001287983 */ /* 0x000ee80000300a00 */
[----:B-1----:R-:W3:Y:S04]  /*74b90*/  LDL.LU.64 R34, [R1+0x98] ;  /* 0x0000980001227983 */ /* 0x002ee80000300a00 */
[----:B------:R-:W3:Y:S04]  /*74ba0*/  LDL.LU.64 R36, [R1+0x90] ;  /* 0x0000900001247983 */ /* 0x000ee80000300a00 */
[----:B------:R-:W3:Y:S04]  /*74bb0*/  LDL.LU R244, [R1+0x28] ;  /* 0x0000280001f47983 */ /* 0x000ee80000300800 */
[----:B----4-:R1:W-:Y:S01]  /*74bc0*/  @P5 STG.E.U8 desc[UR60][R32.64], R20 ;  /* 0x0000001420005986 */ /* 0x0103e2000c10113c */
[----:B------:R-:W-:-:S03]  /*74bd0*/  ISETP.GE.AND P5, PT, R4, R30, PT ;  /* 0x0000001e0400720c */ /* 0x000fc60003fa6270 */
[----:B------:R4:W-:Y:S01]  /*74be0*/  @P2 STG.E.U8 desc[UR60][R26.64], R19 ;  /* 0x000000131a002986 */ /* 0x0009e2000c10113c */
[----:B------:R-:W-:-:S03]  /*74bf0*/  PRMT R4, R21, 0x7772, RZ ;  /* 0x0000777215047816 */ /* 0x000fc600000000ff */
[----:B------:R-:W3:Y:S01]  /*74c00*/  LDL.LU.64 R30, [R1+0x58] ;  /* 0x00005800011e7983 */ /* 0x000ee20000300a00 */
[----:B-1----:R-:W1:Y:S01]  /*74c10*/  LDC R33, c[0x0][0x228] ;  /* 0x00008a00ff217b82 */ /* 0x002e620000000800 */
[C---:B----4-:R-:W-:Y:S02]  /*74c20*/  PRMT R19, R21.reuse, 0x7771, RZ ;  /* 0x0000777115137816 */ /* 0x050fe400000000ff */
[----:B------:R-:W4:Y:S01]  /*74c30*/  LDL.LU.64 R26, [R1+0x50] ;  /* 0x00005000011a7983 */ /* 0x000f220000300a00 */
[----:B------:R-:W-:Y:S02]  /*74c40*/  PRMT R21, R21, 0x7773, RZ ;  /* 0x0000777315157816 */ /* 0x000fe400000000ff */
[----:B------:R-:W-:Y:S02]  /*74c50*/  ISETP.LT.AND P2, PT, R15, R25, !P5 ;  /* 0x000000190f00720c */ /* 0x000fe40006f41270 */
[----:B------:R-:W1:Y:S01]  /*74c60*/  LDC R32, c[0x0][0x228] ;  /* 0x00008a00ff207b82 */ /* 0x000e620000000800 */
[----:B------:R-:W-:-:S07]  /*74c70*/  IMAD.MOV.U32 R167, RZ, RZ, R44 ;  /* 0x000000ffffa77224 */ /* 0x000fce00078e002c */
[----:B------:R-:W1:Y:S01]  /*74c80*/  LDC R20, c[0x0][0x228] ;  /* 0x00008a00ff147b82 */ /* 0x000e620000000800 */
[----:B--2---:R2:W-:Y:S01]  /*74c90*/  @P4 STG.E.U8 desc[UR60][R28.64], R19 ;  /* 0x000000131c004986 */ /* 0x0045e2000c10113c */
[----:B0-----:R-:W-:-:S03]  /*74ca0*/  ISETP.LT.AND P4, PT, R14, R24, !P5 ;  /* 0x000000180e00720c */ /* 0x001fc60006f81270 */
[----:B------:R0:W-:Y:S01]  /*74cb0*/  @P3 STG.E.U8 desc[UR60][R246.64], R4 ;  /* 0x00000004f6003986 */ /* 0x0001e2000c10113c */
[----:B------:R-:W-:-:S03]  /*74cc0*/  ISETP.LT.AND P3, PT, R16, R18, !P5 ;  /* 0x000000121000720c */ /* 0x000fc60006f61270 */
[----:B------:R-:W4:Y:S04]  /*74cd0*/  LDL.LU R18, [R1+0x2cb4] ;  /* 0x002cb40001127983 */ /* 0x000f280000300800 */
[----:B--2---:R-:W2:Y:S04]  /*74ce0*/  LDL.LU.64 R28, [R1+0x48] ;  /* 0x00004800011c7983 */ /* 0x004ea80000300a00 */
[----:B------:R-:W2:Y:S04]  /*74cf0*/  LDL.LU.64 R24, [R1+0x40] ;  /* 0x0000400001187983 */ /* 0x000ea80000300a00 */
[----:B0-----:R-:W2:Y:S04]  /*74d00*/  LDL.LU.64 R246, [R1+0x38] ;  /* 0x0000380001f67983 */ /* 0x001ea80000300a00 */
[----:B---3--:R0:W-:Y:S04]  /*74d10*/  @P1 STG.E.U8 desc[UR60][R250.64], R21 ;  /* 0x00000015fa001986 */ /* 0x0081e8000c10113c */
[----:B0-----:R-:W3:Y:S01]  /*74d20*/  LDL.LU.64 R250, [R1+0x30] ;  /* 0x0000300001fa7983 */ /* 0x001ee20000300a00 */
[----:B------:R-:W-:Y:S01]  /*74d30*/  VIADD R19, R10, 0x4 ;  /* 0x000000040a137836 */ /* 0x000fe20000000000 */
[----:B------:R-:W-:-:S04]  /*74d40*/  PRMT R4, R5, 0x7770, RZ ;  /* 0x0000777005047816 */ /* 0x000fc800000000ff */
[----:B------:R-:W-:Y:S02]  /*74d50*/  ISETP.GE.AND P1, PT, R19, R42, PT ;  /* 0x0000002a1300720c */ /* 0x000fe40003f26270 */
[----:B------:R-:W-:Y:S01]  /*74d60*/  PRMT R19, R5, 0x7771, RZ ;  /* 0x0000777105137816 */ /* 0x000fe200000000ff */
[----:B------:R-:W-:Y:S04]  /*74d70*/  STL.64 [R1+0x2e68], R166 ;  /* 0x002e68a601007387 */ /* 0x000fe80000100a00 */
[----:B------:R0:W-:Y:S01]  /*74d80*/  STL.64 [R1+0x3130], R16 ;  /* 0x0031301001007387 */ /* 0x0001e20000100a00 */
[----:B------:R-:W-:-:S03]  /*74d90*/  ISETP.LT.AND P5, PT, R17, R39, !P5 ;  /* 0x000000271100720c */ /* 0x000fc60006fa1270 */
[----:B------:R0:W-:Y:S01]  /*74da0*/  @P2 STG.E.U8 desc[UR60][R40.64], R4 ;  /* 0x0000000428002986 */ /* 0x0001e2000c10113c */
[----:B------:R-:W-:-:S03]  /*74db0*/  ISETP.LT.AND P2, PT, R15, R38, !P1 ;  /* 0x000000260f00720c */ /* 0x000fc60004f41270 */
[----:B------:R0:W-:Y:S01]  /*74dc0*/  @P3 STG.E.U8 desc[UR60][R34.64], R19 ;  /* 0x0000001322003986 */ /* 0x0001e2000c10113c */
[----:B-1----:R-:W-:Y:S02]  /*74dd0*/  ISETP.LT.AND P3, PT, R16, R33, !P1 ;  /* 0x000000211000720c */ /* 0x002fe40004f61270 */
[----:B0-----:R-:W0:Y:S01]  /*74de0*/  LDC R16, c[0x0][0x248] ;  /* 0x00009200ff107b82 */ /* 0x001e220000000800 */
[C---:B------:R-:W-:Y:S02]  /*74df0*/  PRMT R4, R5.reuse, 0x7772, RZ ;  /* 0x0000777205047816 */ /* 0x040fe400000000ff */
[----:B------:R-:W-:Y:S01]  /*74e00*/  PRMT R5, R5, 0x7773, RZ ;  /* 0x0000777305057816 */ /* 0x000fe200000000ff */
[----:B------:R-:W-:Y:S01]  /*74e10*/  IMAD.MOV.U32 R21, RZ, RZ, R45 ;  /* 0x000000ffff157224 */ /* 0x000fe200078e002d */
[----:B------:R-:W-:Y:S01]  /*74e20*/  PRMT R19, R22, 0x7770, RZ ;  /* 0x0000777016137816 */ /* 0x000fe200000000ff */
[----:B------:R1:W-:Y:S01]  /*74e30*/  @P4 STG.E.U8 desc[UR60][R36.64], R4 ;  /* 0x0000000424004986 */ /* 0x0003e2000c10113c */
[----:B------:R-:W-:-:S02]  /*74e40*/  ISETP.LT.AND P4, PT, R17, R244, !P1 ;  /* 0x000000f41100720c */ /* 0x000fc40004f81270 */
[----:B------:R-:W-:Y:S02]  /*74e50*/  ISETP.LT.AND P1, PT, R14, R32, !P1 ;  /* 0x000000200e00720c */ /* 0x000fe40004f21270 */
[C---:B-1----:R-:W-:Y:S02]  /*74e60*/  PRMT R4, R22.reuse, 0x7771, RZ ;  /* 0x0000777116047816 */ /* 0x042fe400000000ff */
[----:B------:R-:W-:Y:S01]  /*74e70*/  SHF.R.S32.HI R244, RZ, 0x1f, R252 ;  /* 0x0000001ffff47819 */ /* 0x000fe200000114fc */
[----:B------:R1:W-:Y:S01]  /*74e80*/  @P5 STG.E.U8 desc[UR60][R30.64], R5 ;  /* 0x000000051e005986 */ /* 0x0003e2000c10113c */
[----:B------:R-:W-:Y:S02]  /*74e90*/  ISETP.LT.AND P5, PT, R15, R20, !P6 ;  /* 0x000000140f00720c */ /* 0x000fe400077a1270 */
[----:B------:R-:W0:Y:S01]  /*74ea0*/  LDC R20, c[0x0][0x248] ;  /* 0x00009200ff147b82 */ /* 0x000e220000000800 */
[----:B----4-:R-:W-:Y:S01]  /*74eb0*/  @P2 STG.E.U8 desc[UR60][R26.64], R19 ;  /* 0x000000131a002986 */ /* 0x010fe2000c10113c */
[----:B-1----:R-:W-:-:S02]  /*74ec0*/  PRMT R5, R22, 0x7772, RZ ;  /* 0x0000777216057816 */ /* 0x002fc400000000ff */
[----:B------:R-:W-:Y:S01]  /*74ed0*/  PRMT R22, R22, 0x7773, RZ ;  /* 0x0000777316167816 */ /* 0x000fe200000000ff */
[----:B------:R-:W-:Y:S01]  /*74ee0*/  STL.64 [R1+0x3128], R14 ;  /* 0x0031280e01007387 */ /* 0x000fe20000100a00 */
[----:B------:R-:W-:Y:S02]  /*74ef0*/  ISETP.GE.AND P2, PT, R18, R21, PT ;  /* 0x000000151200720c */ /* 0x000fe40003f46270 */
[----:B------:R-:W1:Y:S01]  /*74f00*/  LDC R21, c[0x0][0x248] ;  /* 0x00009200ff157b82 */ /* 0x000e620000000800 */
[----:B--2---:R2:W-:Y:S04]  /*74f10*/  @P3 STG.E.U8 desc[UR60][R28.64], R4 ;  /* 0x000000041c003986 */ /* 0x0045e8000c10113c */
[----:B------:R-:W-:Y:S01]  /*74f20*/  @P1 STG.E.U8 desc[UR60][R24.64], R5 ;  /* 0x0000000518001986 */ /* 0x000fe2000c10113c */
[----:B------:R-:W-:-:S02]  /*74f30*/  IADD3 R242, P1, R252, R9, RZ ;  /* 0x00000009fcf27210 */ /* 0x000fc40007f3e0ff */
[----:B------:R-:W4:Y:S01]  /*74f40*/  LDC R18, c[0x0][0x248] ;  /* 0x00009200ff127b82 */ /* 0x000f220000000800 */
[----:B------:R0:W-:Y:S01]  /*74f50*/  @P4 STG.E.U8 desc[UR60][R246.64], R22 ;  /* 0x00000016f6004986 */ /* 0x0001e2000c10113c */
[----:B--2---:R-:W-:Y:S01]  /*74f60*/  PRMT R4, R6, 0x7770, RZ ;  /* 0x0000777006047816 */ /* 0x004fe200000000ff */
[----:B------:R-:W-:Y:S01]  /*74f70*/  IMAD.X R243, R244, 0x1, R12, P1 ;  /* 0x00000001f4f37824 */ /* 0x000fe200008e060c */
[----:B------:R-:W-:-:S05]  /*74f80*/  IADD3 R238, P3, R252, R8, RZ ;  /* 0x00000008fcee7210 */ /* 0x000fca0007f7e0ff */
[----:B------:R-:W-:Y:S01]  /*74f90*/  IMAD.X R239, R244, 0x1, R3, P3 ;  /* 0x00000001f4ef7824 */ /* 0x000fe200018e0603 */
[----:B0-----:R-:W0:Y:S01]  /*74fa0*/  LDC R22, c[0x0][0x248] ;  /* 0x00009200ff167b82 */ /* 0x001e220000000800 */
[----:B---3--:R2:W-:Y:S02]  /*74fb0*/  @P5 STG.E.U8 desc[UR60][R250.64], R4 ;  /* 0x00000004fa005986 */ /* 0x0085e4000c10113c */
[C---:B--2---:R-:W-:Y:S01]  /*74fc0*/  IMAD.IADD R4, R252.reuse, 0x1, R16 ;  /* 0x00000001fc047824 */ /* 0x044fe200078e0210 */
[----:B------:R-:W-:Y:S01]  /*74fd0*/  IADD3 R16, P4, R252, R0, RZ ;  /* 0x00000000fc107210 */ /* 0x000fe20007f9e0ff */
[----:B------:R-:W-:-:S03]  /*74fe0*/  IMAD.MOV.U32 R251, RZ, RZ, R245 ;  /* 0x000000fffffb7224 */ /* 0x000fc600078e00f5 */
[----:B------:R-:W2:Y:S01]  /*74ff0*/  LDC R252, c[0x0][0x248] ;  /* 0x00009200fffc7b82 */ /* 0x000ea20000000800 */
[----:B------:R-:W-:Y:S02]  /*75000*/  SHF.R.S32.HI R19, RZ, 0x1f, R4 ;  /* 0x0000001fff137819 */ /* 0x000fe40000011404 */
[----:B------:R-:W-:Y:S01]  /*75010*/  IADD3 R236, P1, R4, R11, RZ ;  /* 0x0000000b04ec7210 */ /* 0x000fe20007f3e0ff */
[----:B------:R-:W-:Y:S01]  /*75020*/  IMAD.X R17, R244, 0x1, R13, P4 ;  /* 0x00000001f4117824 */ /* 0x000fe200020e060d */
[C---:B------:R-:W-:Y:S01]  /*75030*/  IADD3 R14, P3, R4.reuse, R9, RZ ;  /* 0x00000009040e7210 */ /* 0x040fe20007f7e0ff */
[C---:B-1----:R-:W-:Y:S01]  /*75040*/  IMAD.IADD R5, R4.reuse, 0x1, R21 ;  /* 0x0000000104057824 */ /* 0x042fe200078e0215 */
[C---:B------:R-:W-:Y:S01]  /*75050*/  IADD3 R26, P4, R4.reuse, R8, RZ ;  /* 0x00000008041a7210 */ /* 0x040fe20007f9e0ff */
[C---:B------:R-:W-:Y:S01]  /*75060*/  IMAD.X R237, R19.reuse, 0x1, R2, P1 ;  /* 0x0000000113ed7824 */ /* 0x040fe200008e0602 */
[----:B------:R-:W-:Y:S01]  /*75070*/  IADD3 R24, P1, R4, R0, RZ ;  /* 0x0000000004187210 */ /* 0x000fe20007f3e0ff */
[C---:B------:R-:W-:Y:S01]  /*75080*/  IMAD.X R15, R19.reuse, 0x1, R12, P3 ;  /* 0x00000001130f7824 */ /* 0x040fe200018e060c */
[----:B------:R-:W1:Y:S01]  /*75090*/  LDC R21, c[0x0][0x248] ;  /* 0x00009200ff157b82 */ /* 0x000e620000000800 */
[----:B------:R-:W-:-:S02]  /*750a0*/  IMAD.X R27, R19, 0x1, R3, P4 ;  /* 0x00000001131b7824 */ /* 0x000fc400020e0603 */
[----:B------:R-:W-:Y:S01]  /*750b0*/  IMAD.X R25, R19, 0x1, R13, P1 ;  /* 0x0000000113197824 */ /* 0x000fe200008e060d */
[----:B------:R-:W-:Y:S02]  /*750c0*/  SHF.R.S32.HI R19, RZ, 0x1f, R5 ;  /* 0x0000001fff137819 */ /* 0x000fe40000011405 */
[C---:B------:R-:W-:Y:S01]  /*750d0*/  IADD3 R248, P1, R5.reuse, R11, RZ ;  /* 0x0000000b05f87210 */ /* 0x040fe20007f3e0ff */
[----:B------:R-:W-:Y:S01]  /*750e0*/  STL.64 [R1+0x1398], R26 ;  /* 0x0013981a01007387 */ /* 0x000fe20000100a00 */
[----:B------:R-:W-:-:S03]  /*750f0*/  IADD3 R28, P3, R5, R9, RZ ;  /* 0x00000009051c7210 */ /* 0x000fc60007f7e0ff */
[----:B------:R3:W-:Y:S01]  /*75100*/  STL.64 [R1+0x1380], R24 ;  /* 0x0013801801007387 */ /* 0x0007e20000100a00 */
[C---:B------:R-:W-:Y:S02]  /*75110*/  IMAD.X R249, R19.reuse, 0x1, R2, P1 ;  /* 0x0000000113f97824 */ /* 0x040fe400008e0602 */
[----:B------:R-:W-:Y:S02]  /*75120*/  IMAD.X R29, R19, 0x1, R12, P3 ;  /* 0x00000001131d7824 */ /* 0x000fe400018e060c */
[C---:B------:R-:W-:Y:S01]  /*75130*/  IMAD.IADD R4, R5.reuse, 0x1, R20 ;  /* 0x0000000105047824 */ /* 0x040fe200078e0214 */
[C---:B---3--:R-:W-:Y:S02]  /*75140*/  IADD3 R24, P1, R5.reuse, R0, RZ ;  /* 0x0000000005187210 */ /* 0x048fe40007f3e0ff */
[----:B------:R-:W-:Y:S01]  /*75150*/  IADD3 R26, P4, R5, R8, RZ ;  /* 0x00000008051a7210 */ /* 0x000fe20007f9e0ff */
[----:B------:R-:W-:Y:S01]  /*75160*/  STL.64 [R1+0x3118], R248 ;  /* 0x003118f801007387 */ /* 0x000fe20000100a00 */
[----:B------:R-:W-:Y:S01]  /*75170*/  IMAD.MOV.U32 R247, RZ, RZ, R251 ;  /* 0x000000fffff77224 */ /* 0x000fe200078e00fb */
[----:B------:R-:W3:Y:S01]  /*75180*/  LDC R20, c[0x0][0x248] ;  /* 0x00009200ff147b82 */ /* 0x000ee20000000800 */
[C---:B------:R-:W-:Y:S01]  /*75190*/  IMAD.X R25, R19.reuse, 0x1, R13, P1 ;  /* 0x0000000113197824 */ /* 0x040fe200008e060d */
[----:B------:R-:W-:Y:S01]  /*751a0*/  STL.64 [R1+0x1370], R28 ;  /* 0x0013701c01007387 */ /* 0x000fe20000100a00 */
[----:B------:R-:W-:Y:S01]  /*751b0*/  IMAD.X R27, R19, 0x1, R3, P4 ;  /* 0x00000001131b7824 */ /* 0x000fe200020e0603 */
[----:B------:R-:W-:-:S02]  /*751c0*/  SHF.R.S32.HI R19, RZ, 0x1f, R4 ;  /* 0x0000001fff137819 */ /* 0x000fc40000011404 */
[----:B------:R4:W-:Y:S01]  /*751d0*/  STL.64 [R1+0x1360], R24 ;  /* 0x0013601801007387 */ /* 0x0009e20000100a00 */
[C---:B------:R-:W-:Y:S02]  /*751e0*/  IADD3 R244, P3, R4.reuse, R9, RZ ;  /* 0x0000000904f47210 */ /* 0x040fe40007f7e0ff */
[----:B----4-:R-:W-:Y:S01]  /*751f0*/  IADD3 R24, P1, R4, R11, RZ ;  /* 0x0000000b04187210 */ /* 0x010fe20007f3e0ff */
[----:B------:R4:W-:Y:S04]  /*75200*/  STL.64 [R1+0x1368], R26 ;  /* 0x0013681a01007387 */ /* 0x0009e80000100a00 */
[----:B------:R-:W-:-:S05]  /*75210*/  IMAD.X R25, R19, 0x1, R2, P1 ;  /* 0x0000000113197824 */ /* 0x000fca00008e0602 */
[----:B------:R2:W-:Y:S01]  /*75220*/  STL.64 [R1+0x1358], R24 ;  /* 0x0013581801007387 */ /* 0x0005e20000100a00 */
[C---:B----4-:R-:W-:Y:S01]  /*75230*/  IADD3 R26, P4, R4.reuse, R8, RZ ;  /* 0x00000008041a7210 */ /* 0x050fe20007f9e0ff */
[C---:B------:R-:W-:Y:S02]  /*75240*/  IMAD.X R245, R19.reuse, 0x1, R12, P3 ;  /* 0x0000000113f57824 */ /* 0x040fe400018e060c */
[C---:B0-----:R-:W-:Y:S02]  /*75250*/  IMAD.IADD R5, R4.reuse, 0x1, R22 ;  /* 0x0000000104057824 */ /* 0x041fe400078e0216 */
[C---:B------:R-:W-:Y:S01]  /*75260*/  IMAD.X R27, R19.reuse, 0x1, R3, P4 ;  /* 0x00000001131b7824 */ /* 0x040fe200020e0603 */
[----:B--2---:R-:W-:Y:S01]  /*75270*/  IADD3 R24, P1, R4, R0, RZ ;  /* 0x0000000004187210 */ /* 0x004fe20007f3e0ff */
[----:B------:R-:W-:Y:S01]  /*75280*/  STL.64 [R1+0x3120], R244 ;  /* 0x003120f401007387 */ /* 0x000fe20000100a00 */
[----:B------:R-:W0:Y:S03]  /*75290*/  LDC R22, c[0x0][0x248] ;  /* 0x00009200ff167b82 */ /* 0x000e260000000800 */
[----:B------:R-:W-:Y:S01]  /*752a0*/  IMAD.X R25, R19, 0x1, R13, P1 ;  /* 0x0000000113197824 */ /* 0x000fe200008e060d */
[----:B------:R-:W-:Y:S01]  /*752b0*/  STL.64 [R1+0x1348], R26 ;  /* 0x0013481a01007387 */ /* 0x000fe20000100a00 */
[----:B------:R-:W-:-:S03]  /*752c0*/  SHF.R.S32.HI R19, RZ, 0x1f, R5 ;  /* 0x0000001fff137819 */ /* 0x000fc60000011405 */
[----:B------:R2:W-:Y:S01]  /*752d0*/  STL.64 [R1+0x1338], R24 ;  /* 0x0013381801007387 */ /* 0x0005e20000100a00 */
[C---:B------:R-:W-:Y:S02]  /*752e0*/  IADD3 R28, P3, R5.reuse, R9, RZ ;  /* 0x00000009051c7210 */ /* 0x040fe40007f7e0ff */
[----:B--2---:R-:W-:-:S05]  /*752f0*/  IADD3 R24, P1, R5, R11, RZ ;  /* 0x0000000b05187210 */ /* 0x004fca0007f3e0ff */
[----:B------:R-:W-:-:S05]  /*75300*/  IMAD.X R25, R19, 0x1, R2, P1 ;  /* 0x0000000113197824 */ /* 0x000fca00008e0602 */
[----:B------:R2:W-:Y:S01]  /*75310*/  STL.64 [R1+0x1330], R24 ;  /* 0x0013301801007387 */ /* 0x0005e20000100a00 */
[----:B------:R-:W-:Y:S01]  /*75320*/  IMAD.X R29, R19, 0x1, R12, P3 ;  /* 0x00000001131d7824 */ /* 0x000fe200018e060c */
[C---:B------:R-:W-:Y:S01]  /*75330*/  IADD3 R26, P4, R5.reuse, R8, RZ ;  /* 0x00000008051a7210 */ /* 0x040fe20007f9e0ff */
[C---:B------:R-:W-:Y:S02]  /*75340*/  IMAD.IADD R4, R5.reuse, 0x1, R18 ;  /* 0x0000000105047824 */ /* 0x040fe400078e0212 */
[----:B------:R-:W4:Y:S01]  /*75350*/  LDC R18, c[0x0][0x248] ;  /* 0x00009200ff127b82 */ /* 0x000f220000000800 */
[----:B--2---:R-:W-:Y:S01]  /*75360*/  IADD3 R24, P1, R5, R0, RZ ;  /* 0x0000000005187210 */ /* 0x004fe20007f3e0ff */
[----:B------:R-:W-:Y:S04]  /*75370*/  STL.64 [R1+0x1328], R28 ;  /* 0x0013281c01007387 */ /* 0x000fe80000100a00 */
[----:B------:R-:W-:-:S02]  /*75380*/  IMAD.X R25, R19, 0x1, R13, P1 ;  /* 0x0000000113197824 */ /* 0x000fc400008e060d */
[----:B------:R-:W-:Y:S01]  /*75390*/  IMAD.X R27, R19, 0x1, R3, P4 ;  /* 0x00000001131b7824 */ /* 0x000fe200020e0603 */
[----:B------:R-:W-:Y:S02]  /*753a0*/  SHF.R.S32.HI R19, RZ, 0x1f, R4 ;  /* 0x0000001fff137819 */ /* 0x000fe40000011404 */
[----:B------:R2:W-:Y:S02]  /*753b0*/  STL.64 [R1+0x1308], R24 ;  /* 0x0013081801007387 */ /* 0x0005e40000100a00 */
[C---:B--2---:R-:W-:Y:S02]  /*753c0*/  IADD3 R24, P1, R4.reuse, R11, RZ ;  /* 0x0000000b04187210 */ /* 0x044fe40007f3e0ff */
[----:B------:R2:W-:Y:S03]  /*753d0*/  STL.64 [R1+0x1320], R26 ;  /* 0x0013201a01007387 */ /* 0x0005e60000100a00 */
[----:B------:R-:W-:Y:S01]  /*753e0*/  IMAD.X R25, R19, 0x1, R2, P1 ;  /* 0x0000000113197824 */ /* 0x000fe200008e0602 */
[----:B------:R-:W-:-:S04]  /*753f0*/  IADD3 R28, P3, R4, R9, RZ ;  /* 0x00000009041c7210 */ /* 0x000fc80007f7e0ff */
[----:B------:R1:W-:Y:S01]  /*75400*/  STL.64 [R1+0x1300], R24 ;  /* 0x0013001801007387 */ /* 0x0003e20000100a00 */
[C---:B------:R-:W-:Y:S01]  /*75410*/  IMAD.X R29, R19.reuse, 0x1, R12, P3 ;  /* 0x00000001131d7824 */ /* 0x040fe200018e060c */
[C---:B--2---:R-:W-:Y:S01]  /*75420*/  IADD3 R26, P4, R4.reuse, R8, RZ ;  /* 0x00000008041a7210 */ /* 0x044fe20007f9e0ff */
[C---:B------:R-:W-:Y:S01]  /*75430*/  IMAD.IADD R5, R4.reuse, 0x1, R252 ;  /* 0x0000000104057824 */ /* 0x040fe200078e02fc */
[----:B-1----:R-:W-:Y:S02]  /*75440*/  IADD3 R24, P1, R4, R0, RZ ;  /* 0x0000000004187210 */ /* 0x002fe40007f3e0ff */
[----:B------:R-:W-:Y:S01]  /*75450*/  STL.64 [R1+0x12f8], R28 ;  /* 0x0012f81c01007387 */ /* 0x000fe20000100a00 */
[C---:B------:R-:W-:Y:S01]  /*75460*/  IMAD.X R27, R19.reuse, 0x1, R3, P4 ;  /* 0x00000001131b7824 */ /* 0x040fe200020e0603 */
[----:B------:R-:W1:Y:S01]  /*75470*/  LDC R252, c[0x0][0x248] ;  /* 0x00009200fffc7b82 */ /* 0x000e620000000800 */
[----:B------:R-:W-:Y:S01]  /*75480*/  IMAD.X R25, R19, 0x1, R13, P1 ;  /* 0x0000000113197824 */ /* 0x000fe200008e060d */
[----:B------:R-:W-:-:S04]  /*75490*/  SHF.R.S32.HI R19, RZ, 0x1f, R5 ;  /* 0x0000001fff137819 */ /* 0x000fc80000011405 */
[----:B------:R2:W-:Y:S01]  /*754a0*/  STL.64 [R1+0x12d8], R24 ;  /* 0x0012d81801007387 */ /* 0x0005e20000100a00 */
[C---:B------:R-:W-:Y:S02]  /*754b0*/  IADD3 R250, P3, R5.reuse, R9, RZ ;  /* 0x0000000905fa7210 */ /* 0x040fe40007f7e0ff */
[----:B--2---:R-:W-:Y:S01]  /*754c0*/  IADD3 R24, P1, R5, R11, RZ ;  /* 0x0000000b05187210 */ /* 0x004fe20007f3e0ff */
[----:B------:R2:W-:Y:S04]  /*754d0*/  STL.64 [R1+0x12f0], R26 ;  /* 0x0012f01a01007387 */ /* 0x0005e80000100a00 */
[----:B------:R-:W-:-:S05]  /*754e0*/  IMAD.X R25, R19, 0x1, R2, P1 ;  /* 0x0000000113197824 */ /* 0x000fca00008e0602 */
[----:B------:R3:W-:Y:S01]  /*754f0*/  STL.64 [R1+0x12d0], R24 ;  /* 0x0012d01801007387 */ /* 0x0007e20000100a00 */
[----:B--2---:R-:W-:Y:S01]  /*75500*/  IADD3 R26, P4, R5, R8, RZ ;  /* 0x00000008051a7210 */ /* 0x004fe20007f9e0ff */
[----:B------:R-:W-:Y:S01]  /*75510*/  IMAD.X R251, R19, 0x1, R12, P3 ;  /* 0x0000000113fb7824 */ /* 0x000fe200018e060c */
[----:B---3--:R-:W-:-:S03]  /*75520*/  IADD3 R24, P1, R5, R0, RZ ;  /* 0x0000000005187210 */ /* 0x008fc60007f3e0ff */
[----:B------:R-:W-:Y:S02]  /*75530*/  IMAD.X R27, R19, 0x1, R3, P4 ;  /* 0x00000001131b7824 */ /* 0x000fe400020e0603 */
[----:B------:R-:W-:Y:S02]  /*75540*/  IMAD.IADD R4, R5, 0x1, R21 ;  /* 0x0000000105047824 */ /* 0x000fe400078e0215 */
[----:B------:R-:W-:Y:S01]  /*75550*/  IMAD.X R25, R19, 0x1, R13, P1 ;  /* 0x0000000113197824 */ /* 0x000fe200008e060d */
[----:B------:R-:W-:Y:S01]  /*75560*/  STL.64 [R1+0x30e8], R250 ;  /* 0x0030e8fa01007387 */ /* 0x000fe20000100a00 */
[----:B------:R-:W2:Y:S01]  /*75570*/  LDC R21, c[0x0][0x248] ;  /* 0x00009200ff157b82 */ /* 0x000ea20000000800 */
[----:B------:R-:W-:Y:S02]  /*75580*/  SHF.R.S32.HI R19, RZ, 0x1f, R4 ;  /* 0x0000001fff137819 */ /* 0x000fe40000011404 */
[----:B------:R-:W-:Y:S04]  /*75590*/  STL.64 [R1+0x12b8], R24 ;  /* 0x0012b81801007387 */ /* 0x000fe80000100a00 */
[----:B------:R3:W-:Y:S01]  /*755a0*/  STL.64 [R1+0x12c0], R26 ;  /* 0x0012c01a01007387 */ /* 0x0007e20000100a00 */
[----:B------:R-:W-:-:S02]  /*755b0*/  IADD3 R246, P3, R4, R9, RZ ;  /* 0x0000000904f67210 */ /* 0x000fc40007f7e0ff */
[----:B---3--:R-:W-:-:S05]  /*755c0*/  IADD3 R26, P1, R4, R11, RZ ;  /* 0x0000000b041a7210 */ /* 0x008fca0007f3e0ff */
[----:B------:R-:W-:-:S05]  /*755d0*/  IMAD.X R27, R19, 0x1, R2, P1 ;  /* 0x00000001131b7824 */ /* 0x000fca00008e0602 */
[----:B------:R3:W-:Y:S01]  /*755e0*/  STL.64 [R1+0x12b0], R26 ;  /* 0x0012b01a01007387 */ /* 0x0007e20000100a00 */
[----:B------:R-:W-:Y:S01]  /*755f0*/  IMAD.MOV.U32 R25, RZ, RZ, R247 ;  /* 0x000000ffff197224 */ /* 0x000fe200078e00f7 */
[C---:B------:R-:W-:Y:S01]  /*75600*/  IADD3 R28, P4, R4.reuse, R8, RZ ;  /* 0x00000008041c7210 */ /* 0x040fe20007f9e0ff */
[C---:B------:R-:W-:Y:S02]  /*75610*/  IMAD.X R247, R19.reuse, 0x1, R12, P3 ;  /* 0x0000000113f77824 */ /* 0x040fe400018e060c */
[C---:B------:R-:W-:Y:S01]  /*75620*/  IMAD.IADD R5, R4.reuse, 0x1, R20 ;  /* 0x0000000104057824 */ /* 0x040fe200078e0214 */
[----:B---3--:R-:W-:Y:S02]  /*75630*/  IADD3 R26, P1, R4, R0, RZ ;  /* 0x00000000041a7210 */ /* 0x008fe40007f3e0ff */
[----:B------:R-:W-:Y:S01]  /*75640*/  STL.64 [R1+0x30f0], R246 ;  /* 0x0030f0f601007387 */ /* 0x000fe20000100a00 */
[C---:B------:R-:W-:Y:S01]  /*75650*/  IMAD.X R29, R19.reuse, 0x1, R3, P4 ;  /* 0x00000001131d7824 */ /* 0x040fe200020e0603 */
[----:B------:R-:W3:Y:S01]  /*75660*/  LDC R20, c[0x0][0x248] ;  /* 0x00009200ff147b82 */ /* 0x000ee20000000800 */
[----:B------:R-:W-:Y:S01]  /*75670*/  IMAD.X R27, R19, 0x1, R13, P1 ;  /* 0x00000001131b7824 */ /* 0x000fe200008e060d */
[----:B------:R-:W-:-:S04]  /*75680*/  SHF.R.S32.HI R19, RZ, 0x1f, R5 ;  /* 0x0000001fff137819 */ /* 0x000fc80000011405 */
[----:B------:R0:W-:Y:S01]  /*75690*/  STL.64 [R1+0x1290], R26 ;  /* 0x0012901a01007387 */ /* 0x0001e20000100a00 */
[C---:B------:R-:W-:Y:S02]  /*756a0*/  IADD3 R30, P3, R5.reuse, R9, RZ ;  /* 0x00000009051e7210 */ /* 0x040fe40007f7e0ff */
[----:B0-----:R-:W-:Y:S01]  /*756b0*/  IADD3 R26, P1, R5, R11, RZ ;  /* 0x0000000b051a7210 */ /* 0x001fe20007f3e0ff */
[----:B------:R0:W-:Y:S04]  /*756c0*/  STL.64 [R1+0x12a0], R28 ;  /* 0x0012a01c01007387 */ /* 0x0001e80000100a00 */
[----:B------:R-:W-:-:S05]  /*756d0*/  IMAD.X R27, R19, 0x1, R2, P1 ;  /* 0x00000001131b7824 */ /* 0x000fca00008e0602 */
[----:B------:R4:W-:Y:S01]  /*756e0*/  STL.64 [R1+0x1270], R26 ;  /* 0x0012701a01007387 */ /* 0x0009e20000100a00 */
[----:B------:R-:W-:Y:S01]  /*756f0*/  IMAD.X R31, R19, 0x1, R12, P3 ;  /* 0x00000001131f7824 */ /* 0x000fe200018e060c */
[C---:B0-----:R-:W-:Y:S01]  /*75700*/  IADD3 R28, P4, R5.reuse, R8, RZ ;  /* 0x00000008051c7210 */ /* 0x041fe20007f9e0ff */
[C---:B------:R-:W-:Y:S01]  /*75710*/  IMAD.IADD R4, R5.reuse, 0x1, R22 ;  /* 0x0000000105047824 */ /* 0x040fe200078e0216 */
[----:B----4-:R-:W-:Y:S02]  /*75720*/  IADD3 R26, P1, R5, R0, RZ ;  /* 0x00000000051a7210 */ /* 0x010fe40007f3e0ff */
[----:B------:R-:W-:Y:S01]  /*75730*/  STL.64 [R1+0x1288], R30 ;  /* 0x0012881e01007387 */ /* 0x000fe20000100a00 */
[C---:B------:R-:W-:Y:S01]  /*75740*/  IMAD.X R29, R19.reuse, 0x1, R3, P4 ;  /* 0x00000001131d7824 */ /* 0x040fe200020e0603 */
[----:B------:R-:W0:Y:S01]  /*75750*/  LDC R22, c[0x0][0x248] ;  /* 0x00009200ff167b82 */ /* 0x000e220000000800 */
[----:B------:R-:W-:Y:S01]  /*75760*/  IMAD.X R27, R19, 0x1, R13, P1 ;  /* 0x00000001131b7824 */ /* 0x000fe200008e060d */
[----:B------:R-:W-:-:S04]  /*75770*/  SHF.R.S32.HI R19, RZ, 0x1f, R4 ;  /* 0x0000001fff137819 */ /* 0x000fc80000011404 */
[----:B------:R4:W-:Y:S02]  /*75780*/  STL.64 [R1+0x1268], R26 ;  /* 0x0012681a01007387 */ /* 0x0009e40000100a00 */
[C---:B----4-:R-:W-:Y:S02]  /*75790*/  IADD3 R26, P1, R4.reuse, R11, RZ ;  /* 0x0000000b041a7210 */ /* 0x050fe40007f3e0ff */
[----:B------:R4:W-:Y:S03]  /*757a0*/  STL.64 [R1+0x1280], R28 ;  /* 0x0012801c01007387 */ /* 0x0009e60000100a00 */
[----:B------:R-:W-:Y:S01]  /*757b0*/  IMAD.X R27, R19, 0x1, R2, P1 ;  /* 0x00000001131b7824 */ /* 0x000fe200008e0602 */
[----:B------:R-:W-:-:S04]  /*757c0*/  IADD3 R30, P3, R4, R9, RZ ;  /* 0x00000009041e7210 */ /* 0x000fc80007f7e0ff */
[----:B------:R1:W-:Y:S01]  /*757d0*/  STL.64 [R1+0x1260], R26 ;  /* 0x0012601a01007387 */ /* 0x0003e20000100a00 */
[C---:B----4-:R-:W-:Y:S01]  /*757e0*/  IADD3 R28, P4, R4.reuse, R8, RZ ;  /* 0x00000008041c7210 */ /* 0x050fe20007f9e0ff */
[----:B------:R-:W-:Y:S01]  /*757f0*/  IMAD.X R31, R19, 0x1, R12, P3 ;  /* 0x00000001131f7824 */ /* 0x000fe200018e060c */
[----:B-1----:R-:W-:-:S03]  /*75800*/  IADD3 R26, P1, R4, R0, RZ ;  /* 0x00000000041a7210 */ /* 0x002fc60007f3e0ff */
[C---:B------:R-:W-:Y:S02]  /*75810*/  IMAD.X R29, R19.reuse, 0x1, R3, P4 ;  /* 0x00000001131d7824 */ /* 0x040fe400020e0603 */
[----:B------:R-:W-:Y:S02]  /*75820*/  IMAD.X R27, R19, 0x1, R13, P1 ;  /* 0x00000001131b7824 */ /* 0x000fe400008e060d */
[----:B------:R-:W-:Y:S02]  /*75830*/  IMAD.IADD R5, R4, 0x1, R18 ;  /* 0x0000000104057824 */ /* 0x000fe400078e0212 */
[----:B------:R-:W1:Y:S01]  /*75840*/  LDC R18, c[0x0][0x248] ;  /* 0x00009200ff127b82 */ /* 0x000e620000000800 */
[----:B------:R-:W-:Y:S02]  /*75850*/  STL.64 [R1+0x1238], R26 ;  /* 0x0012381a01007387 */ /* 0x000fe40000100a00 */
[----:B------:R-:W-:Y:S02]  /*75860*/  SHF.R.S32.HI R19, RZ, 0x1f, R5 ;  /* 0x0000001fff137819 */ /* 0x000fe40000011405 */
[----:B------:R-:W-:Y:S04]  /*75870*/  STL.64 [R1+0x1258], R30 ;  /* 0x0012581e01007387 */ /* 0x000fe80000100a00 */
[----:B------:R4:W-:Y:S01]  /*75880*/  STL.64 [R1+0x1250], R28 ;  /* 0x0012501c01007387 */ /* 0x0009e20000100a00 */
[----:B------:R-:W-:-:S02]  /*75890*/  IADD3 R24, P3, R5, R9, RZ ;  /* 0x0000000905187210 */ /* 0x000fc40007f7e0ff */
[----:B----4-:R-:W-:-:S05]  /*758a0*/  IADD3 R28, P1, R5, R11, RZ ;  /* 0x0000000b051c7210 */ /* 0x010fca0007f3e0ff */
[----:B------:R-:W-:Y:S01]  /*758b0*/  IMAD.X R29, R19, 0x1, R2, P1 ;  /* 0x00000001131d7824 */ /* 0x000fe200008e0602 */
[----:B------:R-:W-:Y:S01]  /*758c0*/  IADD3 R30, P4, R5, R8, RZ ;  /* 0x00000008051e7210 */ /* 0x000fe20007f9e0ff */
[----:B------:R-:W-:Y:S02]  /*758d0*/  IMAD.MOV.U32 R27, RZ, RZ, R25 ;  /* 0x000000ffff1b7224 */ /* 0x000fe400078e0019 */
[----:B------:R-:W-:Y:S01]  /*758e0*/  IMAD.X R25, R19, 0x1, R12, P3 ;  /* 0x0000000113197824 */ /* 0x000fe200018e060c */
[----:B------:R4:W-:Y:S01]  /*758f0*/  STL.64 [R1+0x1230], R28 ;  /* 0x0012301c01007387 */ /* 0x0009e20000100a00 */
[----:B------:R-:W-:Y:S02]  /*75900*/  IMAD.IADD R4, R5, 0x1, R252 ;  /* 0x0000000105047824 */ /* 0x000fe400078e02fc */
[----:B------:R-:W-:Y:S01]  /*75910*/  IMAD.X R31, R19, 0x1, R3, P4 ;  /* 0x00000001131f7824 */ /* 0x000fe200020e0603 */
[----:B------:R2:W-:Y:S01]  /*75920*/  STL.64 [R1+0x30d0], R24 ;  /* 0x0030d01801007387 */ /* 0x0005e20000100a00 */
[----:B------:R-:W-:Y:S01]  /*75930*/  IMAD.MOV.U32 R33, RZ, RZ, R27 ;  /* 0x000000ffff217224 */ /* 0x000fe200078e001b */
[----:B------:R-:W1:Y:S01]  /*75940*/  LDC R252, c[0x0][0x248] ;  /* 0x00009200fffc7b82 */ /* 0x000e620000000800 */
[----:B----4-:R-:W-:-:S05]  /*75950*/  IADD3 R28, P1, R5, R0, RZ ;  /* 0x00000000051c7210 */ /* 0x010fca0007f3e0ff */
[----:B------:R-:W-:Y:S01]  /*75960*/  IMAD.X R29, R19, 0x1, R13, P1 ;  /* 0x00000001131d7824 */ /* 0x000fe200008e060d */
[----:B------:R-:W-:Y:S02]  /*75970*/  SHF.R.S32.HI R19, RZ, 0x1f, R4 ;  /* 0x0000001fff137819 */ /* 0x000fe40000011404 */
[C---:B--2---:R-:W-:Y:S01]  /*75980*/  IADD3 R24, P1, R4.reuse, R11, RZ ;  /* 0x0000000b04187210 */ /* 0x044fe20007f3e0ff */
[----:B------:R2:W-:Y:S04]  /*75990*/  STL.64 [R1+0x1220], R30 ;  /* 0x0012201e01007387 */ /* 0x0005e80000100a00 */
[----:B------:R-:W-:Y:S01]  /*759a0*/  IMAD.X R25, R19, 0x1, R2, P1 ;  /* 0x0000000113197824 */ /* 0x000fe200008e0602 */
[----:B------:R4:W-:Y:S04]  /*759b0*/  STL.64 [R1+0x1218], R28 ;  /* 0x0012181c01007387 */ /* 0x0009e80000100a00 */
[----:B------:R3:W-:Y:S01]  /*759c0*/  STL.64 [R1+0x1210], R24 ;  /* 0x0012101801007387 */ /* 0x0007e20000100a00 */
[C---:B------:R-:W-:Y:S01]  /*759d0*/  IMAD.IADD R5, R4.reuse, 0x1, R21 ;  /* 0x0000000104057824 */ /* 0x040fe200078e0215 */
[C---:B--2---:R-:W-:Y:S01]  /*759e0*/  IADD3 R30, P4, R4.reuse, R8, RZ ;  /* 0x00000008041e7210 */ /* 0x044fe20007f9e0ff */
[----:B------:R-:W2:Y:S01]  /*759f0*/  LDC R21, c[0x0][0x248] ;  /* 0x00009200ff157b82 */ /* 0x000ea20000000800 */
[----:B----4-:R-:W-:-:S02]  /*75a00*/  IADD3 R28, P3, R4, R9, RZ ;  /* 0x00000009041c7210 */ /* 0x010fc40007f7e0ff */
[----:B---3--:R-:W-:-:S03]  /*75a10*/  IADD3 R24, P1, R4, R0, RZ ;  /* 0x0000000004187210 */ /* 0x008fc60007f3e0ff */
[C---:B------:R-:W-:Y:S02]  /*75a20*/  IMAD.X R29, R19.reuse, 0x1, R12, P3 ;  /* 0x00000001131d7824 */ /* 0x040fe400018e060c */
[----:B------:R-:W-:-:S03]  /*75a30*/  IMAD.X R25, R19, 0x1, R13, P1 ;  /* 0x0000000113197824 */ /* 0x000fc600008e060d */
[----:B------:R-:W-:Y:S01]  /*75a40*/  STL.64 [R1+0x30f8], R28 ;  /* 0x0030f81c01007387 */ /* 0x000fe20000100a00 */
[----:B------:R-:W-:Y:S01]  /*75a50*/  IMAD.X R31, R19, 0x1, R3, P4 ;  /* 0x00000001131f7824 */ /* 0x000fe200020e0603 */
[----:B------:R-:W-:Y:S02]  /*75a60*/  SHF.R.S32.HI R19, RZ, 0x1f, R5 ;  /* 0x0000001fff137819 */ /* 0x000fe40000011405 */
[----:B------:R3:W-:Y:S04]  /*75a70*/  STL.64 [R1+0x11f0], R24 ;  /* 0x0011f01801007387 */ /* 0x0007e80000100a00 */
[----:B------:R4:W-:Y:S01]  /*75a80*/  STL.64 [R1+0x1200], R30 ;  /* 0x0012001e01007387 */ /* 0x0009e20000100a00 */
[----:B---3--:R-:W-:-:S05]  /*75a90*/  IADD3 R24, P1, R5, R11, RZ ;  /* 0x0000000b05187210 */ /* 0x008fca0007f3e0ff */
[----:B------:R-:W-:Y:S01]  /*75aa0*/  IMAD.X R25, R19, 0x1, R2, P1 ;  /* 0x0000000113197824 */ /* 0x000fe200008e0602 */
[C---:B----4-:R-:W-:Y:S02]  /*75ab0*/  IADD3 R30, P3, R5.reuse, R9, RZ ;  /* 0x00000009051e7210 */ /* 0x050fe40007f7e0ff */
[----:B------:R-:W-:Y:S02]  /*75ac0*/  IADD3 R28, P4, R5, R8, RZ ;  /* 0x00000008051c7210 */ /* 0x000fe40007f9e0ff */
[----:B------:R3:W-:Y:S01]  /*75ad0*/  STL.64 [R1+0x11e8], R24 ;  /* 0x0011e81801007387 */ /* 0x0007e20000100a00 */
[C---:B------:R-:W-:Y:S02]  /*75ae0*/  IMAD.X R31, R19.reuse, 0x1, R12, P3 ;  /* 0x00000001131f7824 */ /* 0x040fe400018e060c */
[----:B------:R-:W-:Y:S02]  /*75af0*/  IMAD.X R29, R19, 0x1, R3, P4 ;  /* 0x00000001131d7824 */ /* 0x000fe400020e0603 */
[C---:B------:R-:W-:Y:S01]  /*75b00*/  IMAD.IADD R4, R5.reuse, 0x1, R20 ;  /* 0x0000000105047824 */ /* 0x040fe200078e0214 */
[----:B---3--:R-:W-:Y:S01]  /*75b10*/  IADD3 R24, P1, R5, R0, RZ ;  /* 0x0000000005187210 */ /* 0x008fe20007f3e0ff */
[----:B------:R-:W-:Y:S01]  /*75b20*/  STL.64 [R1+0x11e0], R30 ;  /* 0x0011e01e01007387 */ /* 0x000fe20000100a00 */
[----:B------:R-:W3:Y:S03]  /*75b30*/  LDC R20, c[0x0][0x248] ;  /* 0x00009200ff147b82 */ /* 0x000ee60000000800 */
[----:B------:R-:W-:Y:S01]  /*75b40*/  IMAD.X R25, R19, 0x1, R13, P1 ;  /* 0x0000000113197824 */ /* 0x000fe200008e060d */
[----:B------:R-:W-:Y:S01]  /*75b50*/  STL.64 [R1+0x11d8], R28 ;  /* 0x0011d81c01007387 */ /* 0x000fe20000100a00 */
[----:B------:R-:W-:-:S03]  /*75b60*/  SHF.R.S32.HI R19, RZ, 0x1f, R4 ;  /* 0x0000001fff137819 */ /* 0x000fc60000011404 */
[----:B------:R4:W-:Y:S02]  /*75b70*/  STL.64 [R1+0x11c8], R24 ;  /* 0x0011c81801007387 */ /* 0x0009e40000100a00 */
[----:B----4-:R-:W-:-:S05]  /*75b80*/  IADD3 R24, P1, R4, R11, RZ ;  /* 0x0000000b04187210 */ /* 0x010fca0007f3e0ff */
[----:B------:R-:W-:Y:S01]  /*75b90*/  IMAD.X R25, R19, 0x1, R2, P1 ;  /* 0x0000000113197824 */ /* 0x000fe200008e0602 */
[----:B------:R-:W-:-:S04]  /*75ba0*/  IADD3 R28, P3, R4, R9, RZ ;  /* 0x00000009041c7210 */ /* 0x000fc80007f7e0ff */
[----:B------:R4:W-:Y:S01]  /*75bb0*/  STL.64 [R1+0x11c0], R24 ;  /* 0x0011c01801007387 */ /* 0x0009e20000100a00 */
[C---:B------:R-:W-:Y:S01]  /*75bc0*/  IMAD.X R29, R19.reuse, 0x1, R12, P3 ;  /* 0x00000001131d7824 */ /* 0x040fe200018e060c */
[C---:B------:R-:W-:Y:S01]  /*75bd0*/  IADD3 R26, P4, R4.reuse, R8, RZ ;  /* 0x00000008041a7210 */ /* 0x040fe20007f9e0ff */
[C---:B0-----:R-:W-:Y:S02]  /*75be0*/  IMAD.IADD R5, R4.reuse, 0x1, R22 ;  /* 0x0000000104057824 */ /* 0x041fe400078e0216 */
[----:B------:R-:W0:Y:S01]  /*75bf0*/  LDC R22, c[0x0][0x248] ;  /* 0x00009200ff167b82 */ /* 0x000e220000000800 */
[----:B----4-:R-:W-:Y:S01]  /*75c00*/  IADD3 R24, P1, R4, R0, RZ ;  /* 0x0000000004187210 */ /* 0x010fe20007f3e0ff */
[----:B------:R-:W-:Y:S04]  /*75c10*/  STL.64 [R1+0x11b8], R28 ;  /* 0x0011b81c01007387 */ /* 0x000fe80000100a00 */
[----:B------:R-:W-:-:S02]  /*75c20*/  IMAD.X R25, R19, 0x1, R13, P1 ;  /* 0x0000000113197824 */ /* 0x000fc400008e060d */
[----:B------:R-:W-:Y:S01]  /*75c30*/  IMAD.X R27, R19, 0x1, R3, P4 ;  /* 0x00000001131b7824 */ /* 0x000fe200020e0603 */
[----:B------:R-:W-:Y:S02]  /*75c40*/  SHF.R.S32.HI R19, RZ, 0x1f, R5 ;  /* 0x0000001fff137819 */ /* 0x000fe40000011405 */
[----:B------:R4:W-:Y:S02]  /*75c50*/  STL.64 [R1+0x1198], R24 ;  /* 0x0011981801007387 */ /* 0x0009e40000100a00 */
[----:B----4-:R-:W-:Y:S02]  /*75c60*/  IADD3 R24, P1, R5, R11, RZ ;  /* 0x0000000b05187210 */ /* 0x010fe40007f3e0ff */
[----:B------:R4:W-:Y:S03]  /*75c70*/  STL.64 [R1+0x11b0], R26 ;  /* 0x0011b01a01007387 */ /* 0x0009e60000100a00 */
[----:B------:R-:W-:-:S05]  /*75c80*/  IMAD.X R25, R19, 0x1, R2, P1 ;  /* 0x0000000113197824 */ /* 0x000fca00008e0602 */
[----:B------:R2:W-:Y:S01]  /*75c90*/  STL.64 [R1+0x1190], R24 ;  /* 0x0011901801007387 */ /* 0x0005e20000100a00 */
[C---:B----4-:R-:W-:Y:S01]  /*75ca0*/  IADD3 R26, P3, R5.reuse, R9, RZ ;  /* 0x00000009051a7210 */ /* 0x050fe20007f7e0ff */
[C---:B-1----:R-:W-:Y:S01]  /*75cb0*/  IMAD.IADD R4, R5.reuse, 0x1, R18 ;  /* 0x0000000105047824 */ /* 0x042fe200078e0212 */
[----:B------:R-:W-:Y:S01]  /*75cc0*/  IADD3 R28, P4, R5, R8, RZ ;  /* 0x00000008051c7210 */ /* 0x000fe20007f9e0ff */
[----:B------:R-:W-:Y:S01]  /*75cd0*/  IMAD.MOV.U32 R37, RZ, RZ, R33 ;  /* 0x000000ffff257224 */ /* 0x000fe200078e0021 */
[----:B------:R-:W1:Y:S01]  /*75ce0*/  LDC R18, c[0x0][0x248] ;  /* 0x00009200ff127b82 */ /* 0x000e620000000800 */
[----:B------:R-:W-:Y:S01]  /*75cf0*/  IMAD.X R27, R19, 0x1, R12, P3 ;  /* 0x00000001131b7824 */ /* 0x000fe200018e060c */
[----:B--2---:R-:W-:-:S04]  /*75d00*/  IADD3 R24, P1, R5, R0, RZ ;  /* 0x0000000005187210 */ /* 0x004fc80007f3e0ff */
[----:B------:R-:W-:Y:S01]  /*75d10*/  STL.64 [R1+0x30b0], R26 ;  /* 0x0030b01a01007387 */ /* 0x000fe20000100a00 */
[C---:B------:R-:W-:Y:S02]  /*75d20*/  IMAD.X R25, R19.reuse, 0x1, R13, P1 ;  /* 0x0000000113197824 */ /* 0x040fe400008e060d */
[----:B------:R-:W-:Y:S01]  /*75d30*/  IMAD.X R29, R19, 0x1, R3, P4 ;  /* 0x00000001131d7824 */ /* 0x000fe200020e0603 */
[----:B------:R-:W-:Y:S02]  /*75d40*/  SHF.R.S32.HI R19, RZ, 0x1f, R4 ;  /* 0x0000001fff137819 */ /* 0x000fe40000011404 */
[----:B------:R2:W-:Y:S01]  /*75d50*/  STL.64 [R1+0x1178], R24 ;  /* 0x0011781801007387 */ /* 0x0005e20000100a00 */
[C---:B------:R-:W-:Y:S02]  /*75d60*/  IADD3 R30, P3, R4.reuse, R9, RZ ;  /* 0x00000009041e7210 */ /* 0x040fe40007f7e0ff */
[C---:B--2---:R-:W-:Y:S01]  /*75d70*/  IADD3 R24, P1, R4.reuse, R11, RZ ;  /* 0x0000000b04187210 */ /* 0x044fe20007f3e0ff */
[----:B------:R-:W-:Y:S04]  /*75d80*/  STL.64 [R1+0x1180], R28 ;  /* 0x0011801c01007387 */ /* 0x000fe80000100a00 */
[----:B------:R-:W-:Y:S01]  /*75d90*/  IMAD.X R25, R19, 0x1, R2, P1 ;  /* 0x0000000113197824 */ /* 0x000fe200008e0602 */
[----:B------:R-:W-:-:S04]  /*75da0*/  IADD3 R26, P4, R4, R8, RZ ;  /* 0x00000008041a7210 */ /* 0x000fc80007f9e0ff */
[----:B------:R2:W-:Y:S01]  /*75db0*/  STL.64 [R1+0x1170], R24 ;  /* 0x0011701801007387 */ /* 0x0005e20000100a00 */
[C---:B------:R-:W-:Y:S02]  /*75dc0*/  IMAD.X R31, R19.reuse, 0x1, R12, P3 ;  /* 0x00000001131f7824 */ /* 0x040fe400018e060c */
[C---:B------:R-:W-:Y:S02]  /*75dd0*/  IMAD.X R27, R19.reuse, 0x1, R3, P4 ;  /* 0x00000001131b7824 */ /* 0x040fe400020e0603 */
[C---:B------:R-:W-:Y:S01]  /*75de0*/  IMAD.IADD R5, R4.reuse, 0x1, R252 ;  /* 0x0000000104057824 */ /* 0x040fe200078e02fc */
[----:B--2---:R-:W-:Y:S01]  /*75df0*/  IADD3 R24, P1, R4, R0, RZ ;  /* 0x0000000004187210 */ /* 0x004fe20007f3e0ff */
[----:B------:R-:W-:Y:S01]  /*75e00*/  STL.64 [R1+0x30b8], R30 ;  /* 0x0030b81e01007387 */ /* 0x000fe20000100a00 */
[----:B------:R-:W2:Y:S03]  /*75e10*/  LDC R252, c[0x0][0x248] ;  /* 0x00009200fffc7b82 */ /* 0x000ea60000000800 */
[----:B------:R-:W-:Y:S01]  /*75e20*/  IMAD.X R25, R19, 0x1, R13, P1 ;  /* 0x0000000113197824 */ /* 0x000fe200008e060d */
[----:B------:R-:W-:Y:S01]  /*75e30*/  STL.64 [R1+0x1160], R26 ;  /* 0x0011601a01007387 */ /* 0x000fe20000100a00 */
[----:B------:R-:W-:-:S03]  /*75e40*/  SHF.R.S32.HI R19, RZ, 0x1f, R5 ;  /* 0x0000001fff137819 */ /* 0x000fc60000011405 */
[----:B------:R4:W-:Y:S01]  /*75e50*/  STL.64 [R1+0x1150], R24 ;  /* 0x0011501801007387 */ /* 0x0009e20000100a00 */
[C---:B------:R-:W-:Y:S02]  /*75e60*/  IADD3 R28, P3, R5.reuse, R9, RZ ;  /* 0x00000009051c7210 */ /* 0x040fe40007f7e0ff */
[----:B----4-:R-:W-:-:S05]  /*75e70*/  IADD3 R24, P1, R5, R11, RZ ;  /* 0x0000000b05187210 */ /* 0x010fca0007f3e0ff */
[----:B------:R-:W-:-:S05]  /*75e80*/  IMAD.X R25, R19, 0x1, R2, P1 ;  /* 0x0000000113197824 */ /* 0x000fca00008e0602 */
[----:B------:R4:W-:Y:S01]  /*75e90*/  STL.64 [R1+0x1128], R24 ;  /* 0x0011281801007387 */ /* 0x0009e20000100a00 */
[----:B------:R-:W-:Y:S01]  /*75ea0*/  IMAD.X R29, R19, 0x1, R12, P3 ;  /* 0x00000001131d7824 */ /* 0x000fe200018e060c */
[C---:B------:R-:W-:Y:S01]  /*75eb0*/  IADD3 R26, P4, R5.reuse, R8, RZ ;  /* 0x00000008051a7210 */ /* 0x040fe20007f9e0ff */
[C---:B------:R-:W-:Y:S02]  /*75ec0*/  IMAD.IADD R4, R5.reuse, 0x1, R21 ;  /* 0x0000000105047824 */ /* 0x040fe400078e0215 */
[----:B------:R-:W-:Y:S01]  /*75ed0*/  IMAD.MOV.U32 R35, RZ, RZ, R37 ;  /* 0x000000ffff237224 */ /* 0x000fe200078e0025 */
[----:B----4-:R-:W-:Y:S01]  /*75ee0*/  IADD3 R24, P1, R5, R0, RZ ;  /* 0x0000000005187210 */ /* 0x010fe20007f3e0ff */
[----:B------:R-:W-:Y:S01]  /*75ef0*/  STL.64 [R1+0x1148], R28 ;  /* 0x0011481c01007387 */ /* 0x000fe20000100a00 */
[C---:B------:R-:W-:Y:S01]  /*75f00*/  IMAD.X R27, R19.reuse, 0x1, R3, P4 ;  /* 0x00000001131b7824 */ /* 0x040fe200020e0603 */
[----:B------:R-:W4:Y:S02]  /*75f10*/  LDC R21, c[0x0][0x248] ;  /* 0x00009200ff157b82 */ /* 0x000f240000000800 */
[----:B------:R-:W-:Y:S01]  /*75f20*/  IMAD.X R25, R19, 0x1, R13, P1 ;  /* 0x0000000113197824 */ /* 0x000fe200008e060d */
[----:B------:R-:W-:-:S04]  /*75f30*/  SHF.R.S32.HI R19, RZ, 0x1f, R4 ;  /* 0x0000001fff137819 */ /* 0x000fc80000011404 */
[----:B------:R3:W-:Y:S02]  /*75f40*/  STL.64 [R1+0x1120], R24 ;  /* 0x0011201801007387 */ /* 0x0007e40000100a00 */
[C---:B---3--:R-:W-:Y:S02]  /*75f50*/  IADD3 R24, P1, R4.reuse, R11, RZ ;  /* 0x0000000b04187210 */ /* 0x048fe40007f3e0ff */
[----:B------:R3:W-:Y:S03]  /*75f60*/  STL.64 [R1+0x1140], R26 ;  /* 0x0011401a01007387 */ /* 0x0007e60000100a00 */
[----:B------:R-:W-:Y:S01]  /*75f70*/  IMAD.X R25, R19, 0x1, R2, P1 ;  /* 0x0000000113197824 */ /* 0x000fe200008e0602 */
[----:B------:R-:W-:-:S04]  /*75f80*/  IADD3 R28, P3, R4, R9, RZ ;  /* 0x00000009041c7210 */ /* 0x000fc80007f7e0ff */
[----:B------:R0:W-:Y:S01]  /*75f90*/  STL.64 [R1+0x1118], R24 ;  /* 0x0011181801007387 */ /* 0x0001e20000100a00 */
[C---:B------:R-:W-:Y:S01]  /*75fa0*/  IMAD.X R29, R19.reuse, 0x1, R12, P3 ;  /* 0x00000001131d7824 */ /* 0x040fe200018e060c */
[C---:B---3--:R-:W-:Y:S01]  /*75fb0*/  IADD3 R26, P4, R4.reuse, R8, RZ ;  /* 0x00000008041a7210 */ /* 0x048fe20007f9e0ff */
[C---:B------:R-:W-:Y:S01]  /*75fc0*/  IMAD.IADD R5, R4.reuse, 0x1, R20 ;  /* 0x0000000104057824 */ /* 0x040fe200078e0214 */
[----:B0-----:R-:W-:Y:S02]  /*75fd0*/  IADD3 R24, P1, R4, R0, RZ ;  /* 0x0000000004187210 */ /* 0x001fe40007f3e0ff */
[----:B------:R-:W-:Y:S01]  /*75fe0*/  STL.64 [R1+0x1110], R28 ;  /* 0x0011101c01007387 */ /* 0x000fe20000100a00 */
[C---:B------:R-:W-:Y:S01]  /*75ff0*/  IMAD.X R27, R19.reuse, 0x1, R3, P4 ;  /* 0x00000001131b7824 */ /* 0x040fe200020e0603 */
[----:B------:R-:W0:Y:S01]  /*76000*/  LDC R20, c[0x0][0x248] ;  /* 0x00009200ff147b82 */ /* 0x000e220000000800 */
[----:B------:R-:W-:Y:S01]  /*76010*/  IMAD.X R25, R19, 0x1, R13, P1 ;  /* 0x0000000113197824 */ /* 0x000fe200008e060d */
[----:B------:R-:W-:-:S04]  /*76020*/  SHF.R.S32.HI R19, RZ, 0x1f, R5 ;  /* 0x0000001fff137819 */ /* 0x000fc80000011405 */
[----:B------:R3:W-:Y:S01]  /*76030*/  STL.64 [R1+0x10f0], R24 ;  /* 0x0010f01801007387 */ /* 0x0007e20000100a00 */
[C---:B------:R-:W-:Y:S02]  /*76040*/  IADD3 R32, P3, R5.reuse, R9, RZ ;  /* 0x0000000905207210 */ /* 0x040fe40007f7e0ff */
[----:B---3--:R-:W-:Y:S01]  /*76050*/  IADD3 R24, P1, R5, R11, RZ ;  /* 0x0000000b05187210 */ /* 0x008fe20007f3e0ff */
[----:B------:R3:W-:Y:S04]  /*76060*/  STL.64 [R1+0x1108], R26 ;  /* 0x0011081a01007387 */ /* 0x0007e80000100a00 */
[----:B------:R-:W-:-:S05]  /*76070*/  IMAD.X R25, R19, 0x1, R2, P1 ;  /* 0x0000000113197824 */ /* 0x000fca00008e0602 */
[----:B------:R1:W-:Y:S01]  /*76080*/  STL.64 [R1+0x10e8], R24 ;  /* 0x0010e81801007387 */ /* 0x0003e20000100a00 */
[----:B---3--:R-:W-:Y:S01]  /*76090*/  IADD3 R26, P4, R5, R8, RZ ;  /* 0x00000008051a7210 */ /* 0x008fe20007f9e0ff */
[----:B------:R-:W-:Y:S02]  /*760a0*/  IMAD.X R33, R19, 0x1, R12, P3 ;  /* 0x0000000113217824 */ /* 0x000fe400018e060c */
[----:B------:R-:W-:Y:S02]  /*760b0*/  IMAD.IADD R4, R5, 0x1, R22 ;  /* 0x0000000105047824 */ /* 0x000fe400078e0216 */
[----:B------:R-:W-:Y:S01]  /*760c0*/  IMAD.X R27, R19, 0x1, R3, P4 ;  /* 0x00000001131b7824 */ /* 0x000fe200020e0603 */
[----:B-1----:R-:W-:Y:S01]  /*760d0*/  IADD3 R24, P1, R5, R0, RZ ;  /* 0x0000000005187210 */ /* 0x002fe20007f3e0ff */
[----:B------:R1:W-:Y:S01]  /*760e0*/  STL.64 [R1+0x3098], R32 ;  /* 0x0030982001007387 */ /* 0x0003e20000100a00 */
[----:B------:R-:W3:Y:S03]  /*760f0*/  LDC R22, c[0x0][0x248] ;  /* 0x00009200ff167b82 */ /* 0x000ee60000000800 */
[----:B------:R-:W-:Y:S01]  /*76100*/  IMAD.X R25, R19, 0x1, R13, P1 ;  /* 0x0000000113197824 */ /* 0x000fe200008e060d */
[----:B------:R-:W-:Y:S01]  /*76110*/  STL.64 [R1+0x10d8], R26 ;  /* 0x0010d81a01007387 */ /* 0x000fe20000100a00 */
[----:B------:R-:W-:-:S03]  /*76120*/  SHF.R.S32.HI R19, RZ, 0x1f, R4 ;  /* 0x0000001fff137819 */ /* 0x000fc60000011404 */
[----:B------:R2:W-:Y:S01]  /*76130*/  STL.64 [R1+0x10d0], R24 ;  /* 0x0010d01801007387 */ /* 0x0005e20000100a00 */
[C---:B------:R-:W-:Y:S01]  /*76140*/  IADD3 R36, P3, R4.reuse, R9, RZ ;  /* 0x0000000904247210 */ /* 0x040fe20007f7e0ff */
[C---:B------:R-:W-:Y:S01]  /*76150*/  IMAD.IADD R5, R4.reuse, 0x1, R18 ;  /* 0x0000000104057824 */ /* 0x040fe200078e0212 */
[----:B-1----:R-:W1:Y:S01]  /*76160*/  LDC.64 R32, c[0x0][0x228] ;  /* 0x00008a00ff207b82 */ /* 0x002e620000000a00 */
[C---:B--2---:R-:W-:Y:S02]  /*76170*/  IADD3 R24, P1, R4.reuse, R11, RZ ;  /* 0x0000000b04187210 */ /* 0x044fe40007f3e0ff */
[----:B------:R-:W-:Y:S01]  /*76180*/  IADD3 R26, P4, R4, R8, RZ ;  /* 0x00000008041a7210 */ /* 0x000fe20007f9e0ff */
[----:B------:R-:W-:-:S04]  /*76190*/  IMAD.X R37, R19, 0x1, R12, P3 ;  /* 0x0000000113257824 */ /* 0x000fc800018e060c */
[----:B------:R-:W2:Y:S01]  /*761a0*/  LDC R18, c[0x0][0x248] ;  /* 0x00009200ff127b82 */ /* 0x000ea20000000800 */
[----:B------:R-:W-:-:S05]  /*761b0*/  IMAD.X R25, R19, 0x1, R2, P1 ;  /* 0x0000000113197824 */ /* 0x000fca00008e0602 */
[----:B------:R4:W-:Y:S01]  /*761c0*/  STL.64 [R1+0x10c8], R24 ;  /* 0x0010c81801007387 */ /* 0x0009e20000100a00 */
[----:B------:R-:W-:Y:S01]  /*761d0*/  IMAD.X R27, R19, 0x1, R3, P4 ;  /* 0x00000001131b7824 */ /* 0x000fe200020e0603 */
[----:B----4-:R-:W-:-:S05]  /*761e0*/  IADD3 R24, P1, R4, R0, RZ ;  /* 0x0000000004187210 */ /* 0x010fca0007f3e0ff */
[----:B------:R-:W-:Y:S01]  /*761f0*/  IMAD.X R25, R19, 0x1, R13, P1 ;  /* 0x0000000113197824 */ /* 0x000fe200008e060d */
[----:B------:R-:W-:-:S04]  /*76200*/  SHF.R.S32.HI R19, RZ, 0x1f, R5 ;  /* 0x0000001fff137819 */ /* 0x000fc80000011405 */
[----:B------:R4:W-:Y:S01]  /*76210*/  STL.64 [R1+0x10a8], R24 ;  /* 0x0010a81801007387 */ /* 0x0009e20000100a00 */
[C---:B------:R-:W-:Y:S02]  /*76220*/  IADD3 R28, P3, R5.reuse, R9, RZ ;  /* 0x00000009051c7210 */ /* 0x040fe40007f7e0ff */
[----:B----4-:R-:W-:Y:S01]  /*76230*/  IADD3 R24, P1, R5, R11, RZ ;  /* 0x0000000b05187210 */ /* 0x010fe20007f3e0ff */
[----:B------:R4:W-:Y:S04]  /*76240*/  STL.64 [R1+0x10b8], R26 ;  /* 0x0010b81a01007387 */ /* 0x0009e80000100a00 */
[----:B------:R-:W-:-:S05]  /*76250*/  IMAD.X R25, R19, 0x1, R2, P1 ;  /* 0x0000000113197824 */ /* 0x000fca00008e0602 */
[----:B------:R0:W-:Y:S01]  /*76260*/  STL.64 [R1+0x10a0], R24 ;  /* 0x0010a01801007387 */ /* 0x0001e20000100a00 */
[----:B------:R-:W-:Y:S01]  /*76270*/  IMAD.X R29, R19, 0x1, R12, P3 ;  /* 0x00000001131d7824 */ /* 0x000fe200018e060c */
[C---:B----4-:R-:W-:Y:S01]  /*76280*/  IADD3 R26, P4, R5.reuse, R8, RZ ;  /* 0x00000008051a7210 */ /* 0x050fe20007f9e0ff */
[C---:B------:R-:W-:Y:S01]  /*76290*/  IMAD.IADD R4, R5.reuse, 0x1, R252 ;  /* 0x0000000105047824 */ /* 0x040fe200078e02fc */
[----:B0-----:R-:W-:Y:S02]  /*762a0*/  IADD3 R24, P1, R5, R0, RZ ;  /* 0x0000000005187210 */ /* 0x001fe40007f3e0ff */
[----:B------:R0:W-:Y:S01]  /*762b0*/  STL.64 [R1+0x1098], R28 ;  /* 0x0010981c01007387 */ /* 0x0001e20000100a00 */
[C---:B------:R-:W-:Y:S01]  /*762c0*/  IMAD.X R27, R19.reuse, 0x1, R3, P4 ;  /* 0x00000001131b7824 */ /* 0x040fe200020e0603 */
[----:B------:R-:W4:Y:S01]  /*762d0*/  LDC R252, c[0x0][0x248] ;  /* 0x00009200fffc7b82 */ /* 0x000f220000000800 */
[----:B------:R-:W-:Y:S01]  /*762e0*/  IMAD.X R25, R19, 0x1, R13, P1 ;  /* 0x0000000113197824 */ /* 0x000fe200008e060d */
[----:B------:R-:W-:-:S04]  /*762f0*/  SHF.R.S32.HI R19, RZ, 0x1f, R4 ;  /* 0x0000001fff137819 */ /* 0x000fc80000011404 */
[----:B------:R3:W-:Y:S01]  /*76300*/  STL.64 [R1+0x1080], R24 ;  /* 0x0010801801007387 */ /* 0x0007e20000100a00 */
[C---:B0-----:R-:W-:Y:S02]  /*76310*/  IADD3 R28, P3, R4.reuse, R9, RZ ;  /* 0x00000009041c7210 */ /* 0x041fe40007f7e0ff */
[----:B---3--:R-:W-:Y:S01]  /*76320*/  IADD3 R24, P1, R4, R11, RZ ;  /* 0x0000000b04187210 */ /* 0x008fe20007f3e0ff */
[----:B------:R0:W-:Y:S04]  /*76330*/  STL.64 [R1+0x1090], R26 ;  /* 0x0010901a01007387 */ /* 0x0001e80000100a00 */
[----:B------:R-:W-:-:S05]  /*76340*/  IMAD.X R25, R19, 0x1, R2, P1 ;  /* 0x0000000113197824 */ /* 0x000fca00008e0602 */
[----:B------:R3:W-:Y:S01]  /*76350*/  STL.64 [R1+0x1078], R24 ;  /* 0x0010781801007387 */ /* 0x0007e20000100a00 */
[C---:B0-----:R-:W-:Y:S01]  /*76360*/  IADD3 R26, P4, R4.reuse, R8, RZ ;  /* 0x00000008041a7210 */ /* 0x041fe20007f9e0ff */
[C---:B------:R-:W-:Y:S02]  /*76370*/  IMAD.X R29, R19.reuse, 0x1, R12, P3 ;  /* 0x00000001131d7824 */ /* 0x040fe400018e060c */
[C---:B------:R-:W-:Y:S02]  /*76380*/  IMAD.IADD R5, R4.reuse, 0x1, R21 ;  /* 0x0000000104057824 */ /* 0x040fe400078e0215 */
[C---:B------:R-:W-:Y:S01]  /*76390*/  IMAD.X R27, R19.reuse, 0x1, R3, P4 ;  /* 0x00000001131b7824 */ /* 0x040fe200020e0603 */
[----:B---3--:R-:W-:Y:S01]  /*763a0*/  IADD3 R24, P1, R4, R0, RZ ;  /* 0x0000000004187210 */ /* 0x008fe20007f3e0ff */
[----:B------:R-:W-:Y:S01]  /*763b0*/  STL.64 [R1+0x1070], R28 ;  /* 0x0010701c01007387 */ /* 0x000fe20000100a00 */
[----:B------:R-:W-:Y:S01]  /*763c0*/  IMAD.MOV.U32 R41, RZ, RZ, R35 ;  /* 0x000000ffff297224 */ /* 0x000fe200078e0023 */
[----:B------:R-:W0:Y:S02]  /*763d0*/  LDC R21, c[0x0][0x248] ;  /* 0x00009200ff157b82 */ /* 0x000e240000000800 */
[----:B------:R-:W-:Y:S01]  /*763e0*/  IMAD.X R25, R19, 0x1, R13, P1 ;  /* 0x0000000113197824 */ /* 0x000fe200008e060d */
[----:B------:R-:W-:Y:S01]  /*763f0*/  STL.64 [R1+0x1068], R26 ;  /* 0x0010681a01007387 */ /* 0x000fe20000100a00 */
[----:B------:R-:W-:-:S03]  /*76400*/  SHF.R.S32.HI R19, RZ, 0x1f, R5 ;  /* 0x0000001fff137819 */ /* 0x000fc60000011405 */
[----:B------:R3:W-:Y:S02]  /*76410*/  STL.64 [R1+0x1050], R24 ;  /* 0x0010501801007387 */ /* 0x0007e40000100a00 */
[----:B---3--:R-:W-:-:S05]  /*76420*/  IADD3 R24, P1, R5, R11, RZ ;  /* 0x0000000b05187210 */ /* 0x008fca0007f3e0ff */
[----:B------:R-:W-:-:S05]  /*76430*/  IMAD.X R25, R19, 0x1, R2, P1 ;  /* 0x0000000113197824 */ /* 0x000fca00008e0602 */
[----:B------:R3:W-:Y:S01]  /*76440*/  STL.64 [R1+0x1048], R24 ;  /* 0x0010481801007387 */ /* 0x0007e20000100a00 */
[C---:B------:R-:W-:Y:S01]  /*76450*/  IADD3 R34, P3, R5.reuse, R9, RZ ;  /* 0x0000000905227210 */ /* 0x040fe20007f7e0ff */
[C---:B------:R-:W-:Y:S01]  /*76460*/  IMAD.IADD R4, R5.reuse, 0x1, R20 ;  /* 0x0000000105047824 */ /* 0x040fe200078e0214 */
[C---:B------:R-:W-:Y:S01]  /*76470*/  IADD3 R26, P4, R5.reuse, R8, RZ ;  /* 0x00000008051a7210 */ /* 0x040fe20007f9e0ff */
[----:B------:R-:W1:Y:S01]  /*76480*/  LDC R20, c[0x0][0x248] ;  /* 0x00009200ff147b82 */ /* 0x000e620000000800 */
[----:B---3--:R-:W-:-:S05]  /*76490*/  IADD3 R24, P1, R5, R0, RZ ;  /* 0x0000000005187210 */ /* 0x008fca0007f3e0ff */
[C---:B------:R-:W-:Y:S02]  /*764a0*/  IMAD.X R25, R19.reuse, 0x1, R13, P1 ;  /* 0x0000000113197824 */ /* 0x040fe400008e060d */
[C---:B------:R-:W-:Y:S02]  /*764b0*/  IMAD.X R35, R19.reuse, 0x1, R12, P3 ;  /* 0x0000000113237824 */ /* 0x040fe400018e060c */
[----:B------:R-:W-:Y:S01]  /*764c0*/  IMAD.X R27, R19, 0x1, R3, P4 ;  /* 0x00000001131b7824 */ /* 0x000fe200020e0603 */
[----:B------:R3:W-:Y:S01]  /*764d0*/  STL.64 [R1+0x1030], R24 ;  /* 0x0010301801007387 */ /* 0x0007e20000100a00 */
[----:B------:R-:W-:Y:S02]  /*764e0*/  SHF.R.S32.HI R19, RZ, 0x1f, R4 ;  /* 0x0000001fff137819 */ /* 0x000fe40000011404 */
[----:B---3--:R-:W-:Y:S01]  /*764f0*/  IADD3 R24, P1, R4, R11, RZ ;  /* 0x0000000b04187210 */ /* 0x008fe20007f3e0ff */
[----:B------:R3:W-:Y:S04]  /*76500*/  STL.64 [R1+0x1038], R26 ;  /* 0x0010381a01007387 */ /* 0x0007e80000100a00 */
[----:B------:R-:W-:-:S05]  /*76510*/  IMAD.X R25, R19, 0x1, R2, P1 ;  /* 0x0000000113197824 */ /* 0x000fca00008e0602 */
[----:B------:R2:W-:Y:S01]  /*76520*/  STL.64 [R1+0x1028], R24 ;  /* 0x0010281801007387 */ /* 0x0005e20000100a00 */
[C---:B------:R-:W-:Y:S01]  /*76530*/  IADD3 R38, P3, R4.reuse, R9, RZ ;  /* 0x0000000904267210 */ /* 0x040fe20007f7e0ff */
[C---:B------:R-:W-:Y:S01]  /*76540*/  IMAD.IADD R5, R4.reuse, 0x1, R22 ;  /* 0x0000000104057824 */ /* 0x040fe200078e0216 */
[C---:B---3--:R-:W-:Y:S01]  /*76550*/  IADD3 R26, P4, R4.reuse, R8, RZ ;  /* 0x00000008041a7210 */ /* 0x048fe20007f9e0ff */
[----:B------:R-:W3:Y:S01]  /*76560*/  LDC R22, c[0x0][0x248] ;  /* 0x00009200ff167b82 */ /* 0x000ee20000000800 */
[----:B--2---:R-:W-:-:S05]  /*76570*/  IADD3 R24, P1, R4, R0, RZ ;  /* 0x0000000004187210 */ /* 0x004fca0007f3e0ff */
[C---:B------:R-:W-:Y:S02]  /*76580*/  IMAD.X R25, R19.reuse, 0x1, R13, P1 ;  /* 0x0000000113197824 */ /* 0x040fe400008e060d */
[C---:B------:R-:W-:Y:S02]  /*76590*/  IMAD.X R39, R19.reuse, 0x1, R12, P3 ;  /* 0x0000000113277824 */ /* 0x040fe400018e060c */
[----:B------:R-:W-:Y:S01]  /*765a0*/  IMAD.X R27, R19, 0x1, R3, P4 ;  /* 0x00000001131b7824 */ /* 0x000fe200020e0603 */
[----:B------:R2:W-:Y:S01]  /*765b0*/  STL.64 [R1+0x1008], R24 ;  /* 0x0010081801007387 */ /* 0x0005e20000100a00 */
[----:B------:R-:W-:Y:S02]  /*765c0*/  SHF.R.S32.HI R19, RZ, 0x1f, R5 ;  /* 0x0000001fff137819 */ /* 0x000fe40000011405 */
[C---:B------:R-:W-:Y:S02]  /*765d0*/  IADD3 R28, P3, R5.reuse, R9, RZ ;  /* 0x00000009051c7210 */ /* 0x040fe40007f7e0ff */
[----:B--2---:R-:W-:Y:S01]  /*765e0*/  IADD3 R24, P1, R5, R11, RZ ;  /* 0x0000000b05187210 */ /* 0x004fe20007f3e0ff */
[----:B------:R2:W-:Y:S04]  /*765f0*/  STL.64 [R1+0x1018], R26 ;  /* 0x0010181a01007387 */ /* 0x0005e80000100a00 */
[----:B------:R-:W-:-:S05]  /*76600*/  IMAD.X R25, R19, 0x1, R2, P1 ;  /* 0x0000000113197824 */ /* 0x000fca00008e0602 */
[----:B------:R4:W-:Y:S01]  /*76610*/  STL.64 [R1+0xfe8], R24 ;  /* 0x000fe81801007387 */ /* 0x0009e20000100a00 */
[----:B--2---:R-:W-:Y:S01]  /*76620*/  IADD3 R26, P4, R5, R8, RZ ;  /* 0x00000008051a7210 */ /* 0x004fe20007f9e0ff */
[----:B------:R-:W-:Y:S02]  /*76630*/  IMAD.X R29, R19, 0x1, R12, P3 ;  /* 0x00000001131d7824 */ /* 0x000fe400018e060c */
[----:B------:R-:W-:Y:S02]  /*76640*/  IMAD.IADD R4, R5, 0x1, R18 ;  /* 0x0000000105047824 */ /* 0x000fe400078e0212 */
[----:B------:R-:W-:Y:S01]  /*76650*/  IMAD.X R27, R19, 0x1, R3, P4 ;  /* 0x00000001131b7824 */ /* 0x000fe200020e0603 */
[----:B----4-:R-:W-:Y:S01]  /*76660*/  IADD3 R24, P1, R5, R0, RZ ;  /* 0x0000000005187210 */ /* 0x010fe20007f3e0ff */
[----:B------:R-:W-:Y:S01]  /*76670*/  STL.64 [R1+0x1000], R28 ;  /* 0x0010001c01007387 */ /* 0x000fe20000100a00 */
[----:B------:R-:W2:Y:S03]  /*76680*/  LDC R18, c[0x0][0x248] ;  /* 0x00009200ff127b82 */ /* 0x000ea60000000800 */
        /* <DEDUP_REMOVED lines=10> */
[C---:B------:R-:W-:Y:S02]  /*76730*/  IMAD.IADD R5, R4.reuse, 0x1, R252 ;  /* 0x0000000104057824 */ /* 0x040fe400078e02fc */
[----:B------:R-:W2:Y:S01]  /*76740*/  LDC R252, c[0x0][0x248] ;  /* 0x00009200fffc7b82 */ /* 0x000ea20000000800 */
        /* <DEDUP_REMOVED lines=8> */
[----:B------:R-:W-:Y:S01]  /*767d0*/  IMAD.X R25, R19, 0x1, R2, P1 ;  /* 0x0000000113197824 */ /* 0x000fe200008e0602 */
[----:B------:R-:W-:-:S04]  /*767e0*/  IADD3 R28, P3, R5, R9, RZ ;  /* 0x00000009051c7210 */ /* 0x000fc80007f7e0ff */
[----:B------:R1:W-:Y:S01]  /*767f0*/  STL.64 [R1+0xfa8], R24 ;  /* 0x000fa81801007387 */ /* 0x0003e20000100a00 */
[----:B------:R-:W-:Y:S01]  /*76800*/  IMAD.X R29, R19, 0x1, R12, P3 ;  /* 0x00000001131d7824 */ /* 0x000fe200018e060c */
[C---:B----4-:R-:W-:Y:S01]  /*76810*/  IADD3 R26, P4, R5.reuse, R8, RZ ;  /* 0x00000008051a7210 */ /* 0x050fe20007f9e0ff */
[C---:B0-----:R-:W-:Y:S01]  /*76820*/  IMAD.IADD R4, R5.reuse, 0x1, R21 ;  /* 0x0000000105047824 */ /* 0x041fe200078e0215 */
[----:B-1----:R-:W-:Y:S02]  /*76830*/  IADD3 R24, P1, R5, R0, RZ ;  /* 0x0000000005187210 */ /* 0x002fe40007f3e0ff */
[----:B------:R0:W-:Y:S01]  /*76840*/  STL.64 [R1+0xfa0], R28 ;  /* 0x000fa01c01007387 */ /* 0x0001e20000100a00 */
[C---:B------:R-:W-:Y:S01]  /*76850*/  IMAD.X R27, R19.reuse, 0x1, R3, P4 ;  /* 0x00000001131b7824 */ /* 0x040fe200020e0603 */
[----:B------:R-:W1:Y:S01]  /*76860*/  LDC R21, c[0x0][0x248] ;  /* 0x00009200ff157b82 */ /* 0x000e620000000800 */
[----:B------:R-:W-:Y:S01]  /*76870*/  IMAD.X R25, R19, 0x1, R13, P1 ;  /* 0x0000000113197824 */ /* 0x000fe200008e060d */
[----:B------:R-:W-:-:S04]  /*76880*/  SHF.R.S32.HI R19, RZ, 0x1f, R4 ;  /* 0x0000001fff137819 */ /* 0x000fc80000011404 */
[----:B------:R4:W-:Y:S01]  /*76890*/  STL.64 [R1+0xf90], R24 ;  /* 0x000f901801007387 */ /* 0x0009e20000100a00 */
[C---:B0-----:R-:W-:Y:S02]  /*768a0*/  IADD3 R28, P3, R4.reuse, R9, RZ ;  /* 0x00000009041c7210 */ /* 0x041fe40007f7e0ff */
[----:B----4-:R-:W-:Y:S01]  /*768b0*/  IADD3 R24, P1, R4, R11, RZ ;  /* 0x0000000b04187210 */ /* 0x010fe20007f3e0ff */
[----:B------:R0:W-:Y:S04]  /*768c0*/  STL.64 [R1+0xf98], R26 ;  /* 0x000f981a01007387 */ /* 0x0001e80000100a00 */
[----:B------:R-:W-:-:S05]  /*768d0*/  IMAD.X R25, R19, 0x1, R2, P1 ;  /* 0x0000000113197824 */ /* 0x000fca00008e0602 */
[----:B------:R4:W-:Y:S01]  /*768e0*/  STL.64 [R1+0xf88], R24 ;  /* 0x000f881801007387 */ /* 0x0009e20000100a00 */
[C---:B0-----:R-:W-:Y:S01]  /*768f0*/  IADD3 R26, P4, R4.reuse, R8, RZ ;  /* 0x00000008041a7210 */ /* 0x041fe20007f9e0ff */
[C---:B------:R-:W-:Y:S02]  /*76900*/  IMAD.X R29, R19.reuse, 0x1, R12, P3 ;  /* 0x00000001131d7824 */ /* 0x040fe400018e060c */
[C---:B------:R-:W-:Y:S02]  /*76910*/  IMAD.IADD R5, R4.reuse, 0x1, R20 ;  /* 0x0000000104057824 */ /* 0x040fe400078e0214 */
[C---:B------:R-:W-:Y:S01]  /*76920*/  IMAD.X R27, R19.reuse, 0x1, R3, P4 ;  /* 0x00000001131b7824 */ /* 0x040fe200020e0603 */
[----:B----4-:R-:W-:Y:S01]  /*76930*/  IADD3 R24, P1, R4, R0, RZ ;  /* 0x0000000004187210 */ /* 0x010fe20007f3e0ff */
[----:B------:R-:W-:Y:S01]  /*76940*/  STL.64 [R1+0xf80], R28 ;  /* 0x000f801c01007387 */ /* 0x000fe20000100a00 */
[----:B------:R-:W0:Y:S03]  /*76950*/  LDC R20, c[0x0][0x248] ;  /* 0x00009200ff147b82 */ /* 0x000e260000000800 */
        /* <DEDUP_REMOVED lines=8> */
[----:B------:R-:W-:Y:S01]  /*769e0*/  IMAD.X R29, R19, 0x1, R12, P3 ;  /* 0x00000001131d7824 */ /* 0x000fe200018e060c */
[C---:B------:R-:W-:Y:S01]  /*769f0*/  IADD3 R26, P4, R5.reuse, R8, RZ ;  /* 0x00000008051a7210 */ /* 0x040fe20007f9e0ff */
[C---:B---3--:R-:W-:Y:S02]  /*76a00*/  IMAD.IADD R4, R5.reuse, 0x1, R22 ;  /* 0x0000000105047824 */ /* 0x048fe400078e0216 */
[----:B------:R-:W3:Y:S01]  /*76a10*/  LDC R22, c[0x0][0x248] ;  /* 0x00009200ff167b82 */ /* 0x000ee20000000800 */
[----:B----4-:R-:W-:Y:S01]  /*76a20*/  IADD3 R24, P1, R5, R0, RZ ;  /* 0x0000000005187210 */ /* 0x010fe20007f3e0ff */
[----:B------:R-:W-:Y:S04]  /*76a30*/  STL.64 [R1+0xf58], R28 ;  /* 0x000f581c01007387 */ /* 0x000fe80000100a00 */
[----:B------:R-:W-:-:S02]  /*76a40*/  IMAD.X R25, R19, 0x1, R13, P1 ;  /* 0x0000000113197824 */ /* 0x000fc400008e060d */
[----:B------:R-:W-:Y:S01]  /*76a50*/  IMAD.X R27, R19, 0x1, R3, P4 ;  /* 0x00000001131b7824 */ /* 0x000fe200020e0603 */
[----:B------:R-:W-:Y:S02]  /*76a60*/  SHF.R.S32.HI R19, RZ, 0x1f, R4 ;  /* 0x0000001fff137819 */ /* 0x000fe40000011404 */
[----:B------:R4:W-:Y:S02]  /*76a70*/  STL.64 [R1+0xf40], R24 ;  /* 0x000f401801007387 */ /* 0x0009e40000100a00 */
[C---:B----4-:R-:W-:Y:S02]  /*76a80*/  IADD3 R24, P1, R4.reuse, R11, RZ ;  /* 0x0000000b04187210 */ /* 0x050fe40007f3e0ff */
[----:B------:R4:W-:Y:S03]  /*76a90*/  STL.64 [R1+0xf50], R26 ;  /* 0x000f501a01007387 */ /* 0x0009e60000100a00 */
[----:B------:R-:W-:Y:S01]  /*76aa0*/  IMAD.X R25, R19, 0x1, R2, P1 ;  /* 0x0000000113197824 */ /* 0x000fe200008e0602 */
[----:B------:R-:W-:-:S04]  /*76ab0*/  IADD3 R28, P3, R4, R9, RZ ;  /* 0x00000009041c7210 */ /* 0x000fc80007f7e0ff */
[----:B------:R1:W-:Y:S01]  /*76ac0*/  STL.64 [R1+0xf38], R24 ;  /* 0x000f381801007387 */ /* 0x0003e20000100a00 */
[C---:B------:R-:W-:Y:S01]  /*76ad0*/  IMAD.X R29, R19.reuse, 0x1, R12, P3 ;  /* 0x00000001131d7824 */ /* 0x040fe200018e060c */
[C---:B----4-:R-:W-:Y:S01]  /*76ae0*/  IADD3 R26, P4, R4.reuse, R8, RZ ;  /* 0x00000008041a7210 */ /* 0x050fe20007f9e0ff */
[C---:B--2---:R-:W-:Y:S01]  /*76af0*/  IMAD.IADD R5, R4.reuse, 0x1, R18 ;  /* 0x0000000104057824 */ /* 0x044fe200078e0212 */
[----:B-1----:R-:W-:Y:S02]  /*76b00*/  IADD3 R24, P1, R4, R0, RZ ;  /* 0x0000000004187210 */ /* 0x002fe40007f3e0ff */
[----:B------:R1:W-:Y:S01]  /*76b10*/  STL.64 [R1+0xf30], R28 ;  /* 0x000f301c01007387 */ /* 0x0003e20000100a00 */
[C---:B------:R-:W-:Y:S01]  /*76b20*/  IMAD.X R27, R19.reuse, 0x1, R3, P4 ;  /* 0x00000001131b7824 */ /* 0x040fe200020e0603 */
[----:B------:R-:W2:Y:S01]  /*76b30*/  LDC R18, c[0x0][0x248] ;  /* 0x00009200ff127b82 */ /* 0x000ea20000000800 */
[----:B------:R-:W-:Y:S01]  /*76b40*/  IMAD.X R25, R19, 0x1, R13, P1 ;  /* 0x0000000113197824 */ /* 0x000fe200008e060d */
[----:B------:R-:W-:-:S04]  /*76b50*/  SHF.R.S32.HI R19, RZ, 0x1f, R5 ;  /* 0x0000001fff137819 */ /* 0x000fc80000011405 */
[----:B------:R4:W-:Y:S01]  /*76b60*/  STL.64 [R1+0xf10], R24 ;  /* 0x000f101801007387 */ /* 0x0009e20000100a00 */
[C---:B-1----:R-:W-:Y:S02]  /*76b70*/  IADD3 R28, P3, R5.reuse, R9, RZ ;  /* 0x00000009051c7210 */ /* 0x042fe40007f7e0ff */
[----:B----4-:R-:W-:Y:S01]  /*76b80*/  IADD3 R24, P1, R5, R11, RZ ;  /* 0x0000000b05187210 */ /* 0x010fe20007f3e0ff */
[----:B------:R1:W-:Y:S04]  /*76b90*/  STL.64 [R1+0xf28], R26 ;  /* 0x000f281a01007387 */ /* 0x0003e80000100a00 */
[----:B------:R-:W-:-:S05]  /*76ba0*/  IMAD.X R25, R19, 0x1, R2, P1 ;  /* 0x0000000113197824 */ /* 0x000fca00008e0602 */
[----:B------:R4:W-:Y:S01]  /*76bb0*/  STL.64 [R1+0xf08], R24 ;  /* 0x000f081801007387 */ /* 0x0009e20000100a00 */
[----:B-1----:R-:W-:Y:S01]  /*76bc0*/  IADD3 R26, P4, R5, R8, RZ ;  /* 0x00000008051a7210 */ /* 0x002fe20007f9e0ff */
[----:B------:R-:W-:Y:S02]  /*76bd0*/  IMAD.X R29, R19, 0x1, R12, P3 ;  /* 0x00000001131d7824 */ /* 0x000fe400018e060c */
[----:B------:R-:W-:Y:S02]  /*76be0*/  IMAD.IADD R4, R5, 0x1, R252 ;  /* 0x0000000105047824 */ /* 0x000fe400078e02fc */
[----:B------:R-:W-:Y:S01]  /*76bf0*/  IMAD.X R27, R19, 0x1, R3, P4 ;  /* 0x00000001131b7824 */ /* 0x000fe200020e0603 */
[----:B----4-:R-:W-:Y:S01]  /*76c00*/  IADD3 R24, P1, R5, R0, RZ ;  /* 0x0000000005187210 */ /* 0x010fe20007f3e0ff */
[----:B------:R-:W-:Y:S01]  /*76c10*/  STL.64 [R1+0xf00], R28 ;  /* 0x000f001c01007387 */ /* 0x000fe20000100a00 */
[----:B------:R-:W1:Y:S03]  /*76c20*/  LDC R252, c[0x0][0x248] ;  /* 0x00009200fffc7b82 */ /* 0x000e660000000800 */
        /* <DEDUP_REMOVED lines=11> */
[----:B------:R-:W1:Y:S01]  /*76ce0*/  LDC R21, c[0x0][0x248] ;  /* 0x00009200ff157b82 */ /* 0x000e620000000800 */
        /* <DEDUP_REMOVED lines=14> */
[----:B---3--:R-:W-:Y:S02]  /*76dd0*/  IADD3 R24, P1, R5, R0, RZ ;  /* 0x0000000005187210 */ /* 0x008fe40007f3e0ff */
[----:B------:R0:W-:Y:S01]  /*76de0*/  STL.64 [R1+0xeb8], R28 ;  /* 0x000eb81c01007387 */ /* 0x0001e20000100a00 */
[C---:B------:R-:W-:Y:S01]  /*76df0*/  IMAD.X R27, R19.reuse, 0x1, R3, P4 ;  /* 0x00000001131b7824 */ /* 0x040fe200020e0603 */
[----:B------:R-:W3:Y:S01]  /*76e00*/  LDC R20, c[0x0][0x248] ;  /* 0x00009200ff147b82 */ /* 0x000ee20000000800 */
        /* <DEDUP_REMOVED lines=14> */
[----:B------:R-:W-:Y:S01]  /*76ef0*/  IMAD.MOV.U32 R43, RZ, RZ, R41 ;  /* 0x000000ffff2b7224 */ /* 0x000fe200078e0029 */
[----:B------:R-:W0:Y:S02]  /*76f00*/  LDC R22, c[0x0][0x248] ;  /* 0x00009200ff167b82 */ /* 0x000e240000000800 */
        /* <DEDUP_REMOVED lines=10> */
[C---:B--2---:R-:W-:Y:S02]  /*76fb0*/  IMAD.IADD R4, R5.reuse, 0x1, R18 ;  /* 0x0000000105047824 */ /* 0x044fe400078e0212 */
        /* <DEDUP_REMOVED lines=11> */
[C---:B------:R-:W-:Y:S01]  /*77070*/  IADD3 R40, P3, R4.reuse, R9, RZ ;  /* 0x0000000904287210 */ /* 0x040fe20007f7e0ff */
[C---:B-1----:R-:W-:Y:S01]  /*77080*/  IMAD.IADD R5, R4.reuse, 0x1, R252 ;  /* 0x0000000104057824 */ /* 0x042fe200078e02fc */
[C---:B----4-:R-:W-:Y:S01]  /*77090*/  IADD3 R26, P4, R4.reuse, R8, RZ ;  /* 0x00000008041a7210 */ /* 0x050fe20007f9e0ff */
[----:B------:R-:W1:Y:S01]  /*770a0*/  LDC R252, c[0x0][0x248] ;  /* 0x00009200fffc7b82 */ /* 0x000e620000000800 */
[----:B---3--:R-:W-:-:S05]  /*770b0*/  IADD3 R24, P1, R4, R0, RZ ;  /* 0x0000000004187210 */ /* 0x008fca0007f3e0ff */
[C---:B------:R-:W-:Y:S02]  /*770c0*/  IMAD.X R25, R19.reuse, 0x1, R13, P1 ;  /* 0x0000000113197824 */ /* 0x040fe400008e060d */
[C---:B------:R-:W-:Y:S02]  /*770d0*/  IMAD.X R41, R19.reuse, 0x1, R12, P3 ;  /* 0x0000000113297824 */ /* 0x040fe400018e060c */
[----:B------:R-:W-:Y:S01]  /*770e0*/  IMAD.X R27, R19, 0x1, R3, P4 ;  /* 0x00000001131b7824 */ /* 0x000fe200020e0603 */
[----:B------:R3:W-:Y:S01]  /*770f0*/  STL.64 [R1+0xe20], R24 ;  /* 0x000e201801007387 */ /* 0x0007e20000100a00 */
[----:B------:R-:W-:Y:S02]  /*77100*/  SHF.R.S32.HI R19, RZ, 0x1f, R5 ;  /* 0x0000001fff137819 */ /* 0x000fe40000011405 */
        /* <DEDUP_REMOVED lines=9> */
[----:B----4-:R-:W-:Y:S01]  /*771a0*/  IADD3 R24, P1, R5, R0, RZ ;  /* 0x0000000005187210 */ /* 0x010fe20007f3e0ff */
[----:B------:R-:W-:Y:S01]  /*771b0*/  STL.64 [R1+0xe10], R28 ;  /* 0x000e101c01007387 */ /* 0x000fe20000100a00 */
[----:B------:R-:W-:Y:S01]  /*771c0*/  IMAD.MOV.U32 R45, RZ, RZ, R43 ;  /* 0x000000ffff2d7224 */ /* 0x000fe200078e002b */
[----:B------:R-:W3:Y:S02]  /*771d0*/  LDC R21, c[0x0][0x248] ;  /* 0x00009200ff157b82 */ /* 0x000ee40000000800 */
        /* <DEDUP_REMOVED lines=11> */
[----:B------:R-:W3:Y:S01]  /*77290*/  LDC R20, c[0x0][0x248] ;  /* 0x00009200ff147b82 */ /* 0x000ee20000000800 */
        /* <DEDUP_REMOVED lines=14> */
[----:B--2---:R-:W-:Y:S02]  /*77380*/  IADD3 R24, P1, R5, R0, RZ ;  /* 0x0000000005187210 */ /* 0x004fe40007f3e0ff */
[----:B------:R-:W-:Y:S01]  /*77390*/  STL.64 [R1+0xdb8], R28 ;  /* 0x000db81c01007387 */ /* 0x000fe20000100a00 */
[C---:B------:R-:W-:Y:S01]  /*773a0*/  IMAD.X R27, R19.reuse, 0x1, R3, P4 ;  /* 0x00000001131b7824 */ /* 0x040fe200020e0603 */
[----:B------:R-:W0:Y:S01]  /*773b0*/  LDC R22, c[0x0][0x248] ;  /* 0x00009200ff167b82 */ /* 0x000e220000000800 */
[----:B------:R-:W-:Y:S01]  /*773c0*/  IMAD.X R25, R19, 0x1, R13, P1 ;  /* 0x0000000113197824 */ /* 0x000fe200008e060d */
[----:B------:R-:W-:-:S04]  /*773d0*/  SHF.R.S32.HI R19, RZ, 0x1f, R4 ;  /* 0x0000001fff137819 */ /* 0x000fc80000011404 */
[----:B------:R2:W-:Y:S02]  /*773e0*/  STL.64 [R1+0xda8], R24 ;  /* 0x000da81801007387 */ /* 0x0005e40000100a00 */
[----:B--2---:R-:W-:Y:S02]  /*773f0*/  IADD3 R24, P1, R4, R11, RZ ;  /* 0x0000000b04187210 */ /* 0x004fe40007f3e0ff */
[----:B------:R2:W-:Y:S03]  /*77400*/  STL.64 [R1+0xdb0], R26 ;  /* 0x000db01a01007387 */ /* 0x0005e60000100a00 */
[----:B------:R-:W-:-:S05]  /*77410*/  IMAD.X R25, R19, 0x1, R2, P1 ;  /* 0x0000000113197824 */ /* 0x000fca00008e0602 */
[----:B------:R4:W-:Y:S01]  /*77420*/  STL.64 [R1+0xda0], R24 ;  /* 0x000da01801007387 */ /* 0x0009e20000100a00 */
[C---:B--2---:R-:W-:Y:S01]  /*77430*/  IADD3 R26, P4, R4.reuse, R8, RZ ;  /* 0x00000008041a7210 */ /* 0x044fe20007f9e0ff */
[C---:B------:R-:W-:Y:S01]  /*77440*/  IMAD.IADD R5, R4.reuse, 0x1, R18 ;  /* 0x0000000104057824 */ /* 0x040fe200078e0212 */
[C---:B------:R-:W-:Y:S01]  /*77450*/  IADD3 R42, P3, R4.reuse, R9, RZ ;  /* 0x00000009042a7210 */ /* 0x040fe20007f7e0ff */
[----:B------:R-:W-:Y:S01]  /*77460*/  IMAD.MOV.U32 R49, RZ, RZ, R45 ;  /* 0x000000ffff317224 */ /* 0x000fe200078e002d */
[----:B------:R-:W2:Y:S01]  /*77470*/  LDC R18, c[0x0][0x248] ;  /* 0x00009200ff127b82 */ /* 0x000ea20000000800 */
[----:B------:R-:W-:Y:S01]  /*77480*/  IMAD.X R27, R19, 0x1, R3, P4 ;  /* 0x00000001131b7824 */ /* 0x000fe200020e0603 */
[----:B----4-:R-:W-:-:S04]  /*77490*/  IADD3 R24, P1, R4, R0, RZ ;  /* 0x0000000004187210 */ /* 0x010fc80007f3e0ff */
[----:B------:R-:W-:Y:S01]  /*774a0*/  STL.64 [R1+0xd90], R26 ;  /* 0x000d901a01007387 */ /* 0x000fe20000100a00 */
[C---:B------:R-:W-:Y:S02]  /*774b0*/  IMAD.X R25, R19.reuse, 0x1, R13, P1 ;  /* 0x0000000113197824 */ /* 0x040fe400008e060d */
[----:B------:R-:W-:Y:S01]  /*774c0*/  IMAD.X R43, R19, 0x1, R12, P3 ;  /* 0x00000001132b7824 */ /* 0x000fe200018e060c */
[----:B------:R-:W-:Y:S02]  /*774d0*/  SHF.R.S32.HI R19, RZ, 0x1f, R5 ;  /* 0x0000001fff137819 */ /* 0x000fe40000011405 */
[----:B------:R4:W-:Y:S01]  /*774e0*/  STL.64 [R1+0xd80], R24 ;  /* 0x000d801801007387 */ /* 0x0009e20000100a00 */
[C---:B------:R-:W-:Y:S02]  /*774f0*/  IADD3 R28, P3, R5.reuse, R9, RZ ;  /* 0x00000009051c7210 */ /* 0x040fe40007f7e0ff */
[----:B----4-:R-:W-:-:S05]  /*77500*/  IADD3 R24, P1, R5, R11, RZ ;  /* 0x0000000b05187210 */ /* 0x010fca0007f3e0ff */
[----:B------:R-:W-:-:S05]  /*77510*/  IMAD.X R25, R19, 0x1, R2, P1 ;  /* 0x0000000113197824 */ /* 0x000fca00008e0602 */
[----:B------:R4:W-:Y:S01]  /*77520*/  STL.64 [R1+0xd60], R24 ;  /* 0x000d601801007387 */ /* 0x0009e20000100a00 */
[----:B------:R-:W-:Y:S01]  /*77530*/  IMAD.X R29, R19, 0x1, R12, P3 ;  /* 0x00000001131d7824 */ /* 0x000fe200018e060c */
[C---:B------:R-:W-:Y:S01]  /*77540*/  IADD3 R26, P4, R5.reuse, R8, RZ ;  /* 0x00000008051a7210 */ /* 0x040fe20007f9e0ff */
[C---:B-1----:R-:W-:Y:S02]  /*77550*/  IMAD.IADD R4, R5.reuse, 0x1, R252 ;  /* 0x0000000105047824 */ /* 0x042fe400078e02fc */
[----:B------:R-:W-:Y:S01]  /*77560*/  IMAD.MOV.U32 R47, RZ, RZ, R49 ;  /* 0x000000ffff2f7224 */ /* 0x000fe200078e0031 */
[----:B----4-:R-:W-:Y:S01]  /*77570*/  IADD3 R24, P1, R5, R0, RZ ;  /* 0x0000000005187210 */ /* 0x010fe20007f3e0ff */
[----:B------:R-:W-:Y:S01]  /*77580*/  STL.64 [R1+0xd78], R28 ;  /* 0x000d781c01007387 */ /* 0x000fe20000100a00 */
[C---:B------:R-:W-:Y:S01]  /*77590*/  IMAD.X R27, R19.reuse, 0x1, R3, P4 ;  /* 0x00000001131b7824 */ /* 0x040fe200020e0603 */
[----:B------:R-:W1:Y:S02]  /*775a0*/  LDC R252, c[0x0][0x248] ;  /* 0x00009200fffc7b82 */ /* 0x000e640000000800 */
        /* <DEDUP_REMOVED lines=10> */
[C---:B---3--:R-:W-:Y:S01]  /*77650*/  IMAD.IADD R5, R4.reuse, 0x1, R21 ;  /* 0x0000000104057824 */ /* 0x048fe200078e0215 */
[----:B0-----:R-:W-:Y:S02]  /*77660*/  IADD3 R24, P1, R4, R0, RZ ;  /* 0x0000000004187210 */ /* 0x001fe40007f3e0ff */
[----:B------:R-:W-:Y:S01]  /*77670*/  STL.64 [R1+0xd48], R28 ;  /* 0x000d481c01007387 */ /* 0x000fe20000100a00 */
[C---:B------:R-:W-:Y:S01]  /*77680*/  IMAD.X R27, R19.reuse, 0x1, R3, P4 ;  /* 0x00000001131b7824 */ /* 0x040fe200020e0603 */
[----:B------:R-:W0:Y:S01]  /*77690*/  LDC R21, c[0x0][0x248] ;  /* 0x00009200ff157b82 */ /* 0x000e220000000800 */
[----:B------:R-:W-:Y:S01]  /*776a0*/  IMAD.X R25, R19, 0x1, R13, P1 ;  /* 0x0000000113197824 */ /* 0x000fe200008e060d */
[----:B------:R-:W-:-:S04]  /*776b0*/  SHF.R.S32.HI R19, RZ, 0x1f, R5 ;  /* 0x0000001fff137819 */ /* 0x000fc80000011405 */
[----:B------:R3:W-:Y:S02]  /*776c0*/  STL.64 [R1+0xd28], R24 ;  /* 0x000d281801007387 */ /* 0x0007e40000100a00 */
[----:B---3--:R-:W-:Y:S02]  /*776d0*/  IADD3 R24, P1, R5, R11, RZ ;  /* 0x0000000b05187210 */ /* 0x008fe40007f3e0ff */
[----:B------:R3:W-:Y:S03]  /*776e0*/  STL.64 [R1+0xd40], R26 ;  /* 0x000d401a01007387 */ /* 0x0007e60000100a00 */
[----:B------:R-:W-:-:S05]  /*776f0*/  IMAD.X R25, R19, 0x1, R2, P1 ;  /* 0x0000000113197824 */ /* 0x000fca00008e0602 */
[----:B------:R4:W-:Y:S01]  /*77700*/  STL.64 [R1+0xd20], R24 ;  /* 0x000d201801007387 */ /* 0x0009e20000100a00 */
[C---:B---3--:R-:W-:Y:S01]  /*77710*/  IADD3 R26, P4, R5.reuse, R8, RZ ;  /* 0x00000008051a7210 */ /* 0x048fe20007f9e0ff */
[C---:B------:R-:W-:Y:S01]  /*77720*/  IMAD.IADD R4, R5.reuse, 0x1, R20 ;  /* 0x0000000105047824 */ /* 0x040fe200078e0214 */
[----:B------:R-:W-:Y:S01]  /*77730*/  IADD3 R44, P3, R5, R9, RZ ;  /* 0x00000009052c7210 */ /* 0x000fe20007f7e0ff */
[----:B------:R-:W3:Y:S02]  /*77740*/  LDC R20, c[0x0][0x248] ;  /* 0x00009200ff147b82 */ /* 0x000ee40000000800 */
[----:B------:R-:W-:Y:S01]  /*77750*/  IMAD.X R27, R19, 0x1, R3, P4 ;  /* 0x00000001131b7824 */ /* 0x000fe200020e0603 */
[----:B----4-:R-:W-:-:S04]  /*77760*/  IADD3 R24, P1, R5, R0, RZ ;  /* 0x0000000005187210 */ /* 0x010fc80007f3e0ff */
[----:B------:R-:W-:Y:S01]  /*77770*/  STL.64 [R1+0xd10], R26 ;  /* 0x000d101a01007387 */ /* 0x000fe20000100a00 */
[C---:B------:R-:W-:Y:S02]  /*77780*/  IMAD.X R25, R19.reuse, 0x1, R13, P1 ;  /* 0x0000000113197824 */ /* 0x040fe400008e060d */
[----:B------:R-:W-:Y:S01]  /*77790*/  IMAD.X R45, R19, 0x1, R12, P3 ;  /* 0x00000001132d7824 */ /* 0x000fe200018e060c */
[----:B------:R-:W-:Y:S02]  /*777a0*/  SHF.R.S32.HI R19, RZ, 0x1f, R4 ;  /* 0x0000001fff137819 */ /* 0x000fe40000011404 */
[----:B------:R4:W-:Y:S02]  /*777b0*/  STL.64 [R1+0xd08], R24 ;  /* 0x000d081801007387 */ /* 0x0009e40000100a00 */
[----:B----4-:R-:W-:-:S05]  /*777c0*/  IADD3 R24, P1, R4, R11, RZ ;  /* 0x0000000b04187210 */ /* 0x010fca0007f3e0ff */
[----:B------:R-:W-:-:S05]  /*777d0*/  IMAD.X R25, R19, 0x1, R2, P1 ;  /* 0x0000000113197824 */ /* 0x000fca00008e0602 */
[----:B------:R4:W-:Y:S01]  /*777e0*/  STL.64 [R1+0xd00], R24 ;  /* 0x000d001801007387 */ /* 0x0009e20000100a00 */
[C---:B------:R-:W-:Y:S01]  /*777f0*/  IADD3 R48, P3, R4.reuse, R9, RZ ;  /* 0x0000000904307210 */ /* 0x040fe20007f7e0ff */
[C---:B------:R-:W-:Y:S01]  /*77800*/  IMAD.IADD R5, R4.reuse, 0x1, R22 ;  /* 0x0000000104057824 */ /* 0x040fe200078e0216 */
[C---:B------:R-:W-:Y:S01]  /*77810*/  IADD3 R26, P4, R4.reuse, R8, RZ ;  /* 0x00000008041a7210 */ /* 0x040fe20007f9e0ff */
[----:B------:R-:W-:Y:S01]  /*77820*/  IMAD.MOV.U32 R53, RZ, RZ, R47 ;  /* 0x000000ffff357224 */ /* 0x000fe200078e002f */
[----:B------:R-:W3:Y:S01]  /*77830*/  LDC R22, c[0x0][0x248] ;  /* 0x00009200ff167b82 */ /* 0x000ee20000000800 */
[----:B----4-:R-:W-:-:S05]  /*77840*/  IADD3 R24, P1, R4, R0, RZ ;  /* 0x0000000004187210 */ /* 0x010fca0007f3e0ff */
[C---:B------:R-:W-:Y:S02]  /*77850*/  IMAD.X R25, R19.reuse, 0x1, R13, P1 ;  /* 0x0000000113197824 */ /* 0x040fe400008e060d */
[C---:B------:R-:W-:Y:S02]  /*77860*/  IMAD.X R49, R19.reuse, 0x1, R12, P3 ;  /* 0x0000000113317824 */ /* 0x040fe400018e060c */
[----:B------:R-:W-:Y:S01]  /*77870*/  IMAD.X R27, R19, 0x1, R3, P4 ;  /* 0x00000001131b7824 */ /* 0x000fe200020e0603 */
[----:B------:R4:W-:Y:S01]  /*77880*/  STL.64 [R1+0xce0], R24 ;  /* 0x000ce01801007387 */ /* 0x0009e20000100a00 */
[----:B------:R-:W-:Y:S02]  /*77890*/  SHF.R.S32.HI R19, RZ, 0x1f, R5 ;  /* 0x0000001fff137819 */ /* 0x000fe40000011405 */
[----:B----4-:R-:W-:Y:S01]  /*778a0*/  IADD3 R24, P1, R5, R11, RZ ;  /* 0x0000000b05187210 */ /* 0x010fe20007f3e0ff */
[----:B------:R4:W-:Y:S04]  /*778b0*/  STL.64 [R1+0xcf0], R26 ;  /* 0x000cf01a01007387 */ /* 0x0009e80000100a00 */
[----:B------:R-:W-:Y:S01]  /*778c0*/  IMAD.X R25, R19, 0x1, R2, P1 ;  /* 0x0000000113197824 */ /* 0x000fe200008e0602 */
[----:B------:R-:W-:-:S04]  /*778d0*/  IADD3 R28, P3, R5, R9, RZ ;  /* 0x00000009051c7210 */ /* 0x000fc80007f7e0ff */
[----:B------:R1:W-:Y:S01]  /*778e0*/  STL.64 [R1+0xcd8], R24 ;  /* 0x000cd81801007387 */ /* 0x0003e20000100a00 */
[----:B------:R-:W-:Y:S01]  /*778f0*/  IMAD.X R29, R19, 0x1, R12, P3 ;  /* 0x00000001131d7824 */ /* 0x000fe200018e060c */
        /* <DEDUP_REMOVED lines=14> */
[C---:B-1----:R-:W-:Y:S01]  /*779e0*/  IADD3 R26, P4, R4.reuse, R8, RZ ;  /* 0x00000008041a7210 */ /* 0x042fe20007f9e0ff */
[C---:B------:R-:W-:Y:S02]  /*779f0*/  IMAD.X R29, R19.reuse, 0x1, R12, P3 ;  /* 0x00000001131d7824 */ /* 0x040fe400018e060c */
[C---:B------:R-:W-:Y:S02]  /*77a00*/  IMAD.IADD R5, R4.reuse, 0x1, R252 ;  /* 0x0000000104057824 */ /* 0x040fe400078e02fc */
[C---:B------:R-:W-:Y:S01]  /*77a10*/  IMAD.X R27, R19.reuse, 0x1, R3, P4 ;  /* 0x00000001131b7824 */ /* 0x040fe200020e0603 */
        /* <DEDUP_REMOVED lines=8> */
[----:B------:R-:W-:-:S05]  /*77aa0*/  IMAD.X R25, R19, 0x1, R2, P1 ;  /* 0x0000000113197824 */ /* 0x000fca00008e0602 */
[----:B------:R4:W-:Y:S01]  /*77ab0*/  STL.64 [R1+0xc80], R24 ;  /* 0x000c801801007387 */ /* 0x0009e20000100a00 */
[C---:B------:R-:W-:Y:S01]  /*77ac0*/  IADD3 R46, P3, R5.reuse, R9, RZ ;  /* 0x00000009052e7210 */ /* 0x040fe20007f7e0ff */
[C---:B0-----:R-:W-:Y:S01]  /*77ad0*/  IMAD.IADD R4, R5.reuse, 0x1, R21 ;  /* 0x0000000105047824 */ /* 0x041fe200078e0215 */
[C---:B------:R-:W-:Y:S01]  /*77ae0*/  IADD3 R26, P4, R5.reuse, R8, RZ ;  /* 0x00000008051a7210 */ /* 0x040fe20007f9e0ff */
[----:B------:R-:W0:Y:S01]  /*77af0*/  LDC R21, c[0x0][0x248] ;  /* 0x00009200ff157b82 */ /* 0x000e220000000800 */
        /* <DEDUP_REMOVED lines=8> */
[----:B------:R-:W-:-:S05]  /*77b80*/  IMAD.X R25, R19, 0x1, R2, P1 ;  /* 0x0000000113197824 */ /* 0x000fca00008e0602 */
[----:B------:R2:W-:Y:S01]  /*77b90*/  STL.64 [R1+0xc58], R24 ;  /* 0x000c581801007387 */ /* 0x0005e20000100a00 */
[C---:B------:R-:W-:Y:S01]  /*77ba0*/  IADD3 R50, P3, R4.reuse, R9, RZ ;  /* 0x0000000904327210 */ /* 0x040fe20007f7e0ff */
[C---:B---3--:R-:W-:Y:S01]  /*77bb0*/  IMAD.IADD R5, R4.reuse, 0x1, R20 ;  /* 0x0000000104057824 */ /* 0x048fe200078e0214 */
[C---:B----4-:R-:W-:Y:S01]  /*77bc0*/  IADD3 R26, P4, R4.reuse, R8, RZ ;  /* 0x00000008041a7210 */ /* 0x050fe20007f9e0ff */
[----:B------:R-:W-:Y:S01]  /*77bd0*/  IMAD.MOV.U32 R55, RZ, RZ, R53 ;  /* 0x000000ffff377224 */ /* 0x000fe200078e0035 */
        /* <DEDUP_REMOVED lines=45> */
[----:B0-----:R-:W-:-:S05]  /*77eb0*/  IADD3 R24, P1, R5, R0, RZ ;  /* 0x0000000005187210 */ /* 0x001fca0007f3e0ff */
[C---:B------:R-:W-:Y:S02]  /*77ec0*/  IMAD.X R25, R19.reuse, 0x1, R13, P1 ;  /* 0x0000000113197824 */ /* 0x040fe400008e060d */
[C---:B------:R-:W-:Y:S02]  /*77ed0*/  IMAD.X R53, R19.reuse, 0x1, R12, P3 ;  /* 0x0000000113357824 */ /* 0x040fe400018e060c */
[----:B------:R-:W-:Y:S01]  /*77ee0*/  IMAD.X R27, R19, 0x1, R3, P4 ;  /* 0x00000001131b7824 */ /* 0x000fe200020e0603 */
[----:B------:R0:W-:Y:S01]  /*77ef0*/  STL.64 [R1+0xbc0], R24 ;  /* 0x000bc01801007387 */ /* 0x0001e20000100a00 */
[----:B------:R-:W-:Y:S02]  /*77f00*/  SHF.R.S32.HI R19, RZ, 0x1f, R4 ;  /* 0x0000001fff137819 */ /* 0x000fe40000011404 */
[----:B0-----:R-:W-:Y:S01]  /*77f10*/  IADD3 R24, P1, R4, R11, RZ ;  /* 0x0000000b04187210 */ /* 0x001fe20007f3e0ff */
[----:B------:R0:W-:Y:S04]  /*77f20*/  STL.64 [R1+0xbc8], R26 ;  /* 0x000bc81a01007387 */ /* 0x0001e80000100a00 */
[----:B------:R-:W-:-:S05]  /*77f30*/  IMAD.X R25, R19, 0x1, R2, P1 ;  /* 0x0000000113197824 */ /* 0x000fca00008e0602 */
[----:B------:R4:W-:Y:S01]  /*77f40*/  STL.64 [R1+0xbb8], R24 ;  /* 0x000bb81801007387 */ /* 0x0009e20000100a00 */
[C---:B0-----:R-:W-:Y:S01]  /*77f50*/  IADD3 R26, P4, R4.reuse, R8, RZ ;  /* 0x00000008041a7210 */ /* 0x041fe20007f9e0ff */
[C---:B------:R-:W-:Y:S01]  /*77f60*/  IMAD.IADD R5, R4.reuse, 0x1, R21 ;  /* 0x0000000104057824 */ /* 0x040fe200078e0215 */
[C---:B------:R-:W-:Y:S01]  /*77f70*/  IADD3 R56, P3, R4.reuse, R9, RZ ;  /* 0x0000000904387210 */ /* 0x040fe20007f7e0ff */
[----:B------:R-:W-:Y:S01]  /*77f80*/  IMAD.MOV.U32 R59, RZ, RZ, R55 ;  /* 0x000000ffff3b7224 */ /* 0x000fe200078e0037 */
[----:B------:R-:W0:Y:S01]  /*77f90*/  LDC R21, c[0x0][0x248] ;  /* 0x00009200ff157b82 */ /* 0x000e220000000800 */
        /* <DEDUP_REMOVED lines=13> */
[C---:B---3--:R-:W-:Y:S02]  /*78070*/  IMAD.IADD R4, R5.reuse, 0x1, R20 ;  /* 0x0000000105047824 */ /* 0x048fe400078e0214 */
[----:B------:R-:W-:Y:S01]  /*78080*/  IMAD.MOV.U32 R61, RZ, RZ, R59 ;  /* 0x000000ffff3d7224 */ /* 0x000fe200078e003b */
[----:B----4-:R-:W-:Y:S01]  /*78090*/  IADD3 R24, P1, R5, R0, RZ ;  /* 0x0000000005187210 */ /* 0x010fe20007f3e0ff */
[----:B------:R-:W-:Y:S01]  /*780a0*/  STL.64 [R1+0xb88], R28 ;  /* 0x000b881c01007387 */ /* 0x000fe20000100a00 */
[C---:B------:R-:W-:Y:S01]  /*780b0*/  IMAD.X R27, R19.reuse, 0x1, R3, P4 ;  /* 0x00000001131b7824 */ /* 0x040fe200020e0603 */
[----:B------:R-:W3:Y:S02]  /*780c0*/  LDC R20, c[0x0][0x248] ;  /* 0x00009200ff147b82 */ /* 0x000ee40000000800 */
        /* <DEDUP_REMOVED lines=12> */
[----:B------:R-:W-:Y:S01]  /*78190*/  STL.64 [R1+0xb60], R28 ;  /* 0x000b601c01007387 */ /* 0x000fe20000100a00 */
[C---:B------:R-:W-:Y:S01]  /*781a0*/  IMAD.X R27, R19.reuse, 0x1, R3, P4 ;  /* 0x00000001131b7824 */ /* 0x040fe200020e0603 */
[----:B------:R-:W1:Y:S01]  /*781b0*/  LDC R22, c[0x0][0x248] ;  /* 0x00009200ff167b82 */ /* 0x000e620000000800 */
        /* <DEDUP_REMOVED lines=9> */
[----:B------:R-:W-:Y:S01]  /*78250*/  IADD3 R54, P3, R5, R9, RZ ;  /* 0x0000000905367210 */ /* 0x000fe20007f7e0ff */
[----:B------:R-:W2:Y:S02]  /*78260*/  LDC R18, c[0x0][0x248] ;  /* 0x00009200ff127b82 */ /* 0x000ea40000000800 */
        /* <DEDUP_REMOVED lines=14> */
[----:B------:R-:W2:Y:S01]  /*78350*/  LDC R252, c[0x0][0x248] ;  /* 0x00009200fffc7b82 */ /* 0x000ea20000000800 */
        /* <DEDUP_REMOVED lines=41> */
[C---:B-1----:R-:W-:Y:S01]  /*785f0*/  IMAD.IADD R4, R5.reuse, 0x1, R22 ;  /* 0x0000000105047824 */ /* 0x042fe200078e0216 */
[C---:B------:R-:W-:Y:S01]  /*78600*/  IADD3 R26, P4, R5.reuse, R8, RZ ;  /* 0x00000008051a7210 */ /* 0x040fe20007f9e0ff */
[----:B------:R-:W1:Y:S01]  /*78610*/  LDC R22, c[0x0][0x248] ;  /* 0x00009200ff167b82 */ /* 0x000e620000000800 */
        /* <DEDUP_REMOVED lines=11> */
[C---:B--2---:R-:W-:Y:S01]  /*786d0*/  IMAD.IADD R5, R4.reuse, 0x1, R18 ;  /* 0x0000000104057824 */ /* 0x044fe200078e0212 */
[C---:B----4-:R-:W-:Y:S01]  /*786e0*/  IADD3 R26, P4, R4.reuse, R8, RZ ;  /* 0x00000008041a7210 */ /* 0x050fe20007f9e0ff */
[----:B------:R-:W-:Y:S01]  /*786f0*/  IMAD.MOV.U32 R69, RZ, RZ, R63 ;  /* 0x000000ffff457224 */ /* 0x000fe200078e003f */
[----:B------:R-:W2:Y:S01]  /*78700*/  LDC R18, c[0x0][0x248] ;  /* 0x00009200ff127b82 */ /* 0x000ea20000000800 */
        /* <DEDUP_REMOVED lines=41> */
[C---:B0-----:R-:W-:Y:S01]  /*789a0*/  IMAD.IADD R4, R5.reuse, 0x1, R20 ;  /* 0x0000000105047824 */ /* 0x041fe200078e0214 */
[C---:B----4-:R-:W-:Y:S01]  /*789b0*/  IADD3 R26, P4, R5.reuse, R8, RZ ;  /* 0x00000008051a7210 */ /* 0x050fe20007f9e0ff */
[----:B------:R-:W0:Y:S01]  /*789c0*/  LDC R20, c[0x0][0x248] ;  /* 0x00009200ff147b82 */ /* 0x000e220000000800 */
[----:B-1----:R-:W-:-:S05]  /*789d0*/  IADD3 R24, P1, R5, R0, RZ ;  /* 0x0000000005187210 */ /* 0x002fca0007f3e0ff */
[C---:B------:R-:W-:Y:S02]  /*789e0*/  IMAD.X R25, R19.reuse, 0x1, R13, P1 ;  /* 0x0000000113197824 */ /* 0x040fe400008e060d */
[C---:B------:R-:W-:Y:S02]  /*789f0*/  IMAD.X R63, R19.reuse, 0x1, R12, P3 ;  /* 0x00000001133f7824 */ /* 0x040fe400018e060c */
[----:B------:R-:W-:Y:S01]  /*78a00*/  IMAD.X R27, R19, 0x1, R3, P4 ;  /* 0x00000001131b7824 */ /* 0x000fe200020e0603 */
[----:B------:R1:W-:Y:S01]  /*78a10*/  STL.64 [R1+0x9d0], R24 ;  /* 0x0009d01801007387 */ /* 0x0003e20000100a00 */
[----:B------:R-:W-:Y:S02]  /*78a20*/  SHF.R.S32.HI R19, RZ, 0x1f, R4 ;  /* 0x0000001fff137819 */ /* 0x000fe40000011404 */
[----:B-1----:R-:W-:Y:S01]  /*78a30*/  IADD3 R24, P1, R4, R11, RZ ;  /* 0x0000000b04187210 */ /* 0x002fe20007f3e0ff */
[----:B------:R1:W-:Y:S04]  /*78a40*/  STL.64 [R1+0x9d8], R26 ;  /* 0x0009d81a01007387 */ /* 0x0003e80000100a00 */
[----:B------:R-:W-:-:S05]  /*78a50*/  IMAD.X R25, R19, 0x1, R2, P1 ;  /* 0x0000000113197824 */ /* 0x000fca00008e0602 */
[----:B------:R4:W-:Y:S01]  /*78a60*/  STL.64 [R1+0x9c8], R24 ;  /* 0x0009c81801007387 */ /* 0x0009e20000100a00 */
[C---:B-1----:R-:W-:Y:S01]  /*78a70*/  IADD3 R26, P4, R4.reuse, R8, RZ ;  /* 0x00000008041a7210 */ /* 0x042fe20007f9e0ff */
[C---:B------:R-:W-:Y:S01]  /*78a80*/  IMAD.IADD R5, R4.reuse, 0x1, R22 ;  /* 0x0000000104057824 */ /* 0x040fe200078e0216 */
[C---:B------:R-:W-:Y:S01]  /*78a90*/  IADD3 R66, P3, R4.reuse, R9, RZ ;  /* 0x0000000904427210 */ /* 0x040fe20007f7e0ff */
[----:B------:R-:W-:Y:S01]  /*78aa0*/  IMAD.MOV.U32 R73, RZ, RZ, R69 ;  /* 0x000000ffff497224 */ /* 0x000fe200078e0045 */
[----:B------:R-:W1:Y:S01]  /*78ab0*/  LDC R22, c[0x0][0x248] ;  /* 0x00009200ff167b82 */ /* 0x000e620000000800 */
        /* <DEDUP_REMOVED lines=13> */
[C---:B--2---:R-:W-:Y:S02]  /*78b90*/  IMAD.IADD R4, R5.reuse, 0x1, R18 ;  /* 0x0000000105047824 */ /* 0x044fe400078e0212 */
[----:B------:R-:W-:Y:S01]  /*78ba0*/  IMAD.MOV.U32 R71, RZ, RZ, R73 ;  /* 0x000000ffff477224 */ /* 0x000fe200078e0049 */
[----:B----4-:R-:W-:Y:S01]  /*78bb0*/  IADD3 R24, P1, R5, R0, RZ ;  /* 0x0000000005187210 */ /* 0x010fe20007f3e0ff */
[----:B------:R-:W-:Y:S01]  /*78bc0*/  STL.64 [R1+0x9a0], R28 ;  /* 0x0009a01c01007387 */ /* 0x000fe20000100a00 */
[C---:B------:R-:W-:Y:S01]  /*78bd0*/  IMAD.X R27, R19.reuse, 0x1, R3, P4 ;  /* 0x00000001131b7824 */ /* 0x040fe200020e0603 */
[----:B------:R-:W2:Y:S02]  /*78be0*/  LDC R18, c[0x0][0x248] ;  /* 0x00009200ff127b82 */ /* 0x000ea40000000800 */
        /* <DEDUP_REMOVED lines=54> */
[C---:B-1----:R-:W-:Y:S01]  /*78f50*/  IMAD.IADD R4, R5.reuse, 0x1, R22 ;  /* 0x0000000105047824 */ /* 0x042fe200078e0216 */
[----:B--2---:R-:W-:Y:S02]  /*78f60*/  IADD3 R24, P1, R5, R0, RZ ;  /* 0x0000000005187210 */ /* 0x004fe40007f3e0ff */
        /* <DEDUP_REMOVED lines=347> */
[----:B------:R1:W-:Y:S01]  /*7a520*/  STL.64 [R1+0x530], R24 ;  /* 0x0005301801007387 */ /* 0x0003e20000100a00 */
[C---:B------:R-:W-:Y:S02]  /*7a530*/  IADD3 R28, P3, R5.reuse, R9, RZ ;  /* 0x00000009051c7210 */ /* 0x040fe40007f7e0ff */
[----:B-1----:R-:W-:-:S05]  /*7a540*/  IADD3 R24, P1, R5, R11, RZ ;  /* 0x0000000b05187210 */ /* 0x002fca0007f3e0ff */
[----:B------:R-:W-:-:S05]  /*7a550*/  IMAD.X R25, R19, 0x1, R2, P1 ;  /* 0x0000000113197824 */ /* 0x000fca00008e0602 */
[----:B------:R1:W-:Y:S01]  /*7a560*/  STL.64 [R1+0x528], R24 ;  /* 0x0005281801007387 */ /* 0x0003e20000100a00 */
[----:B------:R-:W-:Y:S01]  /*7a570*/  IMAD.X R29, R19, 0x1, R12, P3 ;  /* 0x00000001131d7824 */ /* 0x000fe200018e060c */
[C---:B------:R-:W-:Y:S01]  /*7a580*/  IADD3 R26, P4, R5.reuse, R8, RZ ;  /* 0x00000008051a7210 */ /* 0x040fe20007f9e0ff */
[C---:B------:R-:W-:Y:S02]  /*7a590*/  IMAD.IADD R4, R5.reuse, 0x1, R20 ;  /* 0x0000000105047824 */ /* 0x040fe400078e0214 */
[----:B------:R-:W4:Y:S01]  /*7a5a0*/  LDC R20, c[0x0][0x248] ;  /* 0x00009200ff147b82 */ /* 0x000f220000000800 */
[----:B-1----:R-:W-:Y:S01]  /*7a5b0*/  IADD3 R24, P1, R5, R0, RZ ;  /* 0x0000000005187210 */ /* 0x002fe20007f3e0ff */
[----:B------:R1:W-:Y:S04]  /*7a5c0*/  STL.64 [R1+0x520], R28 ;  /* 0x0005201c01007387 */ /* 0x0003e80000100a00 */
[----:B------:R-:W-:-:S02]  /*7a5d0*/  IMAD.X R25, R19, 0x1, R13, P1 ;  /* 0x0000000113197824 */ /* 0x000fc400008e060d */
[----:B------:R-:W-:Y:S01]  /*7a5e0*/  IMAD.X R27, R19, 0x1, R3, P4 ;  /* 0x00000001131b7824 */ /* 0x000fe200020e0603 */
[----:B------:R-:W-:Y:S02]  /*7a5f0*/  SHF.R.S32.HI R19, RZ, 0x1f, R4 ;  /* 0x0000001fff137819 */ /* 0x000fe40000011404 */
[----:B------:R2:W-:Y:S01]  /*7a600*/  STL.64 [R1+0x508], R24 ;  /* 0x0005081801007387 */ /* 0x0005e20000100a00 */
[C---:B-1----:R-:W-:Y:S02]  /*7a610*/  IADD3 R28, P3, R4.reuse, R9, RZ ;  /* 0x00000009041c7210 */ /* 0x042fe40007f7e0ff */
[----:B--2---:R-:W-:Y:S01]  /*7a620*/  IADD3 R24, P1, R4, R11, RZ ;  /* 0x0000000b04187210 */ /* 0x004fe20007f3e0ff */
[----:B------:R1:W-:Y:S04]  /*7a630*/  STL.64 [R1+0x518], R26 ;  /* 0x0005181a01007387 */ /* 0x0003e80000100a00 */
[----:B------:R-:W-:-:S05]  /*7a640*/  IMAD.X R25, R19, 0x1, R2, P1 ;  /* 0x0000000113197824 */ /* 0x000fca00008e0602 */
[----:B------:R2:W-:Y:S01]  /*7a650*/  STL.64 [R1+0x500], R24 ;  /* 0x0005001801007387 */ /* 0x0005e20000100a00 */
[C---:B-1----:R-:W-:Y:S01]  /*7a660*/  IADD3 R26, P4, R4.reuse, R8, RZ ;  /* 0x00000008041a7210 */ /* 0x042fe20007f9e0ff */
[C---:B------:R-:W-:Y:S02]  /*7a670*/  IMAD.X R29, R19.reuse, 0x1, R12, P3 ;  /* 0x00000001131d7824 */ /* 0x040fe400018e060c */
[C---:B------:R-:W-:Y:S02]  /*7a680*/  IMAD.IADD R5, R4.reuse, 0x1, R22 ;  /* 0x0000000104057824 */ /* 0x040fe400078e0216 */
[C---:B------:R-:W-:Y:S01]  /*7a690*/  IMAD.X R27, R19.reuse, 0x1, R3, P4 ;  /* 0x00000001131b7824 */ /* 0x040fe200020e0603 */
[----:B--2---:R-:W-:Y:S01]  /*7a6a0*/  IADD3 R24, P1, R4, R0, RZ ;  /* 0x0000000004187210 */ /* 0x004fe20007f3e0ff */
[----:B------:R-:W-:Y:S01]  /*7a6b0*/  STL.64 [R1+0x4f8], R28 ;  /* 0x0004f81c01007387 */ /* 0x000fe20000100a00 */
[----:B------:R-:W1:Y:S03]  /*7a6c0*/  LDC R22, c[0x0][0x248] ;  /* 0x00009200ff167b82 */ /* 0x000e660000000800 */
[----:B------:R-:W-:Y:S01]  /*7a6d0*/  IMAD.X R25, R19, 0x1, R13, P1 ;  /* 0x0000000113197824 */ /* 0x000fe200008e060d */
[----:B------:R-:W-:Y:S01]  /*7a6e0*/  STL.64 [R1+0x4f0], R26 ;  /* 0x0004f01a01007387 */ /* 0x000fe20000100a00 */
[----:B------:R-:W-:-:S03]  /*7a6f0*/  SHF.R.S32.HI R19, RZ, 0x1f, R5 ;  /* 0x0000001fff137819 */ /* 0x000fc60000011405 */
[----:B------:R2:W-:Y:S02]  /*7a700*/  STL.64 [R1+0x4d8], R24 ;  /* 0x0004d81801007387 */ /* 0x0005e40000100a00 */
[----:B--2---:R-:W-:-:S05]  /*7a710*/  IADD3 R24, P1, R5, R11, RZ ;  /* 0x0000000b05187210 */ /* 0x004fca0007f3e0ff */
[----:B------:R-:W-:-:S05]  /*7a720*/  IMAD.X R25, R19, 0x1, R2, P1 ;  /* 0x0000000113197824 */ /* 0x000fca00008e0602 */
[----:B------:R2:W-:Y:S01]  /*7a730*/  STL.64 [R1+0x4d0], R24 ;  /* 0x0004d01801007387 */ /* 0x0005e20000100a00 */
[C---:B------:R-:W-:Y:S01]  /*7a740*/  IADD3 R94, P3, R5.reuse, R9, RZ ;  /* 0x00000009055e7210 */ /* 0x040fe20007f7e0ff */
[C---:B0-----:R-:W-:Y:S01]  /*7a750*/  IMAD.IADD R4, R5.reuse, 0x1, R18 ;  /* 0x0000000105047824 */ /* 0x041fe200078e0212 */
[C---:B------:R-:W-:Y:S01]  /*7a760*/  IADD3 R26, P4, R5.reuse, R8, RZ ;  /* 0x00000008051a7210 */ /* 0x040fe20007f9e0ff */
[----:B------:R-:W0:Y:S01]  /*7a770*/  LDC R18, c[0x0][0x248] ;  /* 0x00009200ff127b82 */ /* 0x000e220000000800 */
[----:B--2---:R-:W-:-:S05]  /*7a780*/  IADD3 R24, P1, R5, R0, RZ ;  /* 0x0000000005187210 */ /* 0x004fca0007f3e0ff */
[C---:B------:R-:W-:Y:S02]  /*7a790*/  IMAD.X R25, R19.reuse, 0x1, R13, P1 ;  /* 0x0000000113197824 */ /* 0x040fe400008e060d */
[C---:B------:R-:W-:Y:S02]  /*7a7a0*/  IMAD.X R95, R19.reuse, 0x1, R12, P3 ;  /* 0x00000001135f7824 */ /* 0x040fe400018e060c */
[----:B------:R-:W-:Y:S01]  /*7a7b0*/  IMAD.X R27, R19, 0x1, R3, P4 ;  /* 0x00000001131b7824 */ /* 0x000fe200020e0603 */
[----:B------:R2:W-:Y:S01]  /*7a7c0*/  STL.64 [R1+0x4b8], R24 ;  /* 0x0004b81801007387 */ /* 0x0005e20000100a00 */
[----:B------:R-:W-:Y:S02]  /*7a7d0*/  SHF.R.S32.HI R19, RZ, 0x1f, R4 ;  /* 0x0000001fff137819 */ /* 0x000fe40000011404 */
[----:B--2---:R-:W-:Y:S01]  /*7a7e0*/  IADD3 R24, P1, R4, R11, RZ ;  /* 0x0000000b04187210 */ /* 0x004fe20007f3e0ff */
[----:B------:R2:W-:Y:S04]  /*7a7f0*/  STL.64 [R1+0x4c0], R26 ;  /* 0x0004c01a01007387 */ /* 0x0005e80000100a00 */
[----:B------:R-:W-:-:S05]  /*7a800*/  IMAD.X R25, R19, 0x1, R2, P1 ;  /* 0x0000000113197824 */ /* 0x000fca00008e0602 */
[----:B------:R4:W-:Y:S01]  /*7a810*/  STL.64 [R1+0x4b0], R24 ;  /* 0x0004b01801007387 */ /* 0x0009e20000100a00 */
[C---:B--2---:R-:W-:Y:S01]  /*7a820*/  IADD3 R26, P3, R4.reuse, R9, RZ ;  /* 0x00000009041a7210 */ /* 0x044fe20007f7e0ff */
[C---:B---3--:R-:W-:Y:S01]  /*7a830*/  IMAD.IADD R5, R4.reuse, 0x1, R252 ;  /* 0x0000000104057824 */ /* 0x048fe200078e02fc */
        /* <DEDUP_REMOVED lines=11> */
[----:B---3--:R-:W-:-:S05]  /*7a8f0*/  IADD3 R24, P1, R5, R11, RZ ;  /* 0x0000000b05187210 */ /* 0x008fca0007f3e0ff */
[----:B------:R-:W-:Y:S01]  /*7a900*/  IMAD.X R25, R19, 0x1, R2, P1 ;  /* 0x0000000113197824 */ /* 0x000fe200008e0602 */
[----:B------:R-:W-:-:S04]  /*7a910*/  IADD3 R26, P4, R5, R8, RZ ;  /* 0x00000008051a7210 */ /* 0x000fc80007f9e0ff */
        /* <DEDUP_REMOVED lines=78> */
[----:B-1----:R-:W-:Y:S02]  /*7ae00*/  IADD3 R24, P1, R4, R0, RZ ;  /* 0x0000000004187210 */ /* 0x002fe40007f3e0ff */
[----:B------:R-:W-:Y:S01]  /*7ae10*/  STL.64 [R1+0x3b0], R28 ;  /* 0x0003b01c01007387 */ /* 0x000fe20000100a00 */
[C---:B------:R-:W-:Y:S01]  /*7ae20*/  IMAD.X R27, R19.reuse, 0x1, R3, P4 ;  /* 0x00000001131b7824 */ /* 0x040fe200020e0603 */
[----:B------:R-:W1:Y:S01]  /*7ae30*/  LDC R21, c[0x0][0x248] ;  /* 0x00009200ff157b82 */ /* 0x000e620000000800 */
        /* <DEDUP_REMOVED lines=34> */
[----:B0-----:R-:W-:-:S05]  /*7b060*/  IADD3 R24, P1, R5, R11, RZ ;  /* 0x0000000b05187210 */ /* 0x001fca0007f3e0ff */
[----:B------:R-:W-:-:S05]  /*7b070*/  IMAD.X R25, R19, 0x1, R2, P1 ;  /* 0x0000000113197824 */ /* 0x000fca00008e0602 */
[----:B------:R0:W-:Y:S01]  /*7b080*/  STL.64 [R1+0x340], R24 ;  /* 0x0003401801007387 */ /* 0x0001e20000100a00 */
[----:B------:R-:W-:Y:S01]  /*7b090*/  IMAD.X R29, R19, 0x1, R12, P3 ;  /* 0x00000001131d7824 */ /* 0x000fe200018e060c */
[C---:B------:R-:W-:Y:S01]  /*7b0a0*/  IADD3 R26, P4, R5.reuse, R8, RZ ;  /* 0x00000008051a7210 */ /* 0x040fe20007f9e0ff */
[C---:B------:R-:W-:Y:S02]  /*7b0b0*/  IMAD.IADD R4, R5.reuse, 0x1, R18 ;  /* 0x0000000105047824 */ /* 0x040fe400078e0212 */
[----:B------:R-:W4:Y:S01]  /*7b0c0*/  LDC R18, c[0x0][0x248] ;  /* 0x00009200ff127b82 */ /* 0x000f220000000800 */
[----:B0-----:R-:W-:Y:S01]  /*7b0d0*/  IADD3 R24, P1, R5, R0, RZ ;  /* 0x0000000005187210 */ /* 0x001fe20007f3e0ff */
[----:B------:R0:W-:Y:S04]  /*7b0e0*/  STL.64 [R1+0x338], R28 ;  /* 0x0003381c01007387 */ /* 0x0001e80000100a00 */
[----:B------:R-:W-:-:S02]  /*7b0f0*/  IMAD.X R25, R19, 0x1, R13, P1 ;  /* 0x0000000113197824 */ /* 0x000fc400008e060d */
[----:B------:R-:W-:Y:S01]  /*7b100*/  IMAD.X R27, R19, 0x1, R3, P4 ;  /* 0x00000001131b7824 */ /* 0x000fe200020e0603 */
[----:B------:R-:W-:Y:S02]  /*7b110*/  SHF.R.S32.HI R19, RZ, 0x1f, R4 ;  /* 0x0000001fff137819 */ /* 0x000fe40000011404 */
[----:B------:R2:W-:Y:S01]  /*7b120*/  STL.64 [R1+0x320], R24 ;  /* 0x0003201801007387 */ /* 0x0005e20000100a00 */
[C---:B0-----:R-:W-:Y:S02]  /*7b130*/  IADD3 R28, P3, R4.reuse, R9, RZ ;  /* 0x00000009041c7210 */ /* 0x041fe40007f7e0ff */
[----:B--2---:R-:W-:Y:S01]  /*7b140*/  IADD3 R24, P1, R4, R11, RZ ;  /* 0x0000000b04187210 */ /* 0x004fe20007f3e0ff */
[----:B------:R0:W-:Y:S04]  /*7b150*/  STL.64 [R1+0x330], R26 ;  /* 0x0003301a01007387 */ /* 0x0001e80000100a00 */
[----:B------:R-:W-:-:S05]  /*7b160*/  IMAD.X R25, R19, 0x1, R2, P1 ;  /* 0x0000000113197824 */ /* 0x000fca00008e0602 */
[----:B------:R2:W-:Y:S01]  /*7b170*/  STL.64 [R1+0x318], R24 ;  /* 0x0003181801007387 */ /* 0x0005e20000100a00 */
[C---:B0-----:R-:W-:Y:S01]  /*7b180*/  IADD3 R26, P4, R4.reuse, R8, RZ ;  /* 0x00000008041a7210 */ /* 0x041fe20007f9e0ff */
[C---:B------:R-:W-:Y:S02]  /*7b190*/  IMAD.X R29, R19.reuse, 0x1, R12, P3 ;  /* 0x00000001131d7824 */ /* 0x040fe400018e060c */
[C---:B------:R-:W-:Y:S02]  /*7b1a0*/  IMAD.IADD R5, R4.reuse, 0x1, R252 ;  /* 0x0000000104057824 */ /* 0x040fe400078e02fc */
[C---:B------:R-:W-:Y:S01]  /*7b1b0*/  IMAD.X R27, R19.reuse, 0x1, R3, P4 ;  /* 0x00000001131b7824 */ /* 0x040fe200020e0603 */
[----:B--2---:R-:W-:Y:S01]  /*7b1c0*/  IADD3 R24, P1, R4, R0, RZ ;  /* 0x0000000004187210 */ /* 0x004fe20007f3e0ff */
[----:B------:R-:W-:Y:S01]  /*7b1d0*/  STL.64 [R1+0x310], R28 ;  /* 0x0003101c01007387 */ /* 0x000fe20000100a00 */
[----:B------:R-:W0:Y:S03]  /*7b1e0*/  LDC R252, c[0x0][0x248] ;  /* 0x00009200fffc7b82 */ /* 0x000e260000000800 */
        /* <DEDUP_REMOVED lines=8> */
[C---:B-1----:R-:W-:Y:S01]  /*7b270*/  IMAD.IADD R4, R5.reuse, 0x1, R21 ;  /* 0x0000000105047824 */ /* 0x042fe200078e0215 */
[C---:B------:R-:W-:Y:S01]  /*7b280*/  IADD3 R26, P4, R5.reuse, R8, RZ ;  /* 0x00000008051a7210 */ /* 0x040fe20007f9e0ff */
[----:B------:R-:W1:Y:S01]  /*7b290*/  LDC R21, c[0x0][0x248] ;  /* 0x00009200ff157b82 */ /* 0x000e620000000800 */
        /* <DEDUP_REMOVED lines=680> */
[----:B--2---:R-:W-:Y:S02]  /*7dd20*/  IADD3 R24, P1, R5, R0, RZ ;  /* 0x0000000005187210 */ /* 0x004fe40007f3e0ff */
[----:B------:R0:W-:Y:S01]  /*7dd30*/  STL.64 [R1+0x15f8], R28 ;  /* 0x0015f81c01007387 */ /* 0x0001e20000100a00 */
[C---:B------:R-:W-:Y:S01]  /*7dd40*/  IMAD.X R27, R19.reuse, 0x1, R3, P4 ;  /* 0x00000001131b7824 */ /* 0x040fe200020e0603 */
[----:B------:R-:W2:Y:S01]  /*7dd50*/  LDC R20, c[0x0][0x248] ;  /* 0x00009200ff147b82 */ /* 0x000ea20000000800 */
        /* <DEDUP_REMOVED lines=138> */
[----:B--2---:R-:W-:Y:S01]  /*7e600*/  IADD3 R24, P1, R5, R11, RZ ;  /* 0x0000000b05187210 */ /* 0x004fe20007f3e0ff */
[----:B------:R2:W-:Y:S04]  /*7e610*/  STL.64 [R1+0x1738], R26 ;  /* 0x0017381a01007387 */ /* 0x0005e80000100a00 */
[----:B------:R-:W-:Y:S02]  /*7e620*/  IMAD.X R25, R19, 0x1, R2, P1 ;  /* 0x0000000113197824 */ /* 0x000fe400008e0602 */
[----:B------:R-:W-:-:S02]  /*7e630*/  IMAD.IADD R4, R5, 0x1, R20 ;  /* 0x0000000105047824 */ /* 0x000fc400078e0214 */
[----:B------:R-:W-:Y:S01]  /*7e640*/  IMAD.X R165, R19, 0x1, R12, P3 ;  /* 0x0000000113a57824 */ /* 0x000fe200018e060c */
[----:B------:R4:W-:Y:S01]  /*7e650*/  STL.64 [R1+0x1748], R24 ;  /* 0x0017481801007387 */ /* 0x0009e20000100a00 */
[----:B------:R-:W0:Y:S01]  /*7e660*/  LDC R20, c[0x0][0x248] ;  /* 0x00009200ff147b82 */ /* 0x000e220000000800 */
[C---:B--2---:R-:W-:Y:S02]  /*7e670*/  IADD3 R26, P4, R5.reuse, R8, RZ ;  /* 0x00000008051a7210 */ /* 0x044fe40007f9e0ff */
[----:B----4-:R-:W-:-:S03]  /*7e680*/  IADD3 R24, P1, R5, R0, RZ ;  /* 0x0000000005187210 */ /* 0x010fc60007f3e0ff */
[C---:B------:R-:W-:Y:S02]  /*7e690*/  IMAD.X R27, R19.reuse, 0x1, R3, P4 ;  /* 0x00000001131b7824 */ /* 0x040fe400020e0603 */
        /* <DEDUP_REMOVED lines=8> */
[C---:B------:R-:W-:Y:S02]  /*7e720*/  IMAD.IADD R5, R4.reuse, 0x1, R22 ;  /* 0x0000000104057824 */ /* 0x040fe400078e0216 */
[----:B------:R-:W4:Y:S01]  /*7e730*/  LDC R22, c[0x0][0x248] ;  /* 0x00009200ff167b82 */ /* 0x000f220000000800 */
[C---:B--2---:R-:W-:Y:S02]  /*7e740*/  IADD3 R24, P1, R4.reuse, R0, RZ ;  /* 0x0000000004187210 */ /* 0x044fe40007f3e0ff */
[----:B------:R-:W-:-:S03]  /*7e750*/  IADD3 R26, P4, R4, R8, RZ ;  /* 0x00000008041a7210 */ /* 0x000fc60007f9e0ff */
[C---:B------:R-:W-:Y:S01]  /*7e760*/  IMAD.X R25, R19.reuse, 0x1, R13, P1 ;  /* 0x0000000113197824 */ /* 0x040fe200008e060d */
[----:B------:R-:W-:Y:S01]  /*7e770*/  STL.64 [R1+0x1788], R28 ;  /* 0x0017881c01007387 */ /* 0x000fe20000100a00 */
[----:B------:R-:W-:Y:S01]  /*7e780*/  IMAD.X R27, R19, 0x1, R3, P4 ;  /* 0x00000001131b7824 */ /* 0x000fe200020e0603 */
[----:B------:R-:W-:Y:S02]  /*7e790*/  SHF.R.S32.HI R19, RZ, 0x1f, R5 ;  /* 0x0000001fff137819 */ /* 0x000fe40000011405 */
[----:B------:R2:W-:Y:S02]  /*7e7a0*/  STL.64 [R1+0x1778], R24 ;  /* 0x0017781801007387 */ /* 0x0005e40000100a00 */
[----:B--2---:R-:W-:Y:S02]  /*7e7b0*/  IADD3 R24, P1, R5, R11, RZ ;  /* 0x0000000b05187210 */ /* 0x004fe40007f3e0ff */
[----:B------:R2:W-:Y:S03]  /*7e7c0*/  STL.64 [R1+0x1780], R26 ;  /* 0x0017801a01007387 */ /* 0x0005e60000100a00 */
[----:B------:R-:W-:Y:S01]  /*7e7d0*/  IMAD.X R25, R19, 0x1, R2, P1 ;  /* 0x0000000113197824 */ /* 0x000fe200008e0602 */
[----:B------:R-:W-:-:S04]  /*7e7e0*/  IADD3 R28, P3, R5, R9, RZ ;  /* 0x00000009051c7210 */ /* 0x000fc80007f7e0ff */
[----:B------:R3:W-:Y:S01]  /*7e7f0*/  STL.64 [R1+0x17a0], R24 ;  /* 0x0017a01801007387 */ /* 0x0007e20000100a00 */
[----:B------:R-:W-:Y:S01]  /*7e800*/  IMAD.X R29, R19, 0x1, R12, P3 ;  /* 0x00000001131d7824 */ /* 0x000fe200018e060c */
[C---:B--2---:R-:W-:Y:S01]  /*7e810*/  IADD3 R26, P4, R5.reuse, R8, RZ ;  /* 0x00000008051a7210 */ /* 0x044fe20007f9e0ff */
[C---:B-1----:R-:W-:Y:S01]  /*7e820*/  IMAD.IADD R4, R5.reuse, 0x1, R18 ;  /* 0x0000000105047824 */ /* 0x042fe200078e0212 */
[----:B---3--:R-:W-:Y:S02]  /*7e830*/  IADD3 R24, P1, R5, R0, RZ ;  /* 0x0000000005187210 */ /* 0x008fe40007f3e0ff */
        /* <DEDUP_REMOVED lines=13> */
[----:B------:R-:W2:Y:S02]  /*7e910*/  LDC R252, c[0x0][0x248] ;  /* 0x00009200fffc7b82 */ /* 0x000ea40000000800 */
[----:B------:R-:W-:Y:S01]  /*7e920*/  IMAD.X R27, R19, 0x1, R3, P4 ;  /* 0x00000001131b7824 */ /* 0x000fe200020e0603 */
[----:B---3--:R-:W-:-:S04]  /*7e930*/  IADD3 R24, P1, R4, R0, RZ ;  /* 0x0000000004187210 */ /* 0x008fc80007f3e0ff */
[----:B------:R-:W-:Y:S01]  /*7e940*/  STL.64 [R1+0x17d8], R26 ;  /* 0x0017d81a01007387 */ /* 0x000fe20000100a00 */
[C---:B------:R-:W-:Y:S02]  /*7e950*/  IMAD.X R25, R19.reuse, 0x1, R13, P1 ;  /* 0x0000000113197824 */ /* 0x040fe400008e060d */
[----:B------:R-:W-:Y:S01]  /*7e960*/  IMAD.X R167, R19, 0x1, R12, P3 ;  /* 0x0000000113a77824 */ /* 0x000fe200018e060c */
[----:B------:R-:W-:Y:S02]  /*7e970*/  SHF.R.S32.HI R19, RZ, 0x1f, R5 ;  /* 0x0000001fff137819 */ /* 0x000fe40000011405 */
[----:B------:R3:W-:Y:S01]  /*7e980*/  STL.64 [R1+0x17c8], R24 ;  /* 0x0017c81801007387 */ /* 0x0007e20000100a00 */
[C---:B------:R-:W-:Y:S02]  /*7e990*/  IADD3 R28, P3, R5.reuse, R9, RZ ;  /* 0x00000009051c7210 */ /* 0x040fe40007f7e0ff */
[----:B---3--:R-:W-:-:S05]  /*7e9a0*/  IADD3 R24, P1, R5, R11, RZ ;  /* 0x0000000b05187210 */ /* 0x008fca0007f3e0ff */
[----:B------:R-:W-:-:S05]  /*7e9b0*/  IMAD.X R25, R19, 0x1, R2, P1 ;  /* 0x0000000113197824 */ /* 0x000fca00008e0602 */
[----:B------:R3:W-:Y:S01]  /*7e9c0*/  STL.64 [R1+0x17d0], R24 ;  /* 0x0017d01801007387 */ /* 0x0007e20000100a00 */
[----:B------:R-:W-:Y:S01]  /*7e9d0*/  IMAD.X R29, R19, 0x1, R12, P3 ;  /* 0x00000001131d7824 */ /* 0x000fe200018e060c */
[C---:B------:R-:W-:Y:S01]  /*7e9e0*/  IADD3 R26, P4, R5.reuse, R8, RZ ;  /* 0x00000008051a7210 */ /* 0x040fe20007f9e0ff */
[C---:B0-----:R-:W-:Y:S02]  /*7e9f0*/  IMAD.IADD R4, R5.reuse, 0x1, R21 ;  /* 0x0000000105047824 */ /* 0x041fe400078e0215 */
[----:B------:R-:W0:Y:S01]  /*7ea00*/  LDC R21, c[0x0][0x248] ;  /* 0x00009200ff157b82 */ /* 0x000e220000000800 */
[----:B---3--:R-:W-:Y:S01]  /*7ea10*/  IADD3 R24, P1, R5, R0, RZ ;  /* 0x0000000005187210 */ /* 0x008fe20007f3e0ff */
[----:B------:R-:W-:Y:S04]  /*7ea20*/  STL.64 [R1+0x17e8], R28 ;  /* 0x0017e81c01007387 */ /* 0x000fe80000100a00 */
[----:B------:R-:W-:-:S02]  /*7ea30*/  IMAD.X R25, R19, 0x1, R13, P1 ;  /* 0x0000000113197824 */ /* 0x000fc400008e060d */
[----:B------:R-:W-:Y:S01]  /*7ea40*/  IMAD.X R27, R19, 0x1, R3, P4 ;  /* 0x00000001131b7824 */ /* 0x000fe200020e0603 */
[----:B------:R-:W-:Y:S02]  /*7ea50*/  SHF.R.S32.HI R19, RZ, 0x1f, R4 ;  /* 0x0000001fff137819 */ /* 0x000fe40000011404 */
[----:B------:R3:W-:Y:S02]  /*7ea60*/  STL.64 [R1+0x1800], R24 ;  /* 0x0018001801007387 */ /* 0x0007e40000100a00 */
[----:B---3--:R-:W-:Y:S02]  /*7ea70*/  IADD3 R24, P1, R4, R11, RZ ;  /* 0x0000000b04187210 */ /* 0x008fe40007f3e0ff */
[----:B------:R3:W-:Y:S03]  /*7ea80*/  STL.64 [R1+0x17f0], R26 ;  /* 0x0017f01a01007387 */ /* 0x0007e60000100a00 */
[----:B------:R-:W-:-:S05]  /*7ea90*/  IMAD.X R25, R19, 0x1, R2, P1 ;  /* 0x0000000113197824 */ /* 0x000fca00008e0602 */
[----:B------:R4:W-:Y:S01]  /*7eaa0*/  STL.64 [R1+0x17f8], R24 ;  /* 0x0017f81801007387 */ /* 0x0009e20000100a00 */
[C---:B------:R-:W-:Y:S01]  /*7eab0*/  IADD3 R170, P3, R4.reuse, R9, RZ ;  /* 0x0000000904aa7210 */ /* 0x040fe20007f7e0ff */
[C---:B------:R-:W-:Y:S01]  /*7eac0*/  IMAD.IADD R5, R4.reuse, 0x1, R20 ;  /* 0x0000000104057824 */ /* 0x040fe200078e0214 */
[C---:B---3--:R-:W-:Y:S01]  /*7ead0*/  IADD3 R26, P4, R4.reuse, R8, RZ ;  /* 0x00000008041a7210 */ /* 0x048fe20007f9e0ff */
[----:B------:R-:W3:Y:S01]  /*7eae0*/  LDC R20, c[0x0][0x248] ;  /* 0x00009200ff147b82 */ /* 0x000ee20000000800 */
[----:B----4-:R-:W-:-:S05]  /*7eaf0*/  IADD3 R24, P1, R4, R0, RZ ;  /* 0x0000000004187210 */ /* 0x010fca0007f3e0ff */
[C---:B------:R-:W-:Y:S02]  /*7eb00*/  IMAD.X R25, R19.reuse, 0x1, R13, P1 ;  /* 0x0000000113197824 */ /* 0x040fe400008e060d */
[C---:B------:R-:W-:Y:S02]  /*7eb10*/  IMAD.X R171, R19.reuse, 0x1, R12, P3 ;  /* 0x0000000113ab7824 */ /* 0x040fe400018e060c */
[----:B------:R-:W-:Y:S01]  /*7eb20*/  IMAD.X R27, R19, 0x1, R3, P4 ;  /* 0x00000001131b7824 */ /* 0x000fe200020e0603 */
[----:B------:R4:W-:Y:S01]  /*7eb30*/  STL.64 [R1+0x1818], R24 ;  /* 0x0018181801007387 */ /* 0x0009e20000100a00 */
[----:B------:R-:W-:Y:S02]  /*7eb40*/  SHF.R.S32.HI R19, RZ, 0x1f, R5 ;  /* 0x0000001fff137819 */ /* 0x000fe40000011405 */
[C---:B------:R-:W-:Y:S02]  /*7eb50*/  IADD3 R28, P3, R5.reuse, R9, RZ ;  /* 0x00000009051c7210 */ /* 0x040fe40007f7e0ff */
[----:B----4-:R-:W-:Y:S01]  /*7eb60*/  IADD3 R24, P1, R5, R11, RZ ;  /* 0x0000000b05187210 */ /* 0x010fe20007f3e0ff */
[----:B------:R4:W-:Y:S04]  /*7eb70*/  STL.64 [R1+0x1810], R26 ;  /* 0x0018101a01007387 */ /* 0x0009e80000100a00 */
[----:B------:R-:W-:-:S05]  /*7eb80*/  IMAD.X R25, R19, 0x1, R2, P1 ;  /* 0x0000000113197824 */ /* 0x000fca00008e0602 */
[----:B------:R1:W-:Y:S01]  /*7eb90*/  STL.64 [R1+0x1828], R24 ;  /* 0x0018281801007387 */ /* 0x0003e20000100a00 */
[----:B----4-:R-:W-:Y:S01]  /*7eba0*/  IADD3 R26, P4, R5, R8, RZ ;  /* 0x00000008051a7210 */ /* 0x010fe20007f9e0ff */
[----:B------:R-:W-:Y:S02]  /*7ebb0*/  IMAD.X R29, R19, 0x1, R12, P3 ;  /* 0x00000001131d7824 */ /* 0x000fe400018e060c */
[----:B------:R-:W-:Y:S02]  /*7ebc0*/  IMAD.IADD R4, R5, 0x1, R22 ;  /* 0x0000000105047824 */ /* 0x000fe400078e0216 */
[----:B------:R-:W-:Y:S01]  /*7ebd0*/  IMAD.X R27, R19, 0x1, R3, P4 ;  /* 0x00000001131b7824 */ /* 0x000fe200020e0603 */
[----:B-1----:R-:W-:Y:S01]  /*7ebe0*/  IADD3 R24, P1, R5, R0, RZ ;  /* 0x0000000005187210 */ /* 0x002fe20007f3e0ff */
[----:B------:R-:W-:Y:S01]  /*7ebf0*/  STL.64 [R1+0x1838], R28 ;  /* 0x0018381c01007387 */ /* 0x000fe20000100a00 */
[----:B------:R-:W-:Y:S01]  /*7ec00*/  IMAD.MOV.U32 R179, RZ, RZ, R177 ;  /* 0x000000ffffb37224 */ /* 0x000fe200078e00b1 */
[----:B------:R-:W1:Y:S02]  /*7ec10*/  LDC R22, c[0x0][0x248] ;  /* 0x00009200ff167b82 */ /* 0x000e640000000800 */
        /* <DEDUP_REMOVED lines=23> */
[C---:B--2---:R-:W-:Y:S01]  /*7ed90*/  IMAD.IADD R4, R5.reuse, 0x1, R252 ;  /* 0x0000000105047824 */ /* 0x044fe200078e02fc */
[C---:B----4-:R-:W-:Y:S01]  /*7eda0*/  IADD3 R26, P4, R5.reuse, R8, RZ ;  /* 0x00000008051a7210 */ /* 0x050fe20007f9e0ff */
[----:B------:R-:W2:Y:S01]  /*7edb0*/  LDC R252, c[0x0][0x248] ;  /* 0x00009200fffc7b82 */ /* 0x000ea20000000800 */
        /* <DEDUP_REMOVED lines=13> */
[----:B------:R-:W0:Y:S02]  /*7ee90*/  LDC R21, c[0x0][0x248] ;  /* 0x00009200ff157b82 */ /* 0x000e240000000800 */
        /* <DEDUP_REMOVED lines=29> */
[C---:B-1----:R-:W-:Y:S01]  /*7f070*/  IMAD.IADD R5, R4.reuse, 0x1, R22 ;  /* 0x0000000104057824 */ /* 0x042fe200078e0216 */
[----:B--2---:R-:W-:Y:S02]  /*7f080*/  IADD3 R24, P1, R4, R0, RZ ;  /* 0x0000000004187210 */ /* 0x004fe40007f3e0ff */
        /* <DEDUP_REMOVED lines=806> */
[----:B------:R-:W-:Y:S01]  /*822f0*/  IMAD.X R25, R19, 0x1, R2, P1 ;  /* 0x0000000113197824 */ /* 0x000fe200008e0602 */
[----:B------:R-:W-:-:S04]  /*82300*/  IADD3 R28, P3, R5, R9, RZ ;  /* 0x00000009051c7210 */ /* 0x000fc80007f7e0ff */
[----:B------:R4:W-:Y:S01]  /*82310*/  STL.64 [R1+0x18f0], R24 ;  /* 0x0018f01801007387 */ /* 0x0009e20000100a00 */
[----:B------:R-:W-:Y:S01]  /*82320*/  IMAD.X R29, R19, 0x1, R12, P3 ;  /* 0x00000001131d7824 */ /* 0x000fe200018e060c */
[C---:B---3--:R-:W-:Y:S01]  /*82330*/  IADD3 R26, P4, R5.reuse, R8, RZ ;  /* 0x00000008051a7210 */ /* 0x048fe20007f9e0ff */
[C---:B------:R-:W-:Y:S01]  /*82340*/  IMAD.IADD R4, R5.reuse, 0x1, R22 ;  /* 0x0000000105047824 */ /* 0x040fe200078e0216 */
[----:B----4-:R-:W-:Y:S02]  /*82350*/  IADD3 R24, P1, R5, R0, RZ ;  /* 0x0000000005187210 */ /* 0x010fe40007f3e0ff */
[----:B------:R-:W-:Y:S01]  /*82360*/  STL.64 [R1+0x1880], R28 ;  /* 0x0018801c01007387 */ /* 0x000fe20000100a00 */
[C---:B------:R-:W-:Y:S01]  /*82370*/  IMAD.X R27, R19.reuse, 0x1, R3, P4 ;  /* 0x00000001131b7824 */ /* 0x040fe200020e0603 */
[----:B------:R-:W3:Y:S01]  /*82380*/  LDC R22, c[0x0][0x248] ;  /* 0x00009200ff167b82 */ /* 0x000ee20000000800 */
        /* <DEDUP_REMOVED lines=10> */
[C---:B------:R-:W-:Y:S01]  /*82430*/  IMAD.IADD R5, R4.reuse, 0x1, R18 ;  /* 0x0000000104057824 */ /* 0x040fe200078e0212 */
[----:B0-----:R-:W-:Y:S02]  /*82440*/  IADD3 R24, P1, R4, R0, RZ ;  /* 0x0000000004187210 */ /* 0x001fe40007f3e0ff */
[----:B------:R-:W-:Y:S01]  /*82450*/  STL.64 [R1+0x1700], R28 ;  /* 0x0017001c01007387 */ /* 0x000fe20000100a00 */
[C---:B------:R-:W-:Y:S01]  /*82460*/  IMAD.X R27, R19.reuse, 0x1, R3, P4 ;  /* 0x00000001131b7824 */ /* 0x040fe200020e0603 */
[----:B------:R-:W0:Y:S01]  /*82470*/  LDC R18, c[0x0][0x248] ;  /* 0x00009200ff127b82 */ /* 0x000e220000000800 */
[----:B------:R-:W-:Y:S01]  /*82480*/  IMAD.X R25, R19, 0x1, R13, P1 ;  /* 0x0000000113197824 */ /* 0x000fe200008e060d */
[----:B------:R-:W-:-:S04]  /*82490*/  SHF.R.S32.HI R19, RZ, 0x1f, R5 ;  /* 0x0000001fff137819 */ /* 0x000fc80000011405 */
[----:B------:R4:W-:Y:S02]  /*824a0*/  STL.64 [R1+0x1610], R24 ;  /* 0x0016101801007387 */ /* 0x0009e40000100a00 */
[----:B----4-:R-:W-:Y:S02]  /*824b0*/  IADD3 R24, P1, R5, R11, RZ ;  /* 0x0000000b05187210 */ /* 0x010fe40007f3e0ff */
[----:B------:R4:W-:Y:S03]  /*824c0*/  STL.64 [R1+0x1690], R26 ;  /* 0x0016901a01007387 */ /* 0x0009e60000100a00 */
[----:B------:R-:W-:-:S05]  /*824d0*/  IMAD.X R25, R19, 0x1, R2, P1 ;  /* 0x0000000113197824 */ /* 0x000fca00008e0602 */
[----:B------:R1:W-:Y:S01]  /*824e0*/  STL.64 [R1+0x1588], R24 ;  /* 0x0015881801007387 */ /* 0x0003e20000100a00 */
[C---:B------:R-:W-:Y:S01]  /*824f0*/  IADD3 R230, P3, R5.reuse, R9, RZ ;  /* 0x0000000905e67210 */ /* 0x040fe20007f7e0ff */
[C---:B------:R-:W-:Y:S01]  /*82500*/  IMAD.IADD R4, R5.reuse, 0x1, R252 ;  /* 0x0000000105047824 */ /* 0x040fe200078e02fc */
[C---:B----4-:R-:W-:Y:S01]  /*82510*/  IADD3 R26, P4, R5.reuse, R8, RZ ;  /* 0x00000008051a7210 */ /* 0x050fe20007f9e0ff */
[----:B------:R-:W4:Y:S01]  /*82520*/  LDC R252, c[0x0][0x248] ;  /* 0x00009200fffc7b82 */ /* 0x000f220000000800 */
        /* <DEDUP_REMOVED lines=10> */
[C---:B------:R-:W-:Y:S01]  /*825d0*/  IADD3 R234, P3, R4.reuse, R9, RZ ;  /* 0x0000000904ea7210 */ /* 0x040fe20007f7e0ff */
[C---:B------:R-:W-:Y:S01]  /*825e0*/  IMAD.IADD R5, R4.reuse, 0x1, R21 ;  /* 0x0000000104057824 */ /* 0x040fe200078e0215 */
[C---:B-1----:R-:W-:Y:S01]  /*825f0*/  IADD3 R26, P4, R4.reuse, R8, RZ ;  /* 0x00000008041a7210 */ /* 0x042fe20007f9e0ff */
[----:B------:R-:W-:Y:S01]  /*82600*/  IMAD.MOV.U32 R248, RZ, RZ, R236 ;  /* 0x000000fffff87224 */ /* 0x000fe200078e00ec */
        /* <DEDUP_REMOVED lines=9> */
[----:B------:R-:W-:Y:S01]  /*826a0*/  IMAD.X R25, R19, 0x1, R2, P1 ;  /* 0x0000000113197824 */ /* 0x000fe200008e0602 */
[----:B------:R-:W-:-:S04]  /*826b0*/  IADD3 R28, P3, R5, R9, RZ ;  /* 0x00000009051c7210 */ /* 0x000fc80007f7e0ff */
[----:B------:R3:W-:Y:S01]  /*826c0*/  STL.64 [R1+0xc68], R24 ;  /* 0x000c681801007387 */ /* 0x0007e20000100a00 */
[----:B------:R-:W-:Y:S01]  /*826d0*/  IMAD.X R29, R19, 0x1, R12, P3 ;  /* 0x00000001131d7824 */ /* 0x000fe200018e060c */
[C---:B--2---:R-:W-:Y:S01]  /*826e0*/  IADD3 R26, P4, R5.reuse, R8, RZ ;  /* 0x00000008051a7210 */ /* 0x044fe20007f9e0ff */
[C---:B------:R-:W-:Y:S01]  /*826f0*/  IMAD.IADD R4, R5.reuse, 0x1, R20 ;  /* 0x0000000105047824 */ /* 0x040fe200078e0214 */
[----:B---3--:R-:W-:Y:S02]  /*82700*/  IADD3 R24, P1, R5, R0, RZ ;  /* 0x0000000005187210 */ /* 0x008fe40007f3e0ff */
[----:B------:R-:W-:Y:S01]  /*82710*/  STL.64 [R1+0xb20], R28 ;  /* 0x000b201c01007387 */ /* 0x000fe20000100a00 */
[C---:B------:R-:W-:Y:S01]  /*82720*/  IMAD.X R27, R19.reuse, 0x1, R3, P4 ;  /* 0x00000001131b7824 */ /* 0x040fe200020e0603 */
[----:B------:R-:W2:Y:S01]  /*82730*/  LDC R20, c[0x0][0x248] ;  /* 0x00009200ff147b82 */ /* 0x000ea20000000800 */
        /* <DEDUP_REMOVED lines=12> */
[----:B------:R0:W-:Y:S01]  /*82800*/  STL.64 [R1+0x5d8], R28 ;  /* 0x0005d81c01007387 */ /* 0x0001e20000100a00 */
[C---:B------:R-:W-:Y:S01]  /*82810*/  IMAD.X R27, R19.reuse, 0x1, R3, P4 ;  /* 0x00000001131b7824 */ /* 0x040fe200020e0603 */
[----:B------:R-:W3:Y:S01]  /*82820*/  LDC R22, c[0x0][0x248] ;  /* 0x00009200ff167b82 */ /* 0x000ee20000000800 */
[----:B------:R-:W-:Y:S01]  /*82830*/  IMAD.X R25, R19, 0x1, R13, P1 ;  /* 0x0000000113197824 */ /* 0x000fe200008e060d */
[----:B------:R-:W-:-:S04]  /*82840*/  SHF.R.S32.HI R19, RZ, 0x1f, R5 ;  /* 0x0000001fff137819 */ /* 0x000fc80000011405 */
[----:B------:R4:W-:Y:S01]  /*82850*/  STL.64 [R1+0x2f0], R24 ;  /* 0x0002f01801007387 */ /* 0x0009e20000100a00 */
[C---:B------:R-:W-:Y:S01]  /*82860*/  IADD3 R236, P3, R5.reuse, R9, RZ ;  /* 0x0000000905ec7210 */ /* 0x040fe20007f7e0ff */
[C---:B------:R-:W-:Y:S01]  /*82870*/  IMAD.IADD R4, R5.reuse, 0x1, R18 ;  /* 0x0000000105047824 */ /* 0x040fe200078e0212 */
[----:B0-----:R-:W0:Y:S01]  /*82880*/  LDC R28, c[0x0][0x248] ;  /* 0x00009200ff1c7b82 */ /* 0x001e220000000800 */
[----:B----4-:R-:W-:Y:S01]  /*82890*/  IADD3 R24, P1, R5, R11, RZ ;  /* 0x0000000b05187210 */ /* 0x010fe20007f3e0ff */
[----:B------:R4:W-:Y:S04]  /*828a0*/  STL.64 [R1+0x490], R26 ;  /* 0x0004901a01007387 */ /* 0x0009e80000100a00 */
[----:B------:R-:W-:-:S05]  /*828b0*/  IMAD.X R25, R19, 0x1, R2, P1 ;  /* 0x0000000113197824 */ /* 0x000fca00008e0602 */
[----:B------:R1:W-:Y:S01]  /*828c0*/  STL.64 [R1+0x260], R24 ;  /* 0x0002601801007387 */ /* 0x0003e20000100a00 */
[C---:B----4-:R-:W-:Y:S02]  /*828d0*/  IADD3 R26, P4, R5.reuse, R8, RZ ;  /* 0x00000008051a7210 */ /* 0x050fe40007f9e0ff */
[----:B-1----:R-:W-:Y:S01]  /*828e0*/  IADD3 R24, P1, R5, R0, RZ ;  /* 0x0000000005187210 */ /* 0x002fe20007f3e0ff */
[----:B------:R-:W-:-:S04]  /*828f0*/  IMAD.MOV.U32 R249, RZ, RZ, R237 ;  /* 0x000000fffff97224 */ /* 0x000fc800078e00ed */
        /* <DEDUP_REMOVED lines=9> */
[----:B------:R-:W-:Y:S02]  /*82990*/  IMAD.MOV.U32 R245, RZ, RZ, R249 ;  /* 0x000000fffff57224 */ /* 0x000fe400078e00f9 */
[----:B------:R-:W-:Y:S01]  /*829a0*/  IMAD.MOV.U32 R249, RZ, RZ, R240 ;  /* 0x000000fffff97224 */ /* 0x000fe200078e00f0 */
[C---:B------:R-:W-:Y:S01]  /*829b0*/  IADD3 R240, P3, R4.reuse, R9, RZ ;  /* 0x0000000904f07210 */ /* 0x040fe20007f7e0ff */
[C---:B------:R-:W-:Y:S01]  /*829c0*/  IMAD.IADD R5, R4.reuse, 0x1, R252 ;  /* 0x0000000104057824 */ /* 0x040fe200078e02fc */
[C---:B-1----:R-:W-:Y:S01]  /*829d0*/  IADD3 R26, P4, R4.reuse, R8, RZ ;  /* 0x00000008041a7210 */ /* 0x042fe20007f9e0ff */
[----:B------:R-:W-:Y:S01]  /*829e0*/  IMAD.MOV.U32 R18, RZ, RZ, R241 ;  /* 0x000000ffff127224 */ /* 0x000fe200078e00f1 */
[----:B------:R-:W1:Y:S01]  /*829f0*/  LDC R252, c[0x0][0x248] ;  /* 0x00009200fffc7b82 */ /* 0x000e620000000800 */
        /* <DEDUP_REMOVED lines=15> */
[----:B--2---:R-:W-:Y:S01]  /*82af0*/  IADD3 R24, P1, R5, R0, RZ ;  /* 0x0000000005187210 */ /* 0x004fe20007f3e0ff */
[----:B------:R2:W-:Y:S01]  /*82b00*/  STL.64 [R1+0x218], R30 ;  /* 0x0002181e01007387 */ /* 0x0005e20000100a00 */
[----:B------:R-:W-:Y:S01]  /*82b10*/  IMAD.MOV.U32 R250, RZ, RZ, R238 ;  /* 0x000000fffffa7224 */ /* 0x000fe200078e00ee */
[----:B------:R-:W4:Y:S02]  /*82b20*/  LDC R21, c[0x0][0x248] ;  /* 0x00009200ff157b82 */ /* 0x000f240000000800 */
[----:B------:R-:W-:Y:S01]  /*82b30*/  IMAD.X R25, R19, 0x1, R13, P1 ;  /* 0x0000000113197824 */ /* 0x000fe200008e060d */
[----:B------:R-:W-:Y:S01]  /*82b40*/  STL.64 [R1+0x210], R26 ;  /* 0x0002101a01007387 */ /* 0x000fe20000100a00 */
[----:B------:R-:W-:-:S03]  /*82b50*/  SHF.R.S32.HI R19, RZ, 0x1f, R4 ;  /* 0x0000001fff137819 */ /* 0x000fc60000011404 */
[----:B------:R3:W-:Y:S01]  /*82b60*/  STL.64 [R1+0x208], R24 ;  /* 0x0002081801007387 */ /* 0x0007e20000100a00 */
[C---:B--2---:R-:W-:Y:S02]  /*82b70*/  IADD3 R30, P3, R4.reuse, R9, RZ ;  /* 0x00000009041e7210 */ /* 0x044fe40007f7e0ff */
[----:B---3--:R-:W-:-:S05]  /*82b80*/  IADD3 R24, P1, R4, R11, RZ ;  /* 0x0000000b04187210 */ /* 0x008fca0007f3e0ff */
[----:B------:R-:W-:Y:S01]  /*82b90*/  IMAD.X R25, R19, 0x1, R2, P1 ;  /* 0x0000000113197824 */ /* 0x000fe200008e0602 */
[----:B------:R-:W-:-:S04]  /*82ba0*/  IADD3 R26, P4, R4, R8, RZ ;  /* 0x00000008041a7210 */ /* 0x000fc80007f9e0ff */
[----:B------:R2:W-:Y:S01]  /*82bb0*/  STL.64 [R1+0x200], R24 ;  /* 0x0002001801007387 */ /* 0x0005e20000100a00 */
[C---:B------:R-:W-:Y:S02]  /*82bc0*/  IMAD.X R31, R19.reuse, 0x1, R12, P3 ;  /* 0x00000001131f7824 */ /* 0x040fe400018e060c */
[C---:B------:R-:W-:Y:S02]  /*82bd0*/  IMAD.X R27, R19.reuse, 0x1, R3, P4 ;  /* 0x00000001131b7824 */ /* 0x040fe400020e0603 */
[C---:B------:R-:W-:Y:S01]  /*82be0*/  IMAD.IADD R5, R4.reuse, 0x1, R20 ;  /* 0x0000000104057824 */ /* 0x040fe200078e0214 */
[----:B--2---:R-:W-:Y:S01]  /*82bf0*/  IADD3 R24, P1, R4, R0, RZ ;  /* 0x0000000004187210 */ /* 0x004fe20007f3e0ff */
[----:B------:R2:W-:Y:S01]  /*82c00*/  STL.64 [R1+0x1f8], R30 ;  /* 0x0001f81e01007387 */ /* 0x0005e20000100a00 */
[----:B------:R-:W-:Y:S01]  /*82c10*/  IMAD.MOV.U32 R251, RZ, RZ, R239 ;  /* 0x000000fffffb7224 */ /* 0x000fe200078e00ef */
[----:B------:R-:W3:Y:S02]  /*82c20*/  LDC R20, c[0x0][0x248] ;  /* 0x00009200ff147b82 */ /* 0x000ee40000000800 */
[----:B------:R-:W-:Y:S01]  /*82c30*/  IMAD.X R25, R19, 0x1, R13, P1 ;  /* 0x0000000113197824 */ /* 0x000fe200008e060d */
[----:B------:R-:W-:Y:S01]  /*82c40*/  STL.64 [R1+0x1f0], R26 ;  /* 0x0001f01a01007387 */ /* 0x000fe20000100a00 */
[----:B------:R-:W-:-:S03]  /*82c50*/  SHF.R.S32.HI R19, RZ, 0x1f, R5 ;  /* 0x0000001fff137819 */ /* 0x000fc60000011405 */
[----:B------:R0:W-:Y:S01]  /*82c60*/  STL.64 [R1+0x1e8], R24 ;  /* 0x0001e81801007387 */ /* 0x0001e20000100a00 */
[C---:B------:R-:W-:Y:S01]  /*82c70*/  IADD3 R238, P3, R5.reuse, R9, RZ ;  /* 0x0000000905ee7210 */ /* 0x040fe20007f7e0ff */
[C---:B------:R-:W-:Y:S01]  /*82c80*/  IMAD.IADD R4, R5.reuse, 0x1, R22 ;  /* 0x0000000105047824 */ /* 0x040fe200078e0216 */
[----:B--2---:R-:W2:Y:S01]  /*82c90*/  LDC R30, c[0x0][0x248] ;  /* 0x00009200ff1e7b82 */ /* 0x004ea20000000800 */
[C---:B0-----:R-:W-:Y:S02]  /*82ca0*/  IADD3 R24, P1, R5.reuse, R11, RZ ;  /* 0x0000000b05187210 */ /* 0x041fe40007f3e0ff */
[----:B------:R-:W-:Y:S01]  /*82cb0*/  IADD3 R26, P4, R5, R8, RZ ;  /* 0x00000008051a7210 */ /* 0x000fe20007f9e0ff */
[----:B------:R-:W-:-:S04]  /*82cc0*/  IMAD.X R239, R19, 0x1, R12, P3 ;  /* 0x0000000113ef7824 */ /* 0x000fc800018e060c */
[----:B------:R-:W0:Y:S01]  /*82cd0*/  LDC R22, c[0x0][0x248] ;  /* 0x00009200ff167b82 */ /* 0x000e220000000800 */
[----:B------:R-:W-:-:S05]  /*82ce0*/  IMAD.X R25, R19, 0x1, R2, P1 ;  /* 0x0000000113197824 */ /* 0x000fca00008e0602 */
[----:B------:R1:W-:Y:S01]  /*82cf0*/  STL.64 [R1+0x1e0], R24 ;  /* 0x0001e01801007387 */ /* 0x0003e20000100a00 */
[----:B------:R-:W-:Y:S01]  /*82d00*/  IMAD.X R27, R19, 0x1, R3, P4 ;  /* 0x00000001131b7824 */ /* 0x000fe200020e0603 */
[----:B-1----:R-:W-:-:S05]  /*82d10*/  IADD3 R24, P1, R5, R0, RZ ;  /* 0x0000000005187210 */ /* 0x002fca0007f3e0ff */
[----:B------:R-:W-:Y:S01]  /*82d20*/  IMAD.X R25, R19, 0x1, R13, P1 ;  /* 0x0000000113197824 */ /* 0x000fe200008e060d */
[----:B------:R-:W-:-:S04]  /*82d30*/  SHF.R.S32.HI R19, RZ, 0x1f, R4 ;  /* 0x0000001fff137819 */ /* 0x000fc80000011404 */
[----:B------:R1:W-:Y:S02]  /*82d40*/  STL.64 [R1+0x1c8], R24 ;  /* 0x0001c81801007387 */ /* 0x0003e40000100a00 */
[----:B-1----:R-:W-:Y:S02]  /*82d50*/  IADD3 R24, P1, R4, R11, RZ ;  /* 0x0000000b04187210 */ /* 0x002fe40007f3e0ff */
[----:B------:R1:W-:Y:S03]  /*82d60*/  STL.64 [R1+0x1d0], R26 ;  /* 0x0001d01a01007387 */ /* 0x0003e60000100a00 */
[----:B------:R-:W-:-:S05]  /*82d70*/  IMAD.X R25, R19, 0x1, R2, P1 ;  /* 0x0000000113197824 */ /* 0x000fca00008e0602 */
[----:B------:R4:W-:Y:S01]  /*82d80*/  STL.64 [R1+0x1c0], R24 ;  /* 0x0001c01801007387 */ /* 0x0009e20000100a00 */
[C---:B-1----:R-:W-:Y:S01]  /*82d90*/  IADD3 R26, P3, R4.reuse, R9, RZ ;  /* 0x00000009041a7210 */ /* 0x042fe20007f7e0ff */
[----:B------:R-:W-:Y:S01]  /*82da0*/  IMAD.MOV.U32 R246, RZ, RZ, R242 ;  /* 0x000000fffff67224 */ /* 0x000fe200078e00f2 */
[C---:B------:R-:W-:Y:S01]  /*82db0*/  IADD3 R242, P4, R4.reuse, R8, RZ ;  /* 0x0000000804f27210 */ /* 0x040fe20007f9e0ff */
[C---:B------:R-:W-:Y:S02]  /*82dc0*/  IMAD.IADD R5, R4.reuse, 0x1, R28 ;  /* 0x0000000104057824 */ /* 0x040fe400078e021c */
[----:B------:R-:W-:Y:S01]  /*82dd0*/  IMAD.X R27, R19, 0x1, R12, P3 ;  /* 0x00000001131b7824 */ /* 0x000fe200018e060c */
[----:B----4-:R-:W-:Y:S01]  /*82de0*/  IADD3 R24, P1, R4, R0, RZ ;  /* 0x0000000004187210 */ /* 0x010fe20007f3e0ff */
[----:B------:R-:W-:-:S04]  /*82df0*/  IMAD.MOV.U32 R247, RZ, RZ, R243 ;  /* 0x000000fffff77224 */ /* 0x000fc800078e00f3 */
[C---:B------:R-:W-:Y:S01]  /*82e00*/  IMAD.X R25, R19.reuse, 0x1, R13, P1 ;  /* 0x0000000113197824 */ /* 0x040fe200008e060d */
[----:B------:R-:W-:Y:S01]  /*82e10*/  STL.64 [R1+0x1b8], R26 ;  /* 0x0001b81a01007387 */ /* 0x000fe20000100a00 */
[----:B------:R-:W-:Y:S01]  /*82e20*/  IMAD.X R243, R19, 0x1, R3, P4 ;  /* 0x0000000113f37824 */ /* 0x000fe200020e0603 */
[----:B------:R-:W-:Y:S02]  /*82e30*/  SHF.R.S32.HI R19, RZ, 0x1f, R5 ;  /* 0x0000001fff137819 */ /* 0x000fe40000011405 */
        /* <DEDUP_REMOVED lines=16> */
[----:B---3--:R-:W-:Y:S01]  /*82f40*/  IADD3 R24, P1, R4, R11, RZ ;  /* 0x0000000b04187210 */ /* 0x008fe20007f3e0ff */
[----:B------:R1:W-:Y:S04]  /*82f50*/  STL.64 [R1+0x190], R26 ;  /* 0x0001901a01007387 */ /* 0x0003e80000100a00 */
[----:B------:R-:W-:-:S05]  /*82f60*/  IMAD.X R25, R19, 0x1, R2, P1 ;  /* 0x0000000113197824 */ /* 0x000fca00008e0602 */
[----:B------:R3:W-:Y:S01]  /*82f70*/  STL.64 [R1+0x180], R24 ;  /* 0x0001801801007387 */ /* 0x0007e20000100a00 */
[C---:B-1----:R-:W-:Y:S01]  /*82f80*/  IADD3 R26, P4, R4.reuse, R8, RZ ;  /* 0x00000008041a7210 */ /* 0x042fe20007f9e0ff */
[C---:B------:R-:W-:Y:S02]  /*82f90*/  IMAD.X R29, R19.reuse, 0x1, R12, P3 ;  /* 0x00000001131d7824 */ /* 0x040fe400018e060c */
[C---:B------:R-:W-:Y:S02]  /*82fa0*/  IMAD.IADD R5, R4.reuse, 0x1, R21 ;  /* 0x0000000104057824 */ /* 0x040fe400078e0215 */
[C---:B------:R-:W-:Y:S01]  /*82fb0*/  IMAD.X R27, R19.reuse, 0x1, R3, P4 ;  /* 0x00000001131b7824 */ /* 0x040fe200020e0603 */
[----:B---3--:R-:W-:Y:S01]  /*82fc0*/  IADD3 R24, P1, R4, R0, RZ ;  /* 0x0000000004187210 */ /* 0x008fe20007f3e0ff */
[----:B------:R1:W-:Y:S01]  /*82fd0*/  STL.64 [R1+0x178], R28 ;  /* 0x0001781c01007387 */ /* 0x0003e20000100a00 */
[----:B------:R-:W3:Y:S03]  /*82fe0*/  LDC R21, c[0x0][0x248] ;  /* 0x00009200ff157b82 */ /* 0x000ee60000000800 */
[----:B------:R-:W-:Y:S01]  /*82ff0*/  IMAD.X R25, R19, 0x1, R13, P1 ;  /* 0x0000000113197824 */ /* 0x000fe200008e060d */
[----:B------:R-:W-:Y:S01]  /*83000*/  STL.64 [R1+0x170], R26 ;  /* 0x0001701a01007387 */ /* 0x000fe20000100a00 */
[----:B------:R-:W-:-:S03]  /*83010*/  SHF.R.S32.HI R19, RZ, 0x1f, R5 ;  /* 0x0000001fff137819 */ /* 0x000fc60000011405 */
[----:B------:R2:W-:Y:S01]  /*83020*/  STL.64 [R1+0x168], R24 ;  /* 0x0001681801007387 */ /* 0x0005e20000100a00 */
[C---:B-1----:R-:W-:Y:S02]  /*83030*/  IADD3 R28, P3, R5.reuse, R9, RZ ;  /* 0x00000009051c7210 */ /* 0x042fe40007f7e0ff */
[----:B--2---:R-:W-:-:S05]  /*83040*/  IADD3 R24, P1, R5, R11, RZ ;  /* 0x0000000b05187210 */ /* 0x004fca0007f3e0ff */
[----:B------:R-:W-:Y:S01]  /*83050*/  IMAD.X R25, R19, 0x1, R2, P1 ;  /* 0x0000000113197824 */ /* 0x000fe200008e0602 */
[----:B------:R-:W-:-:S04]  /*83060*/  IADD3 R26, P4, R5, R8, RZ ;  /* 0x00000008051a7210 */ /* 0x000fc80007f9e0ff */
[----:B------:R1:W-:Y:S01]  /*83070*/  STL.64 [R1+0x160], R24 ;  /* 0x0001601801007387 */ /* 0x0003e20000100a00 */
[C---:B------:R-:W-:Y:S02]  /*83080*/  IMAD.X R29, R19.reuse, 0x1, R12, P3 ;  /* 0x00000001131d7824 */ /* 0x040fe400018e060c */
[----:B------:R-:W-:Y:S02]  /*83090*/  IMAD.X R27, R19, 0x1, R3, P4 ;  /* 0x00000001131b7824 */ /* 0x000fe400020e0603 */
[C---:B------:R-:W-:Y:S01]  /*830a0*/  IMAD.IADD R4, R5.reuse, 0x1, R20 ;  /* 0x0000000105047824 */ /* 0x040fe200078e0214 */
[----:B-1----:R-:W-:Y:S01]  /*830b0*/  IADD3 R24, P1, R5, R0, RZ ;  /* 0x0000000005187210 */ /* 0x002fe20007f3e0ff */
[----:B------:R-:W-:Y:S01]  /*830c0*/  STL.64 [R1+0x158], R28 ;  /* 0x0001581c01007387 */ /* 0x000fe20000100a00 */
[----:B------:R-:W1:Y:S03]  /*830d0*/  LDC R20, c[0x0][0x248] ;  /* 0x00009200ff147b82 */ /* 0x000e660000000800 */
[----:B------:R-:W-:Y:S01]  /*830e0*/  IMAD.X R25, R19, 0x1, R13, P1 ;  /* 0x0000000113197824 */ /* 0x000fe200008e060d */
[----:B------:R-:W-:Y:S01]  /*830f0*/  STL.64 [R1+0x150], R26 ;  /* 0x0001501a01007387 */ /* 0x000fe20000100a00 */
[----:B------:R-:W-:-:S03]  /*83100*/  SHF.R.S32.HI R19, RZ, 0x1f, R4 ;  /* 0x0000001fff137819 */ /* 0x000fc60000011404 */
[----:B------:R2:W-:Y:S02]  /*83110*/  STL.64 [R1+0x148], R24 ;  /* 0x0001481801007387 */ /* 0x0005e40000100a00 */
[----:B--2---:R-:W-:-:S05]  /*83120*/  IADD3 R24, P1, R4, R11, RZ ;  /* 0x0000000b04187210 */ /* 0x004fca0007f3e0ff */
[----:B------:R-:W-:Y:S01]  /*83130*/  IMAD.X R25, R19, 0x1, R2, P1 ;  /* 0x0000000113197824 */ /* 0x000fe200008e0602 */
[----:B------:R-:W-:-:S04]  /*83140*/  IADD3 R28, P3, R4, R9, RZ ;  /* 0x00000009041c7210 */ /* 0x000fc80007f7e0ff */
[----:B------:R2:W-:Y:S01]  /*83150*/  STL.64 [R1+0x140], R24 ;  /* 0x0001401801007387 */ /* 0x0005e20000100a00 */
[C---:B------:R-:W-:Y:S01]  /*83160*/  IMAD.X R29, R19.reuse, 0x1, R12, P3 ;  /* 0x00000001131d7824 */ /* 0x040fe200018e060c */
[C---:B------:R-:W-:Y:S01]  /*83170*/  IADD3 R26, P4, R4.reuse, R8, RZ ;  /* 0x00000008041a7210 */ /* 0x040fe20007f9e0ff */
[C---:B0-----:R-:W-:Y:S02]  /*83180*/  IMAD.IADD R5, R4.reuse, 0x1, R22 ;  /* 0x0000000104057824 */ /* 0x041fe400078e0216 */
[----:B------:R-:W0:Y:S01]  /*83190*/  LDC R22, c[0x0][0x248] ;  /* 0x00009200ff167b82 */ /* 0x000e220000000800 */
[----:B--2---:R-:W-:Y:S01]  /*831a0*/  IADD3 R24, P1, R4, R0, RZ ;  /* 0x0000000004187210 */ /* 0x004fe20007f3e0ff */
[----:B------:R2:W-:Y:S04]  /*831b0*/  STL.64 [R1+0x138], R28 ;  /* 0x0001381c01007387 */ /* 0x0005e80000100a00 */
[----:B------:R-:W-:-:S02]  /*831c0*/  IMAD.X R25, R19, 0x1, R13, P1 ;  /* 0x0000000113197824 */ /* 0x000fc400008e060d */
[----:B------:R-:W-:Y:S01]  /*831d0*/  IMAD.X R27, R19, 0x1, R3, P4 ;  /* 0x00000001131b7824 */ /* 0x000fe200020e0603 */
[----:B------:R-:W-:Y:S02]  /*831e0*/  SHF.R.S32.HI R19, RZ, 0x1f, R5 ;  /* 0x0000001fff137819 */ /* 0x000fe40000011405 */
[----:B------:R4:W-:Y:S01]  /*831f0*/  STL.64 [R1+0x128], R24 ;  /* 0x0001281801007387 */ /* 0x0009e20000100a00 */
[C---:B--2---:R-:W-:Y:S02]  /*83200*/  IADD3 R28, P3, R5.reuse, R9, RZ ;  /* 0x00000009051c7210 */ /* 0x044fe40007f7e0ff */
[----:B----4-:R-:W-:Y:S01]  /*83210*/  IADD3 R24, P1, R5, R11, RZ ;  /* 0x0000000b05187210 */ /* 0x010fe20007f3e0ff */
        /* <DEDUP_REMOVED lines=8> */
[----:B------:R-:W-:Y:S04]  /*832a0*/  STL.64 [R1+0x118], R28 ;  /* 0x0001181c01007387 */ /* 0x000fe80000100a00 */
        /* <DEDUP_REMOVED lines=10> */
[C---:B------:R-:W-:Y:S02]  /*83350*/  IMAD.IADD R5, R4.reuse, 0x1, R252 ;  /* 0x0000000104057824 */ /* 0x040fe400078e02fc */
[----:B------:R-:W-:Y:S01]  /*83360*/  IMAD.MOV.U32 R244, RZ, RZ, R248 ;  /* 0x000000fffff47224 */ /* 0x000fe200078e00f8 */
[----:B--2---:R-:W-:Y:S01]  /*83370*/  IADD3 R24, P1, R4, R0, RZ ;  /* 0x0000000004187210 */ /* 0x004fe20007f3e0ff */
[----:B------:R2:W-:Y:S01]  /*83380*/  STL.64 [R1+0xf8], R28 ;  /* 0x0000f81c01007387 */ /* 0x0005e20000100a00 */
[C---:B------:R-:W-:Y:S01]  /*83390*/  IMAD.X R27, R19.reuse, 0x1, R3, P4 ;  /* 0x00000001131b7824 */ /* 0x040fe200020e0603 */
[----:B------:R-:W4:Y:S02]  /*833a0*/  LDC R252, c[0x0][0x228] ;  /* 0x00008a00fffc7b82 */ /* 0x000f240000000800 */
[----:B------:R-:W-:Y:S01]  /*833b0*/  IMAD.X R25, R19, 0x1, R13, P1 ;  /* 0x0000000113197824 */ /* 0x000fe200008e060d */
[----:B------:R-:W-:-:S04]  /*833c0*/  SHF.R.S32.HI R19, RZ, 0x1f, R5 ;  /* 0x0000001fff137819 */ /* 0x000fc80000011405 */
[----:B------:R3:W-:Y:S01]  /*833d0*/  STL.64 [R1+0xe8], R24 ;  /* 0x0000e81801007387 */ /* 0x0007e20000100a00 */
[C---:B--2---:R-:W-:Y:S02]  /*833e0*/  IADD3 R28, P3, R5.reuse, R9, RZ ;  /* 0x00000009051c7210 */ /* 0x044fe40007f7e0ff */
[----:B---3--:R-:W-:Y:S01]  /*833f0*/  IADD3 R24, P1, R5, R11, RZ ;  /* 0x0000000b05187210 */ /* 0x008fe20007f3e0ff */
[----:B------:R2:W-:Y:S04]  /*83400*/  STL.64 [R1+0xf0], R26 ;  /* 0x0000f01a01007387 */ /* 0x0005e80000100a00 */
[----:B------:R-:W-:-:S05]  /*83410*/  IMAD.X R25, R19, 0x1, R2, P1 ;  /* 0x0000000113197824 */ /* 0x000fca00008e0602 */
[----:B------:R3:W-:Y:S01]  /*83420*/  STL.64 [R1+0xe0], R24 ;  /* 0x0000e01801007387 */ /* 0x0007e20000100a00 */
[----:B--2---:R-:W-:Y:S01]  /*83430*/  IADD3 R26, P4, R5, R8, RZ ;  /* 0x00000008051a7210 */ /* 0x004fe20007f9e0ff */
[----:B------:R-:W-:Y:S02]  /*83440*/  IMAD.X R29, R19, 0x1, R12, P3 ;  /* 0x00000001131d7824 */ /* 0x000fe400018e060c */
[----:B------:R-:W-:Y:S02]  /*83450*/  IMAD.IADD R4, R5, 0x1, R21 ;  /* 0x0000000105047824 */ /* 0x000fe400078e0215 */
[----:B------:R-:W-:Y:S01]  /*83460*/  IMAD.X R27, R19, 0x1, R3, P4 ;  /* 0x00000001131b7824 */ /* 0x000fe200020e0603 */
[----:B---3--:R-:W-:Y:S01]  /*83470*/  IADD3 R24, P1, R5, R0, RZ ;  /* 0x0000000005187210 */ /* 0x008fe20007f3e0ff */
[----:B------:R2:W-:Y:S01]  /*83480*/  STL.64 [R1+0xd8], R28 ;  /* 0x0000d81c01007387 */ /* 0x0005e20000100a00 */
[----:B------:R-:W-:Y:S01]  /*83490*/  IMAD.MOV.U32 R248, RZ, RZ, R249 ;  /* 0x000000fffff87224 */ /* 0x000fe200078e00f9 */
[----:B------:R-:W3:Y:S02]  /*834a0*/  LDC R21, c[0x0][0x228] ;  /* 0x00008a00ff157b82 */ /* 0x000ee40000000800 */
[----:B------:R-:W-:Y:S01]  /*834b0*/  IMAD.X R25, R19, 0x1, R13, P1 ;  /* 0x0000000113197824 */ /* 0x000fe200008e060d */
[----:B------:R-:W-:Y:S01]  /*834c0*/  STL.64 [R1+0xd0], R26 ;  /* 0x0000d01a01007387 */ /* 0x000fe20000100a00 */
[----:B------:R-:W-:-:S03]  /*834d0*/  SHF.R.S32.HI R5, RZ, 0x1f, R4 ;  /* 0x0000001fff057819 */ /* 0x000fc60000011404 */
[----:B------:R1:W-:Y:S01]  /*834e0*/  STL.64 [R1+0xc8], R24 ;  /* 0x0000c81801007387 */ /* 0x0003e20000100a00 */
[C---:B------:R-:W-:Y:S02]  /*834f0*/  IADD3 R30, P3, R4.reuse, R9, RZ ;  /* 0x00000009041e7210 */ /* 0x040fe40007f7e0ff */
[C---:B--2---:R-:W-:Y:S02]  /*83500*/  IADD3 R28, P4, R4.reuse, R8, RZ ;  /* 0x00000008041c7210 */ /* 0x044fe40007f9e0ff */
[----:B-1----:R-:W-:-:S05]  /*83510*/  IADD3 R24, P1, R4, R11, RZ ;  /* 0x0000000b04187210 */ /* 0x002fca0007f3e0ff */
[C---:B------:R-:W-:Y:S01]  /*83520*/  IMAD.X R25, R5.reuse, 0x1, R2, P1 ;  /* 0x0000000105197824 */ /* 0x040fe200008e0602 */
[C---:B------:R-:W-:Y:S01]  /*83530*/  IADD3 R26, P1, R4.reuse, R0, RZ ;  /* 0x00000000041a7210 */ /* 0x040fe20007f3e0ff */
[C---:B------:R-:W-:Y:S02]  /*83540*/  IMAD.X R31, R5.reuse, 0x1, R12, P3 ;  /* 0x00000001051f7824 */ /* 0x040fe400018e060c */
[C---:B------:R-:W-:Y:S02]  /*83550*/  IMAD.X R29, R5.reuse, 0x1, R3, P4 ;  /* 0x00000001051d7824 */ /* 0x040fe400020e0603 */
[----:B------:R-:W-:Y:S01]  /*83560*/  IMAD.X R27, R5, 0x1, R13, P1 ;  /* 0x00000001051b7824 */ /* 0x000fe200008e060d */
[----:B------:R-:W-:Y:S01]  /*83570*/  STL.64 [R1+0xc0], R24 ;  /* 0x0000c01801007387 */ /* 0x000fe20000100a00 */
[----:B------:R-:W-:Y:S02]  /*83580*/  IMAD.IADD R19, R4, 0x1, R20 ;  /* 0x0000000104137824 */ /* 0x000fe400078e0214 */
[----:B------:R-:W1:Y:S01]  /*83590*/  LDC R20, c[0x0][0x248] ;  /* 0x00009200ff147b82 */ /* 0x000e620000000800 */
[----:B------:R-:W-:Y:S04]  /*835a0*/  STL.64 [R1+0xa8], R26 ;  /* 0x0000a81a01007387 */ /* 0x000fe80000100a00 */
[----:B------:R-:W-:Y:S01]  /*835b0*/  STL.64 [R1+0xb8], R30 ;  /* 0x0000b81e01007387 */ /* 0x000fe20000100a00 */
[----:B------:R-:W-:-:S03]  /*835c0*/  SHF.R.S32.HI R5, RZ, 0x1f, R19 ;  /* 0x0000001fff057819 */ /* 0x000fc60000011413 */
[----:B------:R2:W-:Y:S02]  /*835d0*/  STL.64 [R1+0xb0], R28 ;  /* 0x0000b01c01007387 */ /* 0x0005e40000100a00 */
[----:B--2---:R-:W-:Y:S01]  /*835e0*/  IMAD.MOV.U32 R28, RZ, RZ, R16 ;  /* 0x000000ffff1c7224 */ /* 0x004fe200078e0010 */
[----:B------:R-:W-:Y:S01]  /*835f0*/  IADD3 R16, P1, R19, R11, RZ ;  /* 0x0000000b13107210 */ /* 0x000fe20007f3e0ff */
[----:B------:R-:W-:-:S04]  /*83600*/  IMAD.MOV.U32 R29, RZ, RZ, R17 ;  /* 0x000000ffff1d7224 */ /* 0x000fc800078e0011 */
[----:B------:R-:W-:-:S05]  /*83610*/  IMAD.X R17, R5, 0x1, R2, P1 ;  /* 0x0000000105117824 */ /* 0x000fca00008e0602 */
[----:B------:R2:W-:Y:S02]  /*83620*/  STL.64 [R1+0x98], R16 ;  /* 0x0000981001007387 */ /* 0x0005e40000100a00 */
[----:B--2---:R-:W2:Y:S01]  /*83630*/  LDC.64 R16, c[0x0][0x228] ;  /* 0x00008a00ff107b82 */ /* 0x004ea20000000a00 */
[----:B------:R-:W-:Y:S02]  /*83640*/  IMAD.MOV.U32 R249, RZ, RZ, R18 ;  /* 0x000000fffff97224 */ /* 0x000fe400078e0012 */
[----:B------:R-:W-:Y:S01]  /*83650*/  IMAD.MOV.U32 R26, RZ, RZ, R250 ;  /* 0x000000ffff1a7224 */ /* 0x000fe200078e00fa */
[C---:B------:R-:W-:Y:S01]  /*83660*/  IADD3 R250, P3, R19.reuse, R9, RZ ;  /* 0x0000000913fa7210 */ /* 0x040fe20007f7e0ff */
[----:B------:R-:W-:Y:S01]  /*83670*/  IMAD.MOV.U32 R18, RZ, RZ, R32 ;  /* 0x000000ffff127224 */ /* 0x000fe200078e0020 */
[C---:B------:R-:W-:Y:S02]  /*83680*/  IADD3 R32, P4, R19.reuse, R8, RZ ;  /* 0x0000000813207210 */ /* 0x040fe40007f9e0ff */
[----:B------:R-:W-:Y:S01]  /*83690*/  IADD3 R30, P1, R19, R0, RZ ;  /* 0x00000000131e7210 */ /* 0x000fe20007f3e0ff */
[----:B------:R-:W-:-:S02]  /*836a0*/  IMAD.MOV.U32 R27, RZ, RZ, R251 ;  /* 0x000000ffff1b7224 */ /* 0x000fc400078e00fb */
[----:B------:R-:W-:Y:S02]  /*836b0*/  IMAD.MOV.U32 R25, RZ, RZ, R33 ;  /* 0x000000ffff197224 */ /* 0x000fe400078e0021 */
[C---:B------:R-:W-:Y:S02]  /*836c0*/  IMAD.X R251, R5.reuse, 0x1, R12, P3 ;  /* 0x0000000105fb7824 */ /* 0x040fe400018e060c */
[----:B------:R-:W-:Y:S02]  /*836d0*/  IMAD.X R33, R5, 0x1, R3, P4 ;  /* 0x0000000105217824 */ /* 0x000fe400020e0603 */
[----:B0-----:R-:W-:Y:S02]  /*836e0*/  IMAD.IADD R4, R19, 0x1, R22 ;  /* 0x0000000113047824 */ /* 0x001fe400078e0216 */
[----:B------:R-:W-:Y:S02]  /*836f0*/  IMAD.X R31, R5, 0x1, R13, P1 ;  /* 0x00000001051f7824 */ /* 0x000fe400008e060d */
[----:B--2---:R-:W-:-:S02]  /*83700*/  IMAD.MOV.U32 R22, RZ, RZ, R17 ;  /* 0x000000ffff167224 */ /* 0x004fc400078e0011 */
[----:B------:R-:W-:Y:S02]  /*83710*/  IMAD.MOV.U32 R24, RZ, RZ, R16 ;  /* 0x000000ffff187224 */ /* 0x000fe400078e0010 */
[----:B------:R-:W3:Y:S01]  /*83720*/  LDL.LU.64 R16, [R1+0x3130] ;  /* 0x0031300001107983 */ /* 0x000ee20000300a00 */
[----:B------:R-:W-:-:S03]  /*83730*/  SHF.R.S32.HI R19, RZ, 0x1f, R4 ;  /* 0x0000001fff137819 */ /* 0x000fc60000011404 */
[----:B------:R0:W-:Y:S04]  /*83740*/  STL.64 [R1+0x90], R250 ;  /* 0x000090fa01007387 */ /* 0x0001e80000100a00 */
[----:B------:R-:W-:Y:S04]  /*83750*/  STL.64 [R1+0x58], R32 ;  /* 0x0000582001007387 */ /* 0x000fe80000100a00 */
[----:B------:R2:W-:Y:S01]  /*83760*/  STL.64 [R1+0x50], R30 ;  /* 0x0000501e01007387 */ /* 0x0005e20000100a00 */
[----:B0-----:R-:W-:Y:S02]  /*83770*/  IMAD.MOV.U32 R251, RZ, RZ, R248 ;  /* 0x000000fffffb7224 */ /* 0x001fe400078e00f8 */
[----:B------:R-:W-:Y:S01]  /*83780*/  IMAD.MOV.U32 R248, RZ, RZ, R14 ;  /* 0x000000fffff87224 */ /* 0x000fe200078e000e */
[C---:B------:R-:W-:Y:S01]  /*83790*/  IADD3 R14, P4, R4.reuse, R8, RZ ;  /* 0x00000008040e7210 */ /* 0x040fe20007f9e0ff */
[----:B------:R-:W-:Y:S01]  /*837a0*/  IMAD.MOV.U32 R250, RZ, RZ, R249 ;  /* 0x000000fffffa7224 */ /* 0x000fe200078e00f9 */
[C---:B--2---:R-:W-:Y:S01]  /*837b0*/  IADD3 R30, P1, R4.reuse, R11, RZ ;  /* 0x0000000b041e7210 */ /* 0x044fe20007f3e0ff */
[----:B------:R-:W-:Y:S01]  /*837c0*/  IMAD.MOV.U32 R249, RZ, RZ, R15 ;  /* 0x000000fffff97224 */ /* 0x000fe200078e000f */
[----:B------:R-:W-:Y:S01]  /*837d0*/  IADD3 R32, P3, R4, R9, RZ ;  /* 0x0000000904207210 */ /* 0x000fe20007f7e0ff */
[----:B------:R-:W-:-:S02]  /*837e0*/  IMAD.X R15, R19, 0x1, R3, P4 ;  /* 0x00000001130f7824 */ /* 0x000fc400020e0603 */
[C---:B------:R-:W-:Y:S02]  /*837f0*/  IMAD.X R31, R19.reuse, 0x1, R2, P1 ;  /* 0x00000001131f7824 */ /* 0x040fe400008e0602 */
[C---:B-1----:R-:W-:Y:S02]  /*83800*/  IMAD.IADD R5, R4.reuse, 0x1, R20 ;  /* 0x0000000104057824 */ /* 0x042fe400078e0214 */
[----:B------:R-:W-:Y:S01]  /*83810*/  IMAD.X R33, R19, 0x1, R12, P3 ;  /* 0x0000000113217824 */ /* 0x000fe200018e060c */
[----:B------:R0:W-:Y:S04]  /*83820*/  STL.64 [R1+0x48], R30 ;  /* 0x0000481e01007387 */ /* 0x0001e80000100a00 */
[----:B------:R1:W-:Y:S01]  /*83830*/  STL.64 [R1+0x38], R14 ;  /* 0x0000380e01007387 */ /* 0x0003e20000100a00 */
[----:B0-----:R-:W-:-:S02]  /*83840*/  IADD3 R30, P1, R4, R0, RZ ;  /* 0x00000000041e7210 */ /* 0x001fc40007f3e0ff */
[----:B------:R-:W-:Y:S02]  /*83850*/  SHF.R.S32.HI R4, RZ, 0x1f, R5 ;  /* 0x0000001fff047819 */ /* 0x000fe40000011405 */
[----:B-1----:R-:W-:Y:S01]  /*83860*/  IADD3 R14, P3, R5, R11, RZ ;  /* 0x0000000b050e7210 */ /* 0x002fe20007f7e0ff */
[----:B------:R-:W-:Y:S01]  /*83870*/  IMAD.X R31, R19, 0x1, R13, P1 ;  /* 0x00000001131f7824 */ /* 0x000fe200008e060d */
[----:B------:R-:W-:Y:S01]  /*83880*/  STL.64 [R1+0x40], R32 ;  /* 0x0000402001007387 */ /* 0x000fe20000100a00 */
[C---:B------:R-:W-:Y:S01]  /*83890*/  IADD3 R20, P5, R5.reuse, R0, RZ ;  /* 0x0000000005147210 */ /* 0x040fe20007fbe0ff */
[----:B------:R-:W0:Y:S01]  /*838a0*/  LDC R19, c[0x0][0x228] ;  /* 0x00008a00ff137b82 */ /* 0x000e220000000800 */
[----:B------:R-:W-:Y:S01]  /*838b0*/  IMAD.X R15, R4, 0x1, R2, P3 ;  /* 0x00000001040f7824 */ /* 0x000fe200018e0602 */
[----:B------:R-:W2:Y:S04]  /*838c0*/  LDL.LU R11, [R1+0x2cb8] ;  /* 0x002cb800010b7983 */ /* 0x000ea80000300800 */
[----:B------:R-:W-:Y:S04]  /*838d0*/  STL.64 [R1+0x30], R30 ;  /* 0x0000301e01007387 */ /* 0x000fe80000100a00 */
[----:B------:R1:W-:Y:S04]  /*838e0*/  STL.64 [R1+0x28], R14 ;  /* 0x0000280e01007387 */ /* 0x0003e80000100a00 */
[----:B-1----:R-:W4:Y:S01]  /*838f0*/  LDL.LU.64 R14, [R1+0x3128] ;  /* 0x00312800010e7983 */ /* 0x002f220000300a00 */
[----:B------:R-:W-:Y:S01]  /*83900*/  IMAD.MOV.U32 R32, RZ, RZ, R26 ;  /* 0x000000ffff207224 */ /* 0x000fe200078e001a */
[----:B------:R-:W-:-:S02]  /*83910*/  IADD3 R26, P1, R5, R8, RZ ;  /* 0x00000008051a7210 */ /* 0x000fc40007f3e0ff */
[----:B------:R-:W-:Y:S01]  /*83920*/  IADD3 R30, P4, R5, R9, RZ ;  /* 0x00000009051e7210 */ /* 0x000fe20007f9e0ff */
[----:B------:R-:W1:Y:S08]  /*83930*/  LDC R8, c[0x0][0x228] ;  /* 0x00008a00ff087b82 */ /* 0x000e700000000800 */
[----:B------:R-:W0:Y:S01]  /*83940*/  LDC R9, c[0x0][0x228] ;  /* 0x00008a00ff097b82 */ /* 0x000e220000000800 */
[----:B------:R-:W-:-:S07]  /*83950*/  VIADD R0, R10, 0x6 ;  /* 0x000000060a007836 */ /* 0x000fce0000000000 */
[----:B------:R-:W0:Y:S01]  /*83960*/  LDC R5, c[0x0][0x228] ;  /* 0x00008a00ff057b82 */ /* 0x000e220000000800 */
[----:B------:R-:W-:Y:S02]  /*83970*/  IMAD.MOV.U32 R33, RZ, RZ, R27 ;  /* 0x000000ffff217224 */ /* 0x000fe400078e001b */
[----:B------:R-:W-:Y:S01]  /*83980*/  IMAD.X R31, R4, 0x1, R12, P4 ;  /* 0x00000001041f7824 */ /* 0x000fe200020e060c */
[----:B------:R-:W-:Y:S01]  /*83990*/  ISETP.GE.AND P4, PT, R0, R22, PT ;  /* 0x000000160000720c */ /* 0x000fe20003f86270 */
[----:B------:R-:W-:Y:S01]  /*839a0*/  IMAD.X R27, R4, 0x1, R3, P1 ;  /* 0x00000001041b7824 */ /* 0x000fe200008e0603 */
[----:B------:R-:W-:Y:S02]  /*839b0*/  PRMT R0, R6, 0x7772, RZ ;  /* 0x0000777206007816 */ /* 0x000fe400000000ff */
[----:B------:R1:W-:Y:S01]  /*839c0*/  STL.64 [R1+0x20], R30 ;  /* 0x0000201e01007387 */ /* 0x0003e20000100a00 */
[----:B------:R-:W0:Y:S03]  /*839d0*/  LDC.64 R2, c[0x0][0x228] ;  /* 0x00008a00ff027b82 */ /* 0x000e260000000a00 */
[----:B------:R1:W-:Y:S05]  /*839e0*/  STL.64 [R1+0x18], R26 ;  /* 0x0000181a01007387 */ /* 0x0003ea0000100a00 */
[----:B------:R-:W0:Y:S01]  /*839f0*/  LDC R12, c[0x0][0x228] ;  /* 0x00008a00ff0c7b82 */ /* 0x000e220000000800 */
[----:B-1----:R-:W2:Y:S04]  /*83a00*/  LDL.LU.64 R30, [R1+0x1398] ;  /* 0x00139800011e7983 */ /* 0x002ea80000300a00 */
[----:B------:R-:W2:Y:S03]  /*83a10*/  LDL.LU.64 R26, [R1+0x1380] ;  /* 0x00138000011a7983 */ /* 0x000ea60000300a00 */
[----:B------:R-:W1:Y:S01]  /*83a20*/  LDC R22, c[0x0][0x228] ;  /* 0x00008a00ff167b82 */ /* 0x000e620000000800 */
[----:B---3--:R-:W-:Y:S01]  /*83a30*/  ISETP.LT.AND P3, PT, R16, R21, !P6 ;  /* 0x000000151000720c */ /* 0x008fe20007761270 */
[----:B------:R-:W-:Y:S01]  /*83a40*/  IMAD.X R21, R4, 0x1, R13, P5 ;  /* 0x0000000104157824 */ /* 0x000fe200028e060d */
[----:B------:R-:W-:-:S05]  /*83a50*/  PRMT R4, R6, 0x7771, RZ ;  /* 0x0000777106047816 */ /* 0x000fca00000000ff */
[----:B------:R-:W3:Y:S01]  /*83a60*/  LDC R13, c[0x0][0x228] ;  /* 0x00008a00ff0d7b82 */ /* 0x000ee20000000800 */
[----:B------:R-:W-:-:S05]  /*83a70*/  PRMT R6, R6, 0x7773, RZ ;  /* 0x0000777306067816 */ /* 0x000fca00000000ff */
[----:B------:R0:W-:Y:S04]  /*83a80*/  @P3 STG.E.U8 desc[UR60][R246.64], R4 ;  /* 0x00000004f6003986 */ /* 0x0001e8000c10113c */
[----:B0-----:R-:W3:Y:S01]  /*83a90*/  LDL.LU R247, [R1+0x1500] ;  /* 0x0015000001f77983 */ /* 0x001ee20000300800 */
[----:B----4-:R-:W-:Y:S02]  /*83aa0*/  ISETP.LT.AND P5, PT, R14, R252, !P6 ;  /* 0x000000fc0e00720c */ /* 0x010fe400077a1270 */
[----:B------:R-:W-:Y:S02]  /*83ab0*/  ISETP.LT.AND P6, PT, R17, R250, !P6 ;  /* 0x000000fa1100720c */ /* 0x000fe400077c1270 */
[----:B------:R-:W-:-:S09]  /*83ac0*/  ISETP.LT.AND P3, PT, R15, R8, !P4 ;  /* 0x000000080f00720c */ /* 0x000fd20006761270 */
[----:B------:R0:W-:Y:S01]  /*83ad0*/  @P5 STG.E.U8 desc[UR60][R32.64], R0 ;  /* 0x0000000020005986 */ /* 0x0001e2000c10113c */
[----:B------:R-:W-:Y:S02]  /*83ae0*/  ISETP.LT.AND P5, PT, R16, R9, !P4 ;  /* 0x000000091000720c */ /* 0x000fe400067a1270 */
[C---:B------:R-:W-:Y:S01]  /*83af0*/  PRMT R4, R23.reuse, 0x7772, RZ ;  /* 0x0000777217047816 */ /* 0x040fe200000000ff */
[----:B------:R4:W-:Y:S01]  /*83b00*/  @P6 STG.E.U8 desc[UR60][R28.64], R6 ;  /* 0x000000061c006986 */ /* 0x0009e2000c10113c */
[----:B------:R-:W-:Y:S01]  /*83b10*/  ISETP.LT.AND P6, PT, R14, R5, !P4 ;  /* 0x000000050e00720c */ /* 0x000fe200067c1270 */
[----:B------:R-:W1:Y:S01]  /*83b20*/  LDC.64 R8, c[0x0][0x228] ;  /* 0x00008a00ff087b82 */ /* 0x000e620000000a00 */
[----:B------:R-:W-:Y:S02]  /*83b30*/  PRMT R5, R23, 0x7771, RZ ;  /* 0x0000777117057816 */ /* 0x000fe400000000ff */
[----:B------:R-:W-:Y:S01]  /*83b40*/  ISETP.LT.AND P4, PT, R17, R251, !P4 ;  /* 0x000000fb1100720c */ /* 0x000fe20006781270 */
[----:B0-----:R-:W3:Y:S01]  /*83b50*/  LDL.LU.64 R32, [R1+0x1370] ;  /* 0x0013700001207983 */ /* 0x001ee20000300a00 */
[----:B----4-:R-:W-:-:S03]  /*83b60*/  PRMT R6, R23, 0x7770, RZ ;  /* 0x0000777017067816 */ /* 0x010fc600000000ff */
[----:B------:R-:W4:Y:S04]  /*83b70*/  LDL.LU.64 R28, [R1+0x1368] ;  /* 0x00136800011c7983 */ /* 0x000f280000300a00 */
[----:B------:R-:W4:Y:S04]  /*83b80*/  LDL.LU.64 R250, [R1+0x1360] ;  /* 0x0013600001fa7983 */ /* 0x000f280000300a00 */
[----:B------:R0:W-:Y:S04]  /*83b90*/  @P3 STG.E.U8 desc[UR60][R244.64], R6 ;  /* 0x00000006f4003986 */ /* 0x0001e8000c10113c */
[----:B------:R2:W-:Y:S04]  /*83ba0*/  @P5 STG.E.U8 desc[UR60][R248.64], R5 ;  /* 0x00000005f8005986 */ /* 0x0005e8000c10113c */
[----:B0-----:R-:W4:Y:S01]  /*83bb0*/  LDL.LU.64 R244, [R1+0x3120] ;  /* 0x0031200001f47983 */ /* 0x001f220000300a00 */
[----:B------:R-:W-:Y:S01]  /*83bc0*/  VIADD R0, R10, 0x7 ;  /* 0x000000070a007836 */ /* 0x000fe20000000000 */
[----:B------:R-:W-:Y:S01]  /*83bd0*/  PRMT R23, R23, 0x7773, RZ ;  /* 0x0000777317177816 */ /* 0x000fe200000000ff */
[----:B------:R-:W0:Y:S01]  /*83be0*/  LDC R6, c[0x0][0x228] ;  /* 0x00008a00ff067b82 */ /* 0x000e220000000800 */
[----:B--2---:R-:W2:Y:S02]  /*83bf0*/  LDL.LU.64 R248, [R1+0x3118] ;  /* 0x0031180001f87983 */ /* 0x004ea40000300a00 */
[----:B------:R-:W-:-:S04]  /*83c00*/  ISETP.GE.AND P3, PT, R0, R3, PT ;  /* 0x000000030000720c */ /* 0x000fc80003f66270 */
[----:B------:R-:W-:Y:S02]  /*83c10*/  ISETP.LT.AND P5, PT, R15, R12, !P3 ;  /* 0x0000000c0f00720c */ /* 0x000fe40005fa1270 */
[----:B------:R-:W-:Y:S01]  /*83c20*/  PRMT R5, R7, 0x7770, RZ ;  /* 0x0000777007057816 */ /* 0x000fe200000000ff */
[----:B------:R1:W-:Y:S04]  /*83c30*/  @P6 STG.E.U8 desc[UR60][R30.64], R4 ;  /* 0x000000041e006986 */ /* 0x0003e8000c10113c */
[----:B------:R1:W-:Y:S04]  /*83c40*/  @P4 STG.E.U8 desc[UR60][R26.64], R23 ;  /* 0x000000171a004986 */ /* 0x0003e8000c10113c */
[----:B-1----:R-:W4:Y:S04]  /*83c50*/  LDL.LU.64 R30, [R1+0x1358] ;  /* 0x00135800011e7983 */ /* 0x002f280000300a00 */
[----:B------:R-:W4:Y:S01]  /*83c60*/  LDL.LU.64 R26, [R1+0x1348] ;  /* 0x00134800011a7983 */ /* 0x000f220000300a00 */
[----:B------:R-:W-:Y:S01]  /*83c70*/  ISETP.GE.AND P1, PT, R11, R25, PT ;  /* 0x000000190b00720c */ /* 0x000fe20003f26270 */
[----:B------:R-:W-:Y:S01]  /*83c80*/  VIADD R0, R10, 0x8 ;  /* 0x000000080a007836 */ /* 0x000fe20000000000 */
[----:B------:R-:W1:Y:S01]  /*83c90*/  LDC R11, c[0x0][0x228] ;  /* 0x00008a00ff0b7b82 */ /* 0x000e620000000800 */
[----:B---3--:R-:W-:-:S02]  /*83ca0*/  ISETP.LT.AND P6, PT, R16, R13, !P3 ;  /* 0x0000000d1000720c */ /* 0x008fc40005fc1270 */
[C---:B------:R-:W-:Y:S02]  /*83cb0*/  PRMT R4, R7.reuse, 0x7771, RZ ;  /* 0x0000777107047816 */ /* 0x040fe400000000ff */
[----:B------:R-:W-:-:S03]  /*83cc0*/  PRMT R3, R7, 0x7772, RZ ;  /* 0x0000777207037816 */ /* 0x000fc600000000ff */
[----:B------:R-:W3:Y:S01]  /*83cd0*/  LDC R23, c[0x0][0x228] ;  /* 0x00008a00ff177b82 */ /* 0x000ee20000000800 */
[----:B------:R-:W-:-:S07]  /*83ce0*/  ISETP.LT.AND P4, PT, R17, R247, !P3 ;  /* 0x000000f71100720c */ /* 0x000fce0005f81270 */
[----:B------:R-:W0:Y:S01]  /*83cf0*/  LDC.64 R12, c[0x0][0x228] ;  /* 0x00008a00ff0c7b82 */ /* 0x000e220000000a00 */
[----:B------:R-:W3:Y:S04]  /*83d00*/  LDL.LU.64 R246, [R1+0x1338] ;  /* 0x0013380001f67983 */ /* 0x000ee80000300a00 */
[----:B--2---:R2:W-:Y:S04]  /*83d10*/  @P5 STG.E.U8 desc[UR60][R248.64], R5 ;  /* 0x00000005f8005986 */ /* 0x0045e8000c10113c */
[----:B--2---:R-:W2:Y:S01]  /*83d20*/  LDL.LU.64 R248, [R1+0x3110] ;  /* 0x0031100001f87983 */ /* 0x004ea20000300a00 */
[----:B-1----:R-:W-:Y:S01]  /*83d30*/  ISETP.LT.AND P3, PT, R14, R11, !P3 ;  /* 0x0000000b0e00720c */ /* 0x002fe20005f61270 */
[----:B------:R-:W1:Y:S01]  /*83d40*/  LDC R5, c[0x0][0x228] ;  /* 0x00008a00ff057b82 */ /* 0x000e620000000800 */
[----:B------:R-:W-:Y:S01]  /*83d50*/  ISETP.GE.AND P5, PT, R0, R9, PT ;  /* 0x000000090000720c */ /* 0x000fe20003fa6270 */
[----:B------:R-:W-:Y:S03]  /*83d60*/  @P6 STG.E.U8 desc[UR60][R32.64], R4 ;  /* 0x0000000420006986 */ /* 0x000fe6000c10113c */
[----:B------:R-:W-:-:S02]  /*83d70*/  ISETP.LT.AND P6, PT, R15, R22, !P5 ;  /* 0x000000160f00720c */ /* 0x000fc40006fc1270 */
[----:B------:R-:W-:Y:S01]  /*83d80*/  PRMT R7, R7, 0x7773, RZ ;  /* 0x0000777307077816 */ /* 0x000fe200000000ff */
[----:B------:R-:W1:Y:S04]  /*83d90*/  LDC R11, c[0x0][0x228] ;  /* 0x00008a00ff0b7b82 */ /* 0x000e680000000800 */
[----:B----4-:R-:W-:Y:S01]  /*83da0*/  @P3 STG.E.U8 desc[UR60][R28.64], R3 ;  /* 0x000000031c003986 */ /* 0x010fe2000c10113c */
[----:B------:R-:W-:-:S03]  /*83db0*/  ISETP.LT.AND P3, PT, R16, R19, !P5 ;  /* 0x000000131000720c */ /* 0x000fc60006f61270 */
[----:B------:R4:W-:Y:S01]  /*83dc0*/  @P4 STG.E.U8 desc[UR60][R250.64], R7 ;  /* 0x00000007fa004986 */ /* 0x0009e2000c10113c */
[----:B------:R-:W1:Y:S01]  /*83dd0*/  LDC R9, c[0x0][0x228] ;  /* 0x00008a00ff097b82 */ /* 0x000e620000000800 */
[----:B------:R-:W-:-:S07]  /*83de0*/  VIADD R0, R10, 0x9 ;  /* 0x000000090a007836 */ /* 0x000fce0000000000 */
[----:B------:R-:W3:Y:S01]  /*83df0*/  LDC R19, c[0x0][0x228] ;  /* 0x00008a00ff137b82 */ /* 0x000ee20000000800 */
[----:B----4-:R-:W4:Y:S07]  /*83e00*/  LDL.LU.64 R250, [R1+0x1330] ;  /* 0x0013300001fa7983 */ /* 0x010f2e0000300a00 */
[----:B------:R-:W4:Y:S01]  /*83e10*/  LDC R22, c[0x0][0x228] ;  /* 0x00008a00ff167b82 */ /* 0x000f220000000800 */
[C---:B--2---:R-:W-:Y:S02]  /*83e20*/  PRMT R4, R248.reuse, 0x7770, RZ ;  /* 0x00007770f8047816 */ /* 0x044fe400000000ff */
[----:B------:R-:W-:-:S02]  /*83e30*/  PRMT R3, R248, 0x7771, RZ ;  /* 0x00007771f8037816 */ /* 0x000fc400000000ff */
[----:B------:R-:W-:Y:S01]  /*83e40*/  ISETP.LT.AND P4, PT, R17, R249, !P5 ;  /* 0x000000f91100720c */ /* 0x000fe20006f81270 */
[----:B------:R-:W-:Y:S04]  /*83e50*/  @P6 STG.E.U8 desc[UR60][R30.64], R4 ;  /* 0x000000041e006986 */ /* 0x000fe8000c10113c */
[----:B------:R-:W2:Y:S04]  /*83e60*/  LDL.LU R249, [R1+0x3108] ;  /* 0x0031080001f97983 */ /* 0x000ea80000300800 */
[----:B------:R-:W2:Y:S04]  /*83e70*/  LDL.LU.64 R28, [R1+0x1328] ;  /* 0x00132800011c7983 */ /* 0x000ea80000300a00 */
[----:B------:R-:W2:Y:S04]  /*83e80*/  LDL.LU.64 R32, [R1+0x1320] ;  /* 0x0013200001207983 */ /* 0x000ea80000300a00 */
[----:B------:R0:W-:Y:S04]  /*83e90*/  @P3 STG.E.U8 desc[UR60][R244.64], R3 ;  /* 0x00000003f4003986 */ /* 0x0001e8000c10113c */
[----:B0-----:R-:W4:Y:S01]  /*83ea0*/  LDL.LU.64 R244, [R1+0x3100] ;  /* 0x0031000001f47983 */ /* 0x001f220000300a00 */
[----:B------:R-:W-:-:S02]  /*83eb0*/  ISETP.LT.AND P5, PT, R14, R6, !P5 ;  /* 0x000000060e00720c */ /* 0x000fc40006fa1270 */
[----:B------:R-:W-:Y:S01]  /*83ec0*/  ISETP.GE.AND P6, PT, R0, R13, PT ;  /* 0x0000000d0000720c */ /* 0x000fe20003fc6270 */
[----:B------:R-:W2:Y:S01]  /*83ed0*/  LDL.LU.64 R30, [R1+0x1308] ;  /* 0x00130800011e7983 */ /* 0x000ea20000300a00 */
[C---:B------:R-:W-:Y:S01]  /*83ee0*/  PRMT R0, R248.reuse, 0x7772, RZ ;  /* 0x00007772f8007816 */ /* 0x040fe200000000ff */
[----:B------:R-:W0:Y:S01]  /*83ef0*/  LDC.64 R6, c[0x0][0x228] ;  /* 0x00008a00ff067b82 */ /* 0x000e220000000a00 */
[----:B-1----:R-:W-:Y:S02]  /*83f00*/  ISETP.LT.AND P3, PT, R15, R11, !P6 ;  /* 0x0000000b0f00720c */ /* 0x002fe40007761270 */
[----:B------:R-:W-:-:S05]  /*83f10*/  PRMT R248, R248, 0x7773, RZ ;  /* 0x00007773f8f87816 */ /* 0x000fca00000000ff */
[----:B------:R1:W-:Y:S01]  /*83f20*/  @P5 STG.E.U8 desc[UR60][R26.64], R0 ;  /* 0x000000001a005986 */ /* 0x0003e2000c10113c */
[----:B------:R-:W-:Y:S01]  /*83f30*/  ISETP.LT.AND P5, PT, R16, R9, !P6 ;  /* 0x000000091000720c */ /* 0x000fe200077a1270 */
[----:B------:R-:W2:Y:S02]  /*83f40*/  LDC R13, c[0x0][0x228] ;  /* 0x00008a00ff0d7b82 */ /* 0x000ea40000000800 */
[----:B---3--:R3:W-:Y:S01]  /*83f50*/  @P4 STG.E.U8 desc[UR60][R246.64], R248 ;  /* 0x000000f8f6004986 */ /* 0x0087e2000c10113c */
[----:B------:R-:W-:-:S05]  /*83f60*/  ISETP.LT.AND P4, PT, R17, R24, !P6 ;  /* 0x000000181100720c */ /* 0x000fca0007781270 */
[----:B------:R-:W2:Y:S01]  /*83f70*/  LDC R11, c[0x0][0x228] ;  /* 0x00008a00ff0b7b82 */ /* 0x000ea20000000800 */
[----:B-1----:R-:W2:Y:S04]  /*83f80*/  LDL.LU.64 R26, [R1+0x1300] ;  /* 0x00130000011a7983 */ /* 0x002ea80000300a00 */
[----:B---3--:R-:W3:Y:S04]  /*83f90*/  LDL.LU.64 R246, [R1+0x12f8] ;  /* 0x0012f80001f67983 */ /* 0x008ee80000300a00 */
[----:B------:R-:W3:Y:S01]  /*83fa0*/  LDL.LU.64 R24, [R1+0x12f0] ;  /* 0x0012f00001187983 */ /* 0x000ee20000300a00 */
[----:B----4-:R-:W-:-:S05]  /*83fb0*/  PRMT R9, R244, 0x7770, RZ ;  /* 0x00007770f4097816 */ /* 0x010fca00000000ff */
[----:B------:R1:W-:Y:S04]  /*83fc0*/  @P3 STG.E.U8 desc[UR60][R250.64], R9 ;  /* 0x00000009fa003986 */ /* 0x0003e8000c10113c */
[----:B-1----:R-:W4:Y:S01]  /*83fd0*/  LDL.LU.64 R250, [R1+0x12d8] ;  /* 0x0012d80001fa7983 */ /* 0x002f220000300a00 */
[----:B------:R-:W-:Y:S01]  /*83fe0*/  ISETP.LT.AND P6, PT, R14, R5, !P6 ;  /* 0x000000050e00720c */ /* 0x000fe200077c1270 */
[----:B------:R-:W-:Y:S01]  /*83ff0*/  VIADD R0, R10, 0xa ;  /* 0x0000000a0a007836 */ /* 0x000fe20000000000 */
[----:B------:R-:W1:Y:S01]  /*84000*/  LDC.64 R4, c[0x0][0x228] ;  /* 0x00008a00ff047b82 */ /* 0x000e620000000a00 */
[----:B------:R-:W-:-:S03]  /*84010*/  PRMT R3, R244, 0x7771, RZ ;  /* 0x00007771f4037816 */ /* 0x000fc600000000ff */
[----:B0-----:R-:W-:Y:S02]  /*84020*/  ISETP.GE.AND P3, PT, R0, R7, PT ;  /* 0x000000070000720c */ /* 0x001fe40003f66270 */
[----:B--2---:R0:W-:Y:S01]  /*84030*/  @P5 STG.E.U8 desc[UR60][R28.64], R3 ;  /* 0x000000031c005986 */ /* 0x0041e2000c10113c */
[C---:B------:R-:W-:Y:S02]  /*84040*/  PRMT R0, R244.reuse, 0x7772, RZ ;  /* 0x00007772f4007816 */ /* 0x040fe400000000ff */
[----:B------:R-:W-:Y:S02]  /*84050*/  ISETP.LT.AND P5, PT, R15, R19, !P3 ;  /* 0x000000130f00720c */ /* 0x000fe40005fa1270 */
[----:B------:R-:W-:Y:S01]  /*84060*/  PRMT R244, R244, 0x7773, RZ ;  /* 0x00007773f4f47816 */ /* 0x000fe200000000ff */
[----:B------:R2:W-:Y:S01]  /*84070*/  @P6 STG.E.U8 desc[UR60][R32.64], R0 ;  /* 0x0000000020006986 */ /* 0x0005e2000c10113c */
[----:B------:R-:W-:Y:S01]  /*84080*/  ISETP.LT.AND P6, PT, R16, R23, !P3 ;  /* 0x000000171000720c */ /* 0x000fe20005fc1270 */
[----:B------:R-:W4:Y:S02]  /*84090*/  LDC R19, c[0x0][0x228] ;  /* 0x00008a00ff137b82 */ /* 0x000f240000000800 */
[----:B------:R3:W-:Y:S01]  /*840a0*/  @P4 STG.E.U8 desc[UR60][R30.64], R244 ;  /* 0x000000f41e004986 */ /* 0x0007e2000c10113c */
[----:B------:R-:W-:-:S02]  /*840b0*/  ISETP.LT.AND P4, PT, R17, R2, !P3 ;  /* 0x000000021100720c */ /* 0x000fc40005f81270 */
[----:B------:R-:W-:Y:S01]  /*840c0*/  ISETP.LT.AND P3, PT, R14, R13, !P3 ;  /* 0x0000000d0e00720c */ /* 0x000fe20005f61270 */
[----:B0-----:R-:W4:Y:S01]  /*840d0*/  LDL.LU.64 R28, [R1+0x30f8] ;  /* 0x0030f800011c7983 */ /* 0x001f220000300a00 */
[C---:B------:R-:W-:Y:S01]  /*840e0*/  PRMT R9, R249.reuse, 0x7770, RZ ;  /* 0x00007770f9097816 */ /* 0x040fe200000000ff */
[----:B------:R-:W0:Y:S01]  /*840f0*/  LDC.64 R2, c[0x0][0x228] ;  /* 0x00008a00ff027b82 */ /* 0x000e220000000a00 */
[----:B--2---:R-:W-:Y:S01]  /*84100*/  VIADD R0, R10, 0xb ;  /* 0x0000000b0a007836 */ /* 0x004fe20000000000 */
[C---:B------:R-:W-:Y:S02]  /*84110*/  PRMT R7, R249.reuse, 0x7771, RZ ;  /* 0x00007771f9077816 */ /* 0x040fe400000000ff */
[----:B------:R2:W-:Y:S02]  /*84120*/  @P5 STG.E.U8 desc[UR60][R26.64], R9 ;  /* 0x000000091a005986 */ /* 0x0005e4000c10113c */
[----:B-1----:R-:W-:Y:S02]  /*84130*/  ISETP.GE.AND P5, PT, R0, R5, PT ;  /* 0x000000050000720c */ /* 0x002fe40003fa6270 */
[----:B------:R-:W4:Y:S01]  /*84140*/  LDL.LU.64 R32, [R1+0x12d0] ;  /* 0x0012d00001207983 */ /* 0x000f220000300a00 */
[C---:B------:R-:W-:Y:S01]  /*84150*/  PRMT R0, R249.reuse, 0x7772, RZ ;  /* 0x00007772f9007816 */ /* 0x040fe200000000ff */
[----:B------:R-:W1:Y:S01]  /*84160*/  LDC R13, c[0x0][0x228] ;  /* 0x00008a00ff0d7b82 */ /* 0x000e620000000800 */
[----:B------:R-:W-:Y:S01]  /*84170*/  PRMT R249, R249, 0x7773, RZ ;  /* 0x00007773f9f97816 */ /* 0x000fe200000000ff */
[----:B---3--:R-:W3:Y:S04]  /*84180*/  LDL.LU.64 R30, [R1+0x12c0] ;  /* 0x0012c000011e7983 */ /* 0x008ee80000300a00 */
[----:B--2---:R-:W2:Y:S02]  /*84190*/  LDL.LU.64 R26, [R1+0x12b8] ;  /* 0x0012b800011a7983 */ /* 0x004ea40000300a00 */
[----:B------:R-:W3:Y:S02]  /*841a0*/  LDC R23, c[0x0][0x228] ;  /* 0x00008a00ff177b82 */ /* 0x000ee40000000800 */
[----:B------:R0:W-:Y:S04]  /*841b0*/  @P6 STG.E.U8 desc[UR60][R246.64], R7 ;  /* 0x00000007f6006986 */ /* 0x0001e8000c10113c */
[----:B------:R0:W-:Y:S04]  /*841c0*/  @P3 STG.E.U8 desc[UR60][R24.64], R0 ;  /* 0x0000000018003986 */ /* 0x0001e8000c10113c */
[----:B0-----:R-:W2:Y:S04]  /*841d0*/  LDL.LU.64 R246, [R1+0x30f0] ;  /* 0x0030f00001f67983 */ /* 0x001ea80000300a00 */
[----:B------:R-:W2:Y:S04]  /*841e0*/  LDL.LU.64 R24, [R1+0x12b0] ;  /* 0x0012b00001187983 */ /* 0x000ea80000300a00 */
[----:B----4-:R0:W-:Y:S04]  /*841f0*/  @P4 STG.E.U8 desc[UR60][R250.64], R249 ;  /* 0x000000f9fa004986 */ /* 0x0101e8000c10113c */
[----:B0-----:R-:W4:Y:S01]  /*84200*/  LDL.LU.64 R250, [R1+0x30e8] ;  /* 0x0030e80001fa7983 */ /* 0x001f220000300a00 */
[----:B------:R-:W-:-:S02]  /*84210*/  ISETP.LT.AND P6, PT, R15, R11, !P5 ;  /* 0x0000000b0f00720c */ /* 0x000fc40006fc1270 */
[----:B------:R-:W-:Y:S01]  /*84220*/  ISETP.LT.AND P3, PT, R16, R22, !P5 ;  /* 0x000000161000720c */ /* 0x000fe20006f61270 */
[----:B------:R-:W2:Y:S01]  /*84230*/  LDL.LU.64 R248, [R1+0x12a0] ;  /* 0x0012a00001f87983 */ /* 0x000ea20000300a00 */
[C---:B------:R-:W-:Y:S01]  /*84240*/  PRMT R7, R245.reuse, 0x7770, RZ ;  /* 0x00007770f5077816 */ /* 0x040fe200000000ff */
[----:B------:R-:W0:Y:S01]  /*84250*/  LDC R11, c[0x0][0x228] ;  /* 0x00008a00ff0b7b82 */ /* 0x000e220000000800 */
[----:B------:R-:W-:Y:S02]  /*84260*/  PRMT R5, R245, 0x7771, RZ ;  /* 0x00007771f5057816 */ /* 0x000fe400000000ff */
[----:B------:R-:W-:Y:S01]  /*84270*/  ISETP.LT.AND P4, PT, R17, R8, !P5 ;  /* 0x000000081100720c */ /* 0x000fe20006f81270 */
[----:B------:R-:W-:-:S04]  /*84280*/  VIADD R0, R10, 0xc ;  /* 0x0000000c0a007836 */ /* 0x000fc80000000000 */
[----:B------:R-:W0:Y:S01]  /*84290*/  LDC R22, c[0x0][0x228] ;  /* 0x00008a00ff167b82 */ /* 0x000e220000000800 */
[----:B------:R1:W-:Y:S01]  /*842a0*/  @P6 STG.E.U8 desc[UR60][R32.64], R7 ;  /* 0x0000000720006986 */ /* 0x0003e2000c10113c */
[----:B------:R-:W-:-:S06]  /*842b0*/  ISETP.LT.AND P5, PT, R14, R19, !P5 ;  /* 0x000000130e00720c */ /* 0x000fcc0006fa1270 */
[----:B------:R-:W0:Y:S01]  /*842c0*/  LDC.64 R8, c[0x0][0x228] ;  /* 0x00008a00ff087b82 */ /* 0x000e220000000a00 */
[----:B------:R-:W-:-:S07]  /*842d0*/  ISETP.GE.AND P6, PT, R0, R3, PT ;  /* 0x000000030000720c */ /* 0x000fce0003fc6270 */
[----:B-1----:R-:W1:Y:S01]  /*842e0*/  LDC R7, c[0x0][0x228] ;  /* 0x00008a00ff077b82 */ /* 0x002e620000000800 */
[----:B----4-:R4:W-:Y:S07]  /*842f0*/  @P3 STG.E.U8 desc[UR60][R250.64], R5 ;  /* 0x00000005fa003986 */ /* 0x0109ee000c10113c */
[----:B------:R-:W1:Y:S01]  /*84300*/  LDC R19, c[0x0][0x228] ;  /* 0x00008a00ff137b82 */ /* 0x000e620000000800 */
[----:B----4-:R-:W4:Y:S01]  /*84310*/  LDL.LU.64 R250, [R1+0x30e0] ;  /* 0x0030e00001fa7983 */ /* 0x010f220000300a00 */
[----:B------:R-:W-:-:S02]  /*84320*/  PRMT R0, R245, 0x7772, RZ ;  /* 0x00007772f5007816 */ /* 0x000fc400000000ff */
[----:B------:R-:W-:Y:S01]  /*84330*/  ISETP.LT.AND P3, PT, R15, R13, !P6 ;  /* 0x0000000d0f00720c */ /* 0x000fe20007761270 */
[----:B------:R-:W4:Y:S04]  /*84340*/  LDL.LU.64 R32, [R1+0x1290] ;  /* 0x0012900001207983 */ /* 0x000f280000300a00 */
[----:B---3--:R3:W-:Y:S01]  /*84350*/  @P5 STG.E.U8 desc[UR60][R30.64], R0 ;  /* 0x000000001e005986 */ /* 0x0087e2000c10113c */
[----:B------:R-:W-:Y:S02]  /*84360*/  ISETP.LT.AND P5, PT, R16, R23, !P6 ;  /* 0x000000171000720c */ /* 0x000fe400077a1270 */
[----:B------:R-:W-:-:S05]  /*84370*/  PRMT R245, R245, 0x7773, RZ ;  /* 0x00007773f5f57816 */ /* 0x000fca00000000ff */
[----:B--2---:R2:W-:Y:S01]  /*84380*/  @P4 STG.E.U8 desc[UR60][R26.64], R245 ;  /* 0x000000f51a004986 */ /* 0x0045e2000c10113c */
[----:B------:R-:W-:Y:S02]  /*84390*/  ISETP.LT.AND P4, PT, R17, R12, !P6 ;  /* 0x0000000c1100720c */ /* 0x000fe40007781270 */
[----:B0-----:R-:W-:Y:S01]  /*843a0*/  ISETP.LT.AND P6, PT, R14, R11, !P6 ;  /* 0x0000000b0e00720c */ /* 0x001fe200077c1270 */
[----:B---3--:R-:W-:Y:S01]  /*843b0*/  VIADD R0, R10, 0xd ;  /* 0x0000000d0a007836 */ /* 0x008fe20000000000 */
[----:B------:R-:W0:Y:S01]  /*843c0*/  LDC.64 R12, c[0x0][0x228] ;  /* 0x00008a00ff0c7b82 */ /* 0x000e220000000a00 */
[----:B--2---:R-:W2:Y:S07]  /*843d0*/  LDL.LU.64 R26, [R1+0x1270] ;  /* 0x00127000011a7983 */ /* 0x004eae0000300a00 */
[----:B------:R-:W3:Y:S01]  /*843e0*/  LDC R11, c[0x0][0x228] ;  /* 0x00008a00ff0b7b82 */ /* 0x000ee20000000800 */
[----:B------:R-:W3:Y:S01]  /*843f0*/  LDL.LU.64 R30, [R1+0x1280] ;  /* 0x00128000011e7983 */ /* 0x000ee20000300a00 */
[----:B----4-:R-:W-:-:S02]  /*84400*/  PRMT R5, R250, 0x7770, RZ ;  /* 0x00007770fa057816 */ /* 0x010fc400000000ff */
[----:B------:R-:W-:-:S03]  /*84410*/  PRMT R3, R250, 0x7771, RZ ;  /* 0x00007771fa037816 */ /* 0x000fc600000000ff */
[----:B------:R4:W-:Y:S04]  /*84420*/  @P3 STG.E.U8 desc[UR60][R24.64], R5 ;  /* 0x0000000518003986 */ /* 0x0009e8000c10113c */
[----:B------:R1:W-:Y:S01]  /*84430*/  @P5 STG.E.U8 desc[UR60][R246.64], R3 ;  /* 0x00000003f6005986 */ /* 0x0003e2000c10113c */
[----:B------:R-:W-:Y:S02]  /*84440*/  ISETP.GE.AND P3, PT, R0, R9, PT ;  /* 0x000000090000720c */ /* 0x000fe40003f66270 */
[----:B------:R-:W-:Y:S01]  /*84450*/  PRMT R0, R250, 0x7772, RZ ;  /* 0x00007772fa007816 */ /* 0x000fe200000000ff */
[----:B------:R-:W3:Y:S01]  /*84460*/  LDC R9, c[0x0][0x228] ;  /* 0x00008a00ff097b82 */ /* 0x000ee20000000800 */
[----:B----4-:R-:W4:Y:S04]  /*84470*/  LDL.LU.64 R24, [R1+0x1268] ;  /* 0x0012680001187983 */ /* 0x010f280000300a00 */
[----:B-1----:R-:W2:Y:S04]  /*84480*/  LDL.LU.64 R246, [R1+0x30d8] ;  /* 0x0030d80001f67983 */ /* 0x002ea80000300a00 */
[----:B------:R1:W-:Y:S01]  /*84490*/  @P6 STG.E.U8 desc[UR60][R248.64], R0 ;  /* 0x00000000f8006986 */ /* 0x0003e2000c10113c */
[----:B------:R-:W-:-:S03]  /*844a0*/  ISETP.LT.AND P6, PT, R16, R22, !P3 ;  /* 0x000000161000720c */ /* 0x000fc60005fc1270 */
[----:B------:R-:W3:Y:S01]  /*844b0*/  LDL.LU.64 R22, [R1+0x1288] ;  /* 0x0012880001167983 */ /* 0x000ee20000300a00 */
[----:B------:R-:W-:Y:S02]  /*844c0*/  ISETP.LT.AND P5, PT, R15, R19, !P3 ;  /* 0x000000130f00720c */ /* 0x000fe40005fa1270 */
[----:B------:R-:W-:Y:S01]  /*844d0*/  PRMT R250, R250, 0x7773, RZ ;  /* 0x00007773fafa7816 */ /* 0x000fe200000000ff */
[----:B------:R-:W4:Y:S01]  /*844e0*/  LDL.LU.64 R244, [R1+0x1260] ;  /* 0x0012600001f47983 */ /* 0x000f220000300a00 */
[----:B------:R-:W4:Y:S03]  /*844f0*/  LDC R19, c[0x0][0x228] ;  /* 0x00008a00ff137b82 */ /* 0x000f260000000800 */
[----:B------:R0:W-:Y:S01]  /*84500*/  @P4 STG.E.U8 desc[UR60][R32.64], R250 ;  /* 0x000000fa20004986 */ /* 0x0001e2000c10113c */
[----:B------:R-:W-:Y:S02]  /*84510*/  ISETP.LT.AND P4, PT, R17, R6, !P3 ;  /* 0x000000061100720c */ /* 0x000fe40005f81270 */
[----:B------:R-:W-:Y:S01]  /*84520*/  ISETP.LT.AND P3, PT, R14, R7, !P3 ;  /* 0x000000070e00720c */ /* 0x000fe20005f61270 */
[----:B-1----:R-:W4:Y:S01]  /*84530*/  LDL.LU.64 R248, [R1+0x1258] ;  /* 0x0012580001f87983 */ /* 0x002f220000300a00 */
[----:B------:R-:W-:Y:S01]  /*84540*/  VIADD R0, R10, 0xe ;  /* 0x0000000e0a007836 */ /* 0x000fe20000000000 */
[----:B------:R-:W1:Y:S02]  /*84550*/  LDC.64 R6, c[0x0][0x228] ;  /* 0x00008a00ff067b82 */ /* 0x000e640000000a00 */
[----:B0-----:R-:W4:Y:S01]  /*84560*/  LDL.LU.64 R32, [R1+0x1250] ;  /* 0x0012500001207983 */ /* 0x001f220000300a00 */
[----:B--2---:R-:W-:-:S02]  /*84570*/  PRMT R3, R246, 0x7770, RZ ;  /* 0x00007770f6037816 */ /* 0x004fc400000000ff */
[----:B------:R-:W-:-:S03]  /*84580*/  PRMT R5, R246, 0x7771, RZ ;  /* 0x00007771f6057816 */ /* 0x000fc600000000ff */
[----:B------:R0:W-:Y:S01]  /*84590*/  @P5 STG.E.U8 desc[UR60][R26.64], R3 ;  /* 0x000000031a005986 */ /* 0x0001e2000c10113c */
[----:B------:R-:W-:Y:S02]  /*845a0*/  ISETP.GE.AND P5, PT, R0, R13, PT ;  /* 0x0000000d0000720c */ /* 0x000fe40003fa6270 */
[C---:B------:R-:W-:Y:S01]  /*845b0*/  PRMT R0, R246.reuse, 0x7772, RZ ;  /* 0x00007772f6007816 */ /* 0x040fe200000000ff */
[----:B---3--:R2:W-:Y:S01]  /*845c0*/  @P6 STG.E.U8 desc[UR60][R22.64], R5 ;  /* 0x0000000516006986 */ /* 0x0085e2000c10113c */
[----:B------:R-:W-:Y:S01]  /*845d0*/  PRMT R246, R246, 0x7773, RZ ;  /* 0x00007773f6f67816 */ /* 0x000fe200000000ff */
[----:B------:R-:W3:Y:S02]  /*845e0*/  LDC R13, c[0x0][0x228] ;  /* 0x00008a00ff0d7b82 */ /* 0x000ee40000000800 */
[----:B------:R-:W-:Y:S04]  /*845f0*/  @P3 STG.E.U8 desc[UR60][R30.64], R0 ;  /* 0x000000001e003986 */ /* 0x000fe8000c10113c */
[----:B0-----:R-:W3:Y:S04]  /*84600*/  LDL.LU.64 R26, [R1+0x1238] ;  /* 0x00123800011a7983 */ /* 0x001ee80000300a00 */
[----:B----4-:R0:W-:Y:S01]  /*84610*/  @P4 STG.E.U8 desc[UR60][R24.64], R246 ;  /* 0x000000f618004986 */ /* 0x0101e2000c10113c */
[----:B------:R-:W-:Y:S01]  /*84620*/  PRMT R3, R251, 0x7772, RZ ;  /* 0x00007772fb037816 */ /* 0x000fe200000000ff */
[----:B--2---:R-:W2:Y:S08]  /*84630*/  LDC R22, c[0x0][0x228] ;  /* 0x00008a00ff167b82 */ /* 0x004eb00000000800 */
[----:B------:R-:W4:Y:S01]  /*84640*/  LDC R23, c[0x0][0x228] ;  /* 0x00008a00ff177b82 */ /* 0x000f220000000800 */
[----:B0-----:R-:W2:Y:S01]  /*84650*/  LDL.LU.64 R24, [R1+0x1230] ;  /* 0x0012300001187983 */ /* 0x001ea20000300a00 */
[----:B------:R-:W-:-:S02]  /*84660*/  ISETP.LT.AND P6, PT, R15, R11, !P5 ;  /* 0x0000000b0f00720c */ /* 0x000fc40006fc1270 */
[----:B------:R-:W-:Y:S01]  /*84670*/  ISETP.LT.AND P3, PT, R16, R19, !P5 ;  /* 0x000000131000720c */ /* 0x000fe20006f61270 */
[----:B------:R-:W-:Y:S01]  /*84680*/  VIADD R0, R10, 0xf ;  /* 0x0000000f0a007836 */ /* 0x000fe20000000000 */
[C---:B------:R-:W-:Y:S01]  /*84690*/  PRMT R11, R251.reuse, 0x7770, RZ ;  /* 0x00007770fb0b7816 */ /* 0x040fe200000000ff */
[----:B------:R-:W4:Y:S01]  /*846a0*/  LDL.LU.64 R30, [R1+0x1218] ;  /* 0x00121800011e7983 */ /* 0x000f220000300a00 */
[----:B------:R-:W-:Y:S01]  /*846b0*/  ISETP.LT.AND P4, PT, R14, R9, !P5 ;  /* 0x000000090e00720c */ /* 0x000fe20006f81270 */
[----:B------:R-:W0:Y:S01]  /*846c0*/  LDC R19, c[0x0][0x228] ;  /* 0x00008a00ff137b82 */ /* 0x000e220000000800 */
[----:B------:R-:W-:Y:S02]  /*846d0*/  PRMT R9, R251, 0x7771, RZ ;  /* 0x00007771fb097816 */ /* 0x000fe400000000ff */
[----:B------:R-:W-:-:S03]  /*846e0*/  ISETP.LT.AND P5, PT, R17, R4, !P5 ;  /* 0x000000041100720c */ /* 0x000fc60006fa1270 */
[----:B------:R3:W-:Y:S01]  /*846f0*/  @P6 STG.E.U8 desc[UR60][R244.64], R11 ;  /* 0x0000000bf4006986 */ /* 0x0007e2000c10113c */
[----:B-1----:R-:W-:Y:S01]  /*84700*/  ISETP.GE.AND P6, PT, R0, R7, PT ;  /* 0x000000070000720c */ /* 0x002fe20003fc6270 */
[----:B------:R-:W1:Y:S02]  /*84710*/  LDC.64 R4, c[0x0][0x228] ;  /* 0x00008a00ff047b82 */ /* 0x000e640000000a00 */
[----:B------:R3:W-:Y:S02]  /*84720*/  @P3 STG.E.U8 desc[UR60][R248.64], R9 ;  /* 0x00000009f8003986 */ /* 0x0007e4000c10113c */
[----:B---3--:R-:W-:Y:S02]  /*84730*/  ISETP.LT.AND P3, PT, R15, R13, !P6 ;  /* 0x0000000d0f00720c */ /* 0x008fe40007761270 */
[----:B------:R-:W-:Y:S01]  /*84740*/  PRMT R251, R251, 0x7773, RZ ;  /* 0x00007773fbfb7816 */ /* 0x000fe200000000ff */
[----:B------:R-:W-:Y:S01]  /*84750*/  @P4 STG.E.U8 desc[UR60][R32.64], R3 ;  /* 0x0000000320004986 */ /* 0x000fe2000c10113c */
[----:B------:R-:W3:Y:S01]  /*84760*/  LDC R13, c[0x0][0x228] ;  /* 0x00008a00ff0d7b82 */ /* 0x000ee20000000800 */
[----:B------:R-:W-:-:S02]  /*84770*/  PRMT R11, R247, 0x7770, RZ ;  /* 0x00007770f70b7816 */ /* 0x000fc400000000ff */
[----:B------:R-:W4:Y:S05]  /*84780*/  LDL.LU.64 R248, [R1+0x1210] ;  /* 0x0012100001f87983 */ /* 0x000f2a0000300a00 */
[----:B------:R-:W3:Y:S01]  /*84790*/  LDC R244, c[0x0][0x228] ;  /* 0x00008a00fff47b82 */ /* 0x000ee20000000800 */
[----:B------:R0:W-:Y:S04]  /*847a0*/  @P5 STG.E.U8 desc[UR60][R26.64], R251 ;  /* 0x000000fb1a005986 */ /* 0x0001e8000c10113c */
[----:B0-----:R-:W4:Y:S04]  /*847b0*/  LDL.LU.64 R250, [R1+0x1220] ;  /* 0x0012200001fa7983 */ /* 0x001f280000300a00 */
[----:B------:R-:W4:Y:S04]  /*847c0*/  LDL.LU.64 R32, [R1+0x1200] ;  /* 0x0012000001207983 */ /* 0x000f280000300a00 */
[----:B------:R-:W4:Y:S04]  /*847d0*/  LDL.LU.64 R26, [R1+0x11f0] ;  /* 0x0011f000011a7983 */ /* 0x000f280000300a00 */
[----:B--2---:R0:W-:Y:S04]  /*847e0*/  @P3 STG.E.U8 desc[UR60][R24.64], R11 ;  /* 0x0000000b18003986 */ /* 0x0041e8000c10113c */
[----:B0-----:R-:W2:Y:S01]  /*847f0*/  LDL.LU.64 R24, [R1+0x30d0] ;  /* 0x0030d00001187983 */ /* 0x001ea20000300a00 */
[----:B------:R-:W-:Y:S01]  /*84800*/  ISETP.LT.AND P4, PT, R16, R22, !P6 ;  /* 0x000000161000720c */ /* 0x000fe20007781270 */
[----:B------:R-:W-:Y:S01]  /*84810*/  VIADD R0, R10, 0x10 ;  /* 0x000000100a007836 */ /* 0x000fe20000000000 */
[----:B------:R-:W-:Y:S01]  /*84820*/  PRMT R9, R247, 0x7771, RZ ;  /* 0x00007771f7097816 */ /* 0x000fe200000000ff */
[----:B------:R-:W0:Y:S01]  /*84830*/  LDC R22, c[0x0][0x228] ;  /* 0x00008a00ff167b82 */ /* 0x000e220000000800 */
[----:B------:R-:W-:-:S02]  /*84840*/  ISETP.LT.AND P5, PT, R17, R2, !P6 ;  /* 0x000000021100720c */ /* 0x000fc400077a1270 */
[----:B------:R-:W-:Y:S02]  /*84850*/  ISETP.LT.AND P6, PT, R14, R19, !P6 ;  /* 0x000000130e00720c */ /* 0x000fe400077c1270 */
[----:B------:R-:W-:Y:S02]  /*84860*/  PRMT R7, R247, 0x7772, RZ ;  /* 0x00007772f7077816 */ /* 0x000fe400000000ff */
[----:B-1----:R-:W-:Y:S01]  /*84870*/  ISETP.GE.AND P3, PT, R0, R5, PT ;  /* 0x000000050000720c */ /* 0x002fe20003f66270 */
[----:B------:R-:W1:Y:S08]  /*84880*/  LDC.64 R2, c[0x0][0x228] ;  /* 0x00008a00ff027b82 */ /* 0x000e700000000a00 */
[----:B------:R-:W1:Y:S01]  /*84890*/  LDC R11, c[0x0][0x228] ;  /* 0x00008a00ff0b7b82 */ /* 0x000e620000000800 */
[----:B--2---:R2:W-:Y:S07]  /*848a0*/  @P4 STG.E.U8 desc[UR60][R24.64], R9 ;  /* 0x0000000918004986 */ /* 0x0045ee000c10113c */
[----:B------:R-:W1:Y:S01]  /*848b0*/  LDC R19, c[0x0][0x228] ;  /* 0x00008a00ff137b82 */ /* 0x000e620000000800 */
[----:B--2---:R-:W2:Y:S01]  /*848c0*/  LDL.LU.64 R24, [R1+0x30c8] ;  /* 0x0030c80001187983 */ /* 0x004ea20000300a00 */
[----:B---3--:R-:W-:-:S03]  /*848d0*/  ISETP.LT.AND P4, PT, R15, R244, !P3 ;  /* 0x000000f40f00720c */ /* 0x008fc60005f81270 */
[----:B----4-:R-:W-:Y:S01]  /*848e0*/  @P6 STG.E.U8 desc[UR60][R250.64], R7 ;  /* 0x00000007fa006986 */ /* 0x010fe2000c10113c */
[----:B------:R-:W-:Y:S02]  /*848f0*/  ISETP.LT.AND P6, PT, R16, R13, !P3 ;  /* 0x0000000d1000720c */ /* 0x000fe40005fc1270 */
[----:B------:R-:W-:Y:S01]  /*84900*/  PRMT R247, R247, 0x7773, RZ ;  /* 0x00007773f7f77816 */ /* 0x000fe200000000ff */
[----:B------:R-:W-:Y:S01]  /*84910*/  VIADD R0, R10, 0x11 ;  /* 0x000000110a007836 */ /* 0x000fe20000000000 */
[----:B------:R-:W3:Y:S03]  /*84920*/  LDC R13, c[0x0][0x228] ;  /* 0x00008a00ff0d7b82 */ /* 0x000ee60000000800 */
[----:B------:R4:W-:Y:S04]  /*84930*/  @P5 STG.E.U8 desc[UR60][R30.64], R247 ;  /* 0x000000f71e005986 */ /* 0x0009e8000c10113c */
[----:B----4-:R-:W4:Y:S04]  /*84940*/  LDL.LU.64 R246, [R1+0x11e8] ;  /* 0x0011e80001f67983 */ /* 0x010f280000300a00 */
[----:B------:R-:W4:Y:S01]  /*84950*/  LDL.LU.64 R30, [R1+0x11e0] ;  /* 0x0011e000011e7983 */ /* 0x000f220000300a00 */
[----:B------:R-:W-:-:S02]  /*84960*/  ISETP.LT.AND P5, PT, R17, R8, !P3 ;  /* 0x000000081100720c */ /* 0x000fc40005fa1270 */
[----:B0-----:R-:W-:Y:S01]  /*84970*/  ISETP.LT.AND P3, PT, R14, R22, !P3 ;  /* 0x000000160e00720c */ /* 0x001fe20005f61270 */
[----:B------:R-:W0:Y:S08]  /*84980*/  LDC.64 R8, c[0x0][0x228] ;  /* 0x00008a00ff087b82 */ /* 0x000e300000000a00 */
[----:B------:R-:W0:Y:S01]  /*84990*/  LDC R22, c[0x0][0x228] ;  /* 0x00008a00ff167b82 */ /* 0x000e220000000800 */
[----:B--2---:R-:W-:-:S02]  /*849a0*/  PRMT R7, R24, 0x7770, RZ ;  /* 0x0000777018077816 */ /* 0x004fc400000000ff */
[----:B------:R-:W-:-:S03]  /*849b0*/  PRMT R5, R24, 0x7771, RZ ;  /* 0x0000777118057816 */ /* 0x000fc600000000ff */
[----:B------:R2:W-:Y:S04]  /*849c0*/  @P4 STG.E.U8 desc[UR60][R248.64], R7 ;  /* 0x00000007f8004986 */ /* 0x0005e8000c10113c */
[----:B------:R1:W-:Y:S04]  /*849d0*/  @P6 STG.E.U8 desc[UR60][R28.64], R5 ;  /* 0x000000051c006986 */ /* 0x0003e8000c10113c */
[----:B--2---:R-:W2:Y:S01]  /*849e0*/  LDL.LU.64 R248, [R1+0x11d8] ;  /* 0x0011d80001f87983 */ /* 0x004ea20000300a00 */
[----:B------:R-:W2:Y:S03]  /*849f0*/  LDC R7, c[0x0][0x228] ;  /* 0x00008a00ff077b82 */ /* 0x000ea60000000800 */
[----:B-1----:R-:W4:Y:S01]  /*84a00*/  LDL.LU.64 R28, [R1+0x30c0] ;  /* 0x0030c000011c7983 */ /* 0x002f220000300a00 */
[----:B------:R-:W-:-:S02]  /*84a10*/  ISETP.GE.AND P4, PT, R0, R3, PT ;  /* 0x000000030000720c */ /* 0x000fc40003f86270 */
[C---:B------:R-:W-:Y:S01]  /*84a20*/  PRMT R0, R24.reuse, 0x7772, RZ ;  /* 0x0000777218007816 */ /* 0x040fe200000000ff */
[----:B------:R-:W2:Y:S01]  /*84a30*/  LDL.LU.64 R244, [R1+0x11c8] ;  /* 0x0011c80001f47983 */ /* 0x000ea20000300a00 */
[----:B------:R-:W-:-:S03]  /*84a40*/  PRMT R24, R24, 0x7773, RZ ;  /* 0x0000777318187816 */ /* 0x000fc600000000ff */
[----:B------:R1:W-:Y:S04]  /*84a50*/  @P3 STG.E.U8 desc[UR60][R32.64], R0 ;  /* 0x0000000020003986 */ /* 0x0003e8000c10113c */
[----:B------:R3:W-:Y:S04]  /*84a60*/  @P5 STG.E.U8 desc[UR60][R26.64], R24 ;  /* 0x000000181a005986 */ /* 0x0007e8000c10113c */
[----:B-1----:R-:W2:Y:S04]  /*84a70*/  LDL.LU.64 R32, [R1+0x11c0] ;  /* 0x0011c00001207983 */ /* 0x002ea80000300a00 */
[----:B---3--:R-:W3:Y:S01]  /*84a80*/  LDL.LU.64 R26, [R1+0x11b8] ;  /* 0x0011b800011a7983 */ /* 0x008ee20000300a00 */
[----:B------:R-:W-:-:S02]  /*84a90*/  ISETP.LT.AND P6, PT, R15, R23, !P4 ;  /* 0x000000170f00720c */ /* 0x000fc400067c1270 */
[----:B------:R-:W1:Y:S01]  /*84aa0*/  LDC R23, c[0x0][0x228] ;  /* 0x00008a00ff177b82 */ /* 0x000e620000000800 */
[----:B------:R-:W-:Y:S01]  /*84ab0*/  ISETP.LT.AND P3, PT, R16, R19, !P4 ;  /* 0x000000131000720c */ /* 0x000fe20006761270 */
[----:B------:R-:W-:Y:S01]  /*84ac0*/  VIADD R0, R10, 0x12 ;  /* 0x000000120a007836 */ /* 0x000fe20000000000 */
[----:B------:R-:W-:Y:S01]  /*84ad0*/  ISETP.LT.AND P5, PT, R17, R12, !P4 ;  /* 0x0000000c1100720c */ /* 0x000fe200067a1270 */
[----:B------:R-:W3:Y:S01]  /*84ae0*/  LDL.LU.64 R250, [R1+0x11b0] ;  /* 0x0011b00001fa7983 */ /* 0x000ee20000300a00 */
[----:B------:R-:W-:-:S03]  /*84af0*/  ISETP.LT.AND P4, PT, R14, R13, !P4 ;  /* 0x0000000d0e00720c */ /* 0x000fc60006781270 */
[----:B------:R-:W3:Y:S08]  /*84b00*/  LDC.64 R12, c[0x0][0x228] ;  /* 0x00008a00ff0c7b82 */ /* 0x000ef00000000a00 */
[----:B------:R-:W3:Y:S01]  /*84b10*/  LDC R19, c[0x0][0x228] ;  /* 0x00008a00ff137b82 */ /* 0x000ee20000000800 */
[C---:B----4-:R-:W-:Y:S02]  /*84b20*/  PRMT R5, R28.reuse, 0x7770, RZ ;  /* 0x000077701c057816 */ /* 0x050fe400000000ff */
[----:B------:R-:W-:-:S03]  /*84b30*/  PRMT R3, R28, 0x7771, RZ ;  /* 0x000077711c037816 */ /* 0x000fc600000000ff */
[----:B------:R4:W-:Y:S01]  /*84b40*/  @P6 STG.E.U8 desc[UR60][R246.64], R5 ;  /* 0x00000005f6006986 */ /* 0x0009e2000c10113c */
[----:B0-----:R-:W-:Y:S02]  /*84b50*/  ISETP.GE.AND P6, PT, R0, R9, PT ;  /* 0x000000090000720c */ /* 0x001fe40003fc6270 */
[----:B------:R-:W-:Y:S01]  /*84b60*/  PRMT R0, R28, 0x7772, RZ ;  /* 0x000077721c007816 */ /* 0x000fe200000000ff */
[----:B------:R0:W-:Y:S01]  /*84b70*/  @P3 STG.E.U8 desc[UR60][R30.64], R3 ;  /* 0x000000031e003986 */ /* 0x0001e2000c10113c */
[----:B------:R-:W-:Y:S01]  /*84b80*/  ISETP.LT.AND P3, PT, R15, R11, !P6 ;  /* 0x0000000b0f00720c */ /* 0x000fe20007761270 */
[----:B------:R-:W3:Y:S02]  /*84b90*/  LDC R9, c[0x0][0x228] ;  /* 0x00008a00ff097b82 */ /* 0x000ee40000000800 */
[----:B--2---:R2:W-:Y:S01]  /*84ba0*/  @P4 STG.E.U8 desc[UR60][R248.64], R0 ;  /* 0x00000000f8004986 */ /* 0x0045e2000c10113c */
[----:B-1----:R-:W-:Y:S02]  /*84bb0*/  ISETP.LT.AND P4, PT, R16, R23, !P6 ;  /* 0x000000171000720c */ /* 0x002fe40007781270 */
[----:B------:R-:W-:Y:S01]  /*84bc0*/  PRMT R28, R28, 0x7773, RZ ;  /* 0x000077731c1c7816 */ /* 0x000fe200000000ff */
[----:B----4-:R-:W4:Y:S01]  /*84bd0*/  LDL.LU.64 R246, [R1+0x1198] ;  /* 0x0011980001f67983 */ /* 0x010f220000300a00 */
[C---:B------:R-:W-:Y:S01]  /*84be0*/  PRMT R5, R25.reuse, 0x7770, RZ ;  /* 0x0000777019057816 */ /* 0x040fe200000000ff */
[----:B------:R-:W1:Y:S01]  /*84bf0*/  LDC R11, c[0x0][0x228] ;  /* 0x00008a00ff0b7b82 */ /* 0x000e620000000800 */
[----:B0-----:R-:W-:Y:S01]  /*84c00*/  PRMT R3, R25, 0x7771, RZ ;  /* 0x0000777119037816 */ /* 0x001fe200000000ff */
[----:B------:R-:W4:Y:S04]  /*84c10*/  LDL.LU.64 R30, [R1+0x30b8] ;  /* 0x0030b800011e7983 */ /* 0x000f280000300a00 */
[----:B--2---:R-:W2:Y:S01]  /*84c20*/  LDL.LU.64 R248, [R1+0x1190] ;  /* 0x0011900001f87983 */ /* 0x004ea20000300a00 */
[----:B------:R-:W-:Y:S01]  /*84c30*/  VIADD R0, R10, 0x13 ;  /* 0x000000130a007836 */ /* 0x000fe20000000000 */
[----:B------:R-:W0:Y:S02]  /*84c40*/  LDC R23, c[0x0][0x228] ;  /* 0x00008a00ff177b82 */ /* 0x000e240000000800 */
[----:B------:R3:W-:Y:S04]  /*84c50*/  @P5 STG.E.U8 desc[UR60][R244.64], R28 ;  /* 0x0000001cf4005986 */ /* 0x0007e8000c10113c */
[----:B------:R3:W-:Y:S04]  /*84c60*/  @P3 STG.E.U8 desc[UR60][R32.64], R5 ;  /* 0x0000000520003986 */ /* 0x0007e8000c10113c */
[----:B---3--:R3:W-:Y:S04]  /*84c70*/  @P4 STG.E.U8 desc[UR60][R26.64], R3 ;  /* 0x000000031a004986 */ /* 0x0087e8000c10113c */
[----:B------:R-:W2:Y:S04]  /*84c80*/  LDL.LU.64 R244, [R1+0x1180] ;  /* 0x0011800001f47983 */ /* 0x000ea80000300a00 */
[----:B------:R-:W2:Y:S04]  /*84c90*/  LDL.LU.64 R32, [R1+0x1178] ;  /* 0x0011780001207983 */ /* 0x000ea80000300a00 */
[----:B---3--:R-:W3:Y:S01]  /*84ca0*/  LDL.LU.64 R26, [R1+0x30b0] ;  /* 0x0030b000011a7983 */ /* 0x008ee20000300a00 */
[----:B------:R-:W-:-:S02]  /*84cb0*/  ISETP.LT.AND P5, PT, R17, R6, !P6 ;  /* 0x000000061100720c */ /* 0x000fc400077a1270 */
[----:B------:R-:W-:Y:S02]  /*84cc0*/  ISETP.LT.AND P6, PT, R14, R7, !P6 ;  /* 0x000000070e00720c */ /* 0x000fe400077c1270 */
[----:B------:R-:W-:Y:S01]  /*84cd0*/  ISETP.GE.AND P3, PT, R0, R13, PT ;  /* 0x0000000d0000720c */ /* 0x000fe20003f66270 */
[----:B------:R-:W1:Y:S01]  /*84ce0*/  LDC.64 R6, c[0x0][0x228] ;  /* 0x00008a00ff067b82 */ /* 0x000e620000000a00 */
[----:B------:R-:W-:Y:S02]  /*84cf0*/  PRMT R0, R25, 0x7772, RZ ;  /* 0x0000777219007816 */ /* 0x000fe400000000ff */
[----:B------:R-:W-:Y:S02]  /*84d00*/  ISETP.LT.AND P4, PT, R15, R19, !P3 ;  /* 0x000000130f00720c */ /* 0x000fe40005f81270 */
[----:B------:R-:W-:Y:S02]  /*84d10*/  PRMT R25, R25, 0x7773, RZ ;  /* 0x0000777319197816 */ /* 0x000fe400000000ff */
[----:B------:R-:W-:Y:S01]  /*84d20*/  PRMT R3, R29, 0x7771, RZ ;  /* 0x000077711d037816 */ /* 0x000fe200000000ff */
[----:B------:R-:W0:Y:S02]  /*84d30*/  LDC R19, c[0x0][0x228] ;  /* 0x00008a00ff137b82 */ /* 0x000e240000000800 */
[----:B------:R1:W-:Y:S01]  /*84d40*/  @P6 STG.E.U8 desc[UR60][R250.64], R0 ;  /* 0x00000000fa006986 */ /* 0x0003e2000c10113c */
[----:B------:R-:W-:-:S05]  /*84d50*/  ISETP.LT.AND P6, PT, R16, R22, !P3 ;  /* 0x000000161000720c */ /* 0x000fca0005fc1270 */
[----:B------:R-:W0:Y:S01]  /*84d60*/  LDC R13, c[0x0][0x228] ;  /* 0x00008a00ff0d7b82 */ /* 0x000e220000000800 */
[----:B-1----:R-:W3:Y:S01]  /*84d70*/  LDL.LU.64 R250, [R1+0x1170] ;  /* 0x0011700001fa7983 */ /* 0x002ee20000300a00 */
[----:B------:R-:W-:-:S06]  /*84d80*/  VIADD R0, R10, 0x14 ;  /* 0x000000140a007836 */ /* 0x000fcc0000000000 */
[----:B------:R-:W1:Y:S01]  /*84d90*/  LDC R22, c[0x0][0x228] ;  /* 0x00008a00ff167b82 */ /* 0x000e620000000800 */
[----:B----4-:R4:W-:Y:S01]  /*84da0*/  @P5 STG.E.U8 desc[UR60][R246.64], R25 ;  /* 0x00000019f6005986 */ /* 0x0109e2000c10113c */
[----:B------:R-:W-:Y:S02]  /*84db0*/  ISETP.LT.AND P5, PT, R17, R4, !P3 ;  /* 0x000000041100720c */ /* 0x000fe40005fa1270 */
[----:B------:R-:W-:-:S04]  /*84dc0*/  ISETP.LT.AND P3, PT, R14, R9, !P3 ;  /* 0x000000090e00720c */ /* 0x000fc80005f61270 */
[----:B------:R-:W1:Y:S01]  /*84dd0*/  LDC.64 R4, c[0x0][0x228] ;  /* 0x00008a00ff047b82 */ /* 0x000e620000000a00 */
[----:B------:R-:W-:-:S05]  /*84de0*/  PRMT R9, R29, 0x7770, RZ ;  /* 0x000077701d097816 */ /* 0x000fca00000000ff */
[----:B--2---:R-:W-:Y:S04]  /*84df0*/  @P4 STG.E.U8 desc[UR60][R248.64], R9 ;  /* 0x00000009f8004986 */ /* 0x004fe8000c10113c */
[----:B----4-:R-:W2:Y:S04]  /*84e00*/  LDL.LU.64 R246, [R1+0x1160] ;  /* 0x0011600001f67983 */ /* 0x010ea80000300a00 */
[----:B---3--:R3:W-:Y:S04]  /*84e10*/  @P6 STG.E.U8 desc[UR60][R26.64], R3 ;  /* 0x000000031a006986 */ /* 0x0087e8000c10113c */
[----:B---3--:R-:W3:Y:S01]  /*84e20*/  LDL.LU.64 R26, [R1+0x30a8] ;  /* 0x0030a800011a7983 */ /* 0x008ee20000300a00 */
[----:B------:R-:W-:-:S02]  /*84e30*/  ISETP.GE.AND P4, PT, R0, R7, PT ;  /* 0x000000070000720c */ /* 0x000fc40003f86270 */
[----:B------:R-:W-:Y:S01]  /*84e40*/  PRMT R0, R29, 0x7772, RZ ;  /* 0x000077721d007816 */ /* 0x000fe200000000ff */
[----:B------:R-:W4:Y:S01]  /*84e50*/  LDL.LU.64 R248, [R1+0x1150] ;  /* 0x0011500001f87983 */ /* 0x000f220000300a00 */
[----:B------:R-:W-:Y:S02]  /*84e60*/  ISETP.LT.AND P6, PT, R15, R11, !P4 ;  /* 0x0000000b0f00720c */ /* 0x000fe400067c1270 */
[----:B------:R-:W-:Y:S01]  /*84e70*/  PRMT R29, R29, 0x7773, RZ ;  /* 0x000077731d1d7816 */ /* 0x000fe200000000ff */
[----:B------:R1:W-:Y:S01]  /*84e80*/  @P3 STG.E.U8 desc[UR60][R244.64], R0 ;  /* 0x00000000f4003986 */ /* 0x0003e2000c10113c */
[----:B0-----:R-:W-:Y:S01]  /*84e90*/  ISETP.LT.AND P3, PT, R16, R23, !P4 ;  /* 0x000000171000720c */ /* 0x001fe20006761270 */
[----:B------:R-:W0:Y:S02]  /*84ea0*/  LDC R11, c[0x0][0x228] ;  /* 0x00008a00ff0b7b82 */ /* 0x000e240000000800 */
[----:B------:R3:W-:Y:S04]  /*84eb0*/  @P5 STG.E.U8 desc[UR60][R32.64], R29 ;  /* 0x0000001d20005986 */ /* 0x0007e8000c10113c */
[----:B-1----:R-:W4:Y:S01]  /*84ec0*/  LDL.LU.64 R244, [R1+0x1128] ;  /* 0x0011280001f47983 */ /* 0x002f220000300a00 */
[----:B---3--:R-:W-:-:S03]  /*84ed0*/  PRMT R9, R26, 0x7770, RZ ;  /* 0x000077701a097816 */ /* 0x008fc600000000ff */
[----:B------:R-:W3:Y:S01]  /*84ee0*/  LDL.LU.64 R32, [R1+0x1148] ;  /* 0x0011480001207983 */ /* 0x000ee20000300a00 */
[----:B------:R-:W-:Y:S01]  /*84ef0*/  PRMT R7, R26, 0x7771, RZ ;  /* 0x000077711a077816 */ /* 0x000fe200000000ff */
[----:B------:R-:W-:Y:S01]  /*84f00*/  VIADD R0, R10, 0x15 ;  /* 0x000000150a007836 */ /* 0x000fe20000000000 */
[----:B------:R-:W1:Y:S01]  /*84f10*/  LDC R23, c[0x0][0x228] ;  /* 0x00008a00ff177b82 */ /* 0x000e620000000800 */
[----:B------:R0:W-:Y:S04]  /*84f20*/  @P6 STG.E.U8 desc[UR60][R250.64], R9 ;  /* 0x00000009fa006986 */ /* 0x0001e8000c10113c */
[----:B------:R-:W3:Y:S04]  /*84f30*/  LDL.LU.64 R28, [R1+0x1140] ;  /* 0x00114000011c7983 */ /* 0x000ee80000300a00 */
[----:B------:R2:W-:Y:S04]  /*84f40*/  @P3 STG.E.U8 desc[UR60][R30.64], R7 ;  /* 0x000000071e003986 */ /* 0x0005e8000c10113c */
[----:B0-----:R-:W3:Y:S04]  /*84f50*/  LDL.LU.64 R250, [R1+0x1120] ;  /* 0x0011200001fa7983 */ /* 0x001ee80000300a00 */
[----:B--2---:R-:W2:Y:S01]  /*84f60*/  LDL.LU.64 R30, [R1+0x30a0] ;  /* 0x0030a000011e7983 */ /* 0x004ea20000300a00 */
[----:B------:R-:W-:-:S02]  /*84f70*/  ISETP.GE.AND P6, PT, R0, R5, PT ;  /* 0x000000050000720c */ /* 0x000fc40003fc6270 */
[----:B------:R-:W-:Y:S01]  /*84f80*/  ISETP.LT.AND P5, PT, R17, R2, !P4 ;  /* 0x000000021100720c */ /* 0x000fe200067a1270 */
[----:B------:R-:W3:Y:S01]  /*84f90*/  LDL.LU.64 R24, [R1+0x1118] ;  /* 0x0011180001187983 */ /* 0x000ee20000300a00 */
[----:B------:R-:W-:Y:S01]  /*84fa0*/  ISETP.LT.AND P4, PT, R14, R19, !P4 ;  /* 0x000000130e00720c */ /* 0x000fe20006781270 */
[----:B------:R-:W0:Y:S01]  /*84fb0*/  LDC.64 R2, c[0x0][0x228] ;  /* 0x00008a00ff027b82 */ /* 0x000e220000000a00 */
[----:B------:R-:W-:Y:S02]  /*84fc0*/  ISETP.LT.AND P3, PT, R15, R13, !P6 ;  /* 0x0000000d0f00720c */ /* 0x000fe40007761270 */
[C---:B------:R-:W-:Y:S02]  /*84fd0*/  PRMT R0, R26.reuse, 0x7772, RZ ;  /* 0x000077721a007816 */ /* 0x040fe400000000ff */
[----:B------:R-:W-:-:S03]  /*84fe0*/  PRMT R26, R26, 0x7773, RZ ;  /* 0x000077731a1a7816 */ /* 0x000fc600000000ff */
[----:B------:R-:W1:Y:S04]  /*84ff0*/  LDC R19, c[0x0][0x228] ;  /* 0x00008a00ff137b82 */ /* 0x000e680000000800 */
[----:B------:R4:W-:Y:S04]  /*85000*/  @P4 STG.E.U8 desc[UR60][R246.64], R0 ;  /* 0x00000000f6004986 */ /* 0x0009e8000c10113c */
[----:B----4-:R4:W-:Y:S01]  /*85010*/  @P5 STG.E.U8 desc[UR60][R248.64], R26 ;  /* 0x0000001af8005986 */ /* 0x0109e2000c10113c */
[----:B------:R-:W1:Y:S03]  /*85020*/  LDC R13, c[0x0][0x228] ;  /* 0x00008a00ff0d7b82 */ /* 0x000e660000000800 */
[----:B------:R-:W3:Y:S04]  /*85030*/  LDL.LU.64 R246, [R1+0x1110] ;  /* 0x0011100001f67983 */ /* 0x000ee80000300a00 */
[----:B----4-:R-:W4:Y:S01]  /*85040*/  LDL.LU.64 R248, [R1+0x1108] ;  /* 0x0011080001f87983 */ /* 0x010f220000300a00 */
[----:B--2---:R-:W-:-:S05]  /*85050*/  PRMT R5, R30, 0x7770, RZ ;  /* 0x000077701e057816 */ /* 0x004fca00000000ff */
[----:B------:R2:W-:Y:S04]  /*85060*/  @P3 STG.E.U8 desc[UR60][R244.64], R5 ;  /* 0x00000005f4003986 */ /* 0x0005e8000c10113c */
[----:B--2---:R-:W2:Y:S01]  /*85070*/  LDL.LU.64 R244, [R1+0x10f0] ;  /* 0x0010f00001f47983 */ /* 0x004ea20000300a00 */
[----:B------:R-:W-:Y:S02]  /*85080*/  ISETP.LT.AND P4, PT, R16, R22, !P6 ;  /* 0x000000161000720c */ /* 0x000fe40007781270 */
[----:B------:R-:W-:Y:S01]  /*85090*/  ISETP.LT.AND P5, PT, R17, R8, !P6 ;  /* 0x000000081100720c */ /* 0x000fe200077a1270 */
[----:B------:R-:W-:Y:S01]  /*850a0*/  VIADD R0, R10, 0x16 ;  /* 0x000000160a007836 */ /* 0x000fe20000000000 */
[----:B------:R-:W-:Y:S01]  /*850b0*/  ISETP.LT.AND P6, PT, R14, R11, !P6 ;  /* 0x0000000b0e00720c */ /* 0x000fe200077c1270 */
[----:B------:R-:W2:Y:S01]  /*850c0*/  LDC.64 R8, c[0x0][0x228] ;  /* 0x00008a00ff087b82 */ /* 0x000ea20000000a00 */
[----:B------:R-:W-:-:S02]  /*850d0*/  PRMT R7, R30, 0x7771, RZ ;  /* 0x000077711e077816 */ /* 0x000fc400000000ff */
[----:B0-----:R-:W-:Y:S02]  /*850e0*/  ISETP.GE.AND P3, PT, R0, R3, PT ;  /* 0x000000030000720c */ /* 0x001fe40003f66270 */
[C---:B------:R-:W-:Y:S02]  /*850f0*/  PRMT R0, R30.reuse, 0x7772, RZ ;  /* 0x000077721e007816 */ /* 0x040fe400000000ff */
[----:B------:R-:W-:Y:S01]  /*85100*/  PRMT R30, R30, 0x7773, RZ ;  /* 0x000077731e1e7816 */ /* 0x000fe200000000ff */
[----:B---3--:R0:W-:Y:S01]  /*85110*/  @P4 STG.E.U8 desc[UR60][R32.64], R7 ;  /* 0x0000000720004986 */ /* 0x0081e2000c10113c */
[----:B-1----:R-:W-:Y:S01]  /*85120*/  ISETP.LT.AND P4, PT, R15, R19, !P3 ;  /* 0x000000130f00720c */ /* 0x002fe20005f81270 */
[----:B------:R-:W1:Y:S02]  /*85130*/  LDC R11, c[0x0][0x228] ;  /* 0x00008a00ff0b7b82 */ /* 0x000e640000000800 */
[----:B------:R3:W-:Y:S01]  /*85140*/  @P6 STG.E.U8 desc[UR60][R28.64], R0 ;  /* 0x000000001c006986 */ /* 0x0007e2000c10113c */
[----:B------:R-:W-:-:S03]  /*85150*/  ISETP.LT.AND P6, PT, R16, R23, !P3 ;  /* 0x000000171000720c */ /* 0x000fc60005fc1270 */
[----:B------:R4:W-:Y:S01]  /*85160*/  @P5 STG.E.U8 desc[UR60][R250.64], R30 ;  /* 0x0000001efa005986 */ /* 0x0009e2000c10113c */
[----:B------:R-:W-:Y:S01]  /*85170*/  ISETP.LT.AND P5, PT, R14, R13, !P3 ;  /* 0x0000000d0e00720c */ /* 0x000fe20005fa1270 */
[----:B------:R-:W1:Y:S01]  /*85180*/  LDC R22, c[0x0][0x228] ;  /* 0x00008a00ff167b82 */ /* 0x000e620000000800 */
[----:B------:R-:W-:Y:S01]  /*85190*/  ISETP.LT.AND P3, PT, R17, R12, !P3 ;  /* 0x0000000c1100720c */ /* 0x000fe20005f61270 */
[----:B0-----:R-:W2:Y:S01]  /*851a0*/  LDL.LU.64 R32, [R1+0x3098] ;  /* 0x0030980001207983 */ /* 0x001ea20000300a00 */
[C---:B------:R-:W-:Y:S02]  /*851b0*/  PRMT R7, R27.reuse, 0x7770, RZ ;  /* 0x000077701b077816 */ /* 0x040fe400000000ff */
[C---:B------:R-:W-:Y:S01]  /*851c0*/  PRMT R5, R27.reuse, 0x7771, RZ ;  /* 0x000077711b057816 */ /* 0x040fe200000000ff */
[----:B---3--:R-:W3:Y:S01]  /*851d0*/  LDL.LU.64 R28, [R1+0x10d8] ;  /* 0x0010d800011c7983 */ /* 0x008ee20000300a00 */
[C---:B------:R-:W-:Y:S01]  /*851e0*/  PRMT R3, R27.reuse, 0x7772, RZ ;  /* 0x000077721b037816 */ /* 0x040fe200000000ff */
[----:B------:R-:W-:Y:S01]  /*851f0*/  VIADD R0, R10, 0x17 ;  /* 0x000000170a007836 */ /* 0x000fe20000000000 */
[----:B------:R-:W-:Y:S01]  /*85200*/  PRMT R27, R27, 0x7773, RZ ;  /* 0x000077731b1b7816 */ /* 0x000fe200000000ff */
[----:B------:R0:W-:Y:S01]  /*85210*/  @P4 STG.E.U8 desc[UR60][R24.64], R7 ;  /* 0x0000000718004986 */ /* 0x0001e2000c10113c */
[----:B------:R-:W1:Y:S03]  /*85220*/  LDC R19, c[0x0][0x228] ;  /* 0x00008a00ff137b82 */ /* 0x000e660000000800 */
[----:B------:R-:W-:Y:S04]  /*85230*/  @P6 STG.E.U8 desc[UR60][R246.64], R5 ;  /* 0x00000005f6006986 */ /* 0x000fe8000c10113c */
[----:B----4-:R-:W4:Y:S01]  /*85240*/  LDL.LU.64 R250, [R1+0x10d0] ;  /* 0x0010d00001fa7983 */ /* 0x010f220000300a00 */
[----:B------:R-:W3:Y:S03]  /*85250*/  LDC.64 R12, c[0x0][0x228] ;  /* 0x00008a00ff0c7b82 */ /* 0x000ee60000000a00 */
[----:B------:R0:W-:Y:S05]  /*85260*/  @P5 STG.E.U8 desc[UR60][R248.64], R3 ;  /* 0x00000003f8005986 */ /* 0x0001ea000c10113c */
[----:B0-----:R-:W0:Y:S01]  /*85270*/  LDC R24, c[0x0][0x228] ;  /* 0x00008a00ff187b82 */ /* 0x001e220000000800 */
[----:B------:R-:W4:Y:S07]  /*85280*/  LDL.LU.64 R248, [R1+0x10c8] ;  /* 0x0010c80001f87983 */ /* 0x000f2e0000300a00 */
[----:B------:R-:W0:Y:S01]  /*85290*/  LDC R23, c[0x0][0x228] ;  /* 0x00008a00ff177b82 */ /* 0x000e220000000800 */
[----:B--2---:R2:W-:Y:S04]  /*852a0*/  @P3 STG.E.U8 desc[UR60][R244.64], R27 ;  /* 0x0000001bf4003986 */ /* 0x0045e8000c10113c */
[----:B--2---:R-:W2:Y:S01]  /*852b0*/  LDL.LU.64 R26, [R1+0x10e8] ;  /* 0x0010e800011a7983 */ /* 0x004ea20000300a00 */
[----:B------:R-:W-:-:S02]  /*852c0*/  ISETP.GE.AND P4, PT, R0, R9, PT ;  /* 0x000000090000720c */ /* 0x000fc40003f86270 */
[----:B------:R-:W-:Y:S01]  /*852d0*/  PRMT R5, R31, 0x7771, RZ ;  /* 0x000077711f057816 */ /* 0x000fe200000000ff */
[----:B------:R-:W4:Y:S01]  /*852e0*/  LDL.LU.64 R246, [R1+0x10b8] ;  /* 0x0010b80001f67983 */ /* 0x000f220000300a00 */
[----:B-1----:R-:W-:Y:S02]  /*852f0*/  ISETP.LT.AND P6, PT, R15, R11, !P4 ;  /* 0x0000000b0f00720c */ /* 0x002fe400067c1270 */
[----:B------:R-:W-:Y:S01]  /*85300*/  ISETP.LT.AND P5, PT, R16, R22, !P4 ;  /* 0x000000161000720c */ /* 0x000fe200067a1270 */
[----:B------:R-:W4:Y:S01]  /*85310*/  LDL.LU.64 R244, [R1+0x10a8] ;  /* 0x0010a80001f47983 */ /* 0x000f220000300a00 */
[----:B------:R-:W-:Y:S01]  /*85320*/  PRMT R9, R31, 0x7770, RZ ;  /* 0x000077701f097816 */ /* 0x000fe200000000ff */
[----:B------:R-:W-:Y:S01]  /*85330*/  VIADD R0, R10, 0x18 ;  /* 0x000000180a007836 */ /* 0x000fe20000000000 */
[----:B------:R-:W-:Y:S01]  /*85340*/  ISETP.LT.AND P3, PT, R17, R6, !P4 ;  /* 0x000000061100720c */ /* 0x000fe20006761270 */
[----:B------:R-:W1:Y:S01]  /*85350*/  LDC R11, c[0x0][0x228] ;  /* 0x00008a00ff0b7b82 */ /* 0x000e620000000800 */
[----:B------:R-:W-:-:S02]  /*85360*/  ISETP.LT.AND P4, PT, R14, R19, !P4 ;  /* 0x000000130e00720c */ /* 0x000fc40006781270 */
[----:B------:R-:W-:-:S05]  /*85370*/  PRMT R3, R31, 0x7772, RZ ;  /* 0x000077721f037816 */ /* 0x000fca00000000ff */
[----:B------:R-:W1:Y:S01]  /*85380*/  LDC R22, c[0x0][0x228] ;  /* 0x00008a00ff167b82 */ /* 0x000e620000000800 */
[----:B--2---:R-:W-:Y:S07]  /*85390*/  @P6 STG.E.U8 desc[UR60][R26.64], R9 ;  /* 0x000000091a006986 */ /* 0x004fee000c10113c */
[----:B------:R-:W2:Y:S01]  /*853a0*/  LDC.64 R6, c[0x0][0x228] ;  /* 0x00008a00ff067b82 */ /* 0x000ea20000000a00 */
[----:B------:R0:W-:Y:S07]  /*853b0*/  @P5 STG.E.U8 desc[UR60][R32.64], R5 ;  /* 0x0000000520005986 */ /* 0x0001ee000c10113c */
[----:B------:R-:W2:Y:S01]  /*853c0*/  LDC R19, c[0x0][0x228] ;  /* 0x00008a00ff137b82 */ /* 0x000ea20000000800 */
[----:B0-----:R-:W2:Y:S01]  /*853d0*/  LDL.LU.64 R32, [R1+0x3090] ;  /* 0x0030900001207983 */ /* 0x001ea20000300a00 */
[----:B---3--:R-:W-:-:S02]  /*853e0*/  ISETP.GE.AND P6, PT, R0, R13, PT ;  /* 0x0000000d0000720c */ /* 0x008fc40003fc6270 */
[----:B------:R-:W-:Y:S01]  /*853f0*/  PRMT R31, R31, 0x7773, RZ ;  /* 0x000077731f1f7816 */ /* 0x000fe200000000ff */
[----:B------:R-:W-:Y:S01]  /*85400*/  @P4 STG.E.U8 desc[UR60][R28.64], R3 ;  /* 0x000000031c004986 */ /* 0x000fe2000c10113c */
[----:B------:R-:W-:Y:S02]  /*85410*/  ISETP.LT.AND P5, PT, R15, R24, !P6 ;  /* 0x000000180f00720c */ /* 0x000fe400077a1270 */
[----:B------:R-:W0:Y:S01]  /*85420*/  LDC R13, c[0x0][0x228] ;  /* 0x00008a00ff0d7b82 */ /* 0x000e220000000800 */
[----:B------:R-:W-:Y:S01]  /*85430*/  ISETP.LT.AND P4, PT, R16, R23, !P6 ;  /* 0x000000171000720c */ /* 0x000fe20007781270 */
[----:B----4-:R3:W-:Y:S01]  /*85440*/  @P3 STG.E.U8 desc[UR60][R250.64], R31 ;  /* 0x0000001ffa003986 */ /* 0x0107e2000c10113c */
[----:B------:R-:W-:-:S05]  /*85450*/  VIADD R0, R10, 0x19 ;  /* 0x000000190a007836 */ /* 0x000fca0000000000 */
[----:B------:R-:W4:Y:S01]  /*85460*/  LDC R23, c[0x0][0x228] ;  /* 0x00008a00ff177b82 */ /* 0x000f220000000800 */
[----:B---3--:R-:W3:Y:S04]  /*85470*/  LDL.LU.64 R250, [R1+0x10a0] ;  /* 0x0010a00001fa7983 */ /* 0x008ee80000300a00 */
[----:B------:R-:W4:Y:S01]  /*85480*/  LDL.LU.64 R24, [R1+0x1098] ;  /* 0x0010980001187983 */ /* 0x000f220000300a00 */
[C---:B--2---:R-:W-:Y:S02]  /*85490*/  PRMT R9, R32.reuse, 0x7770, RZ ;  /* 0x0000777020097816 */ /* 0x044fe400000000ff */
[----:B------:R-:W-:-:S03]  /*854a0*/  PRMT R3, R32, 0x7771, RZ ;  /* 0x0000777120037816 */ /* 0x000fc600000000ff */
[----:B------:R2:W-:Y:S04]  /*854b0*/  @P5 STG.E.U8 desc[UR60][R248.64], R9 ;  /* 0x00000009f8005986 */ /* 0x0005e8000c10113c */
[----:B------:R1:W-:Y:S04]  /*854c0*/  @P4 STG.E.U8 desc[UR60][R36.64], R3 ;  /* 0x0000000324004986 */ /* 0x0003e8000c10113c */
[----:B--2---:R-:W2:Y:S04]  /*854d0*/  LDL.LU.64 R248, [R1+0x1090] ;  /* 0x0010900001f87983 */ /* 0x004ea80000300a00 */
[----:B-1----:R-:W3:Y:S01]  /*854e0*/  LDL.LU.64 R36, [R1+0x3088] ;  /* 0x0030880001247983 */ /* 0x002ee20000300a00 */
[----:B------:R-:W-:-:S02]  /*854f0*/  ISETP.LT.AND P3, PT, R17, R4, !P6 ;  /* 0x000000041100720c */ /* 0x000fc40007761270 */
[----:B------:R-:W-:Y:S01]  /*85500*/  ISETP.LT.AND P6, PT, R14, R11, !P6 ;  /* 0x0000000b0e00720c */ /* 0x000fe200077c1270 */
[----:B------:R-:W1:Y:S01]  /*85510*/  LDC.64 R4, c[0x0][0x228] ;  /* 0x00008a00ff047b82 */ /* 0x000e620000000a00 */
[----:B------:R-:W2:Y:S01]  /*85520*/  LDL.LU.64 R28, [R1+0x1080] ;  /* 0x00108000011c7983 */ /* 0x000ea20000300a00 */
[----:B------:R-:W-:Y:S02]  /*85530*/  ISETP.GE.AND P5, PT, R0, R7, PT ;  /* 0x000000070000720c */ /* 0x000fe40003fa6270 */
[C---:B------:R-:W-:Y:S02]  /*85540*/  PRMT R0, R32.reuse, 0x7772, RZ ;  /* 0x0000777220007816 */ /* 0x040fe400000000ff */
[----:B------:R-:W-:Y:S02]  /*85550*/  ISETP.LT.AND P4, PT, R15, R22, !P5 ;  /* 0x000000160f00720c */ /* 0x000fe40006f81270 */
[----:B------:R-:W-:Y:S01]  /*85560*/  PRMT R32, R32, 0x7773, RZ ;  /* 0x0000777320207816 */ /* 0x000fe200000000ff */
[----:B------:R-:W2:Y:S03]  /*85570*/  LDC R11, c[0x0][0x228] ;  /* 0x00008a00ff0b7b82 */ /* 0x000ea60000000800 */
[----:B------:R0:W-:Y:S01]  /*85580*/  @P6 STG.E.U8 desc[UR60][R246.64], R0 ;  /* 0x00000000f6006986 */ /* 0x0001e2000c10113c */
[----:B------:R-:W-:-:S03]  /*85590*/  ISETP.LT.AND P6, PT, R16, R19, !P5 ;  /* 0x000000131000720c */ /* 0x000fc60006fc1270 */
[----:B------:R4:W-:Y:S01]  /*855a0*/  @P3 STG.E.U8 desc[UR60][R244.64], R32 ;  /* 0x00000020f4003986 */ /* 0x0009e2000c10113c */
[----:B------:R-:W-:Y:S01]  /*855b0*/  ISETP.LT.AND P3, PT, R17, R2, !P5 ;  /* 0x000000021100720c */ /* 0x000fe20006f61270 */
[----:B------:R-:W2:Y:S02]  /*855c0*/  LDC R22, c[0x0][0x228] ;  /* 0x00008a00ff167b82 */ /* 0x000ea40000000800 */
[----:B0-----:R-:W2:Y:S01]  /*855d0*/  LDL.LU.64 R246, [R1+0x1078] ;  /* 0x0010780001f67983 */ /* 0x001ea20000300a00 */
[----:B------:R-:W-:Y:S01]  /*855e0*/  ISETP.LT.AND P5, PT, R14, R13, !P5 ;  /* 0x0000000d0e00720c */ /* 0x000fe20006fa1270 */
[----:B------:R-:W-:-:S04]  /*855f0*/  VIADD R0, R10, 0x1a ;  /* 0x0000001a0a007836 */ /* 0x000fc80000000000 */
[----:B------:R-:W0:Y:S01]  /*85600*/  LDC R19, c[0x0][0x228] ;  /* 0x00008a00ff137b82 */ /* 0x000e220000000800 */
[----:B------:R-:W2:Y:S04]  /*85610*/  LDL.LU.64 R26, [R1+0x1070] ;  /* 0x00107000011a7983 */ /* 0x000ea80000300a00 */
[----:B----4-:R-:W4:Y:S03]  /*85620*/  LDL.LU.64 R244, [R1+0x1068] ;  /* 0x0010680001f47983 */ /* 0x010f260000300a00 */
[----:B------:R-:W0:Y:S08]  /*85630*/  LDC.64 R2, c[0x0][0x228] ;  /* 0x00008a00ff027b82 */ /* 0x000e300000000a00 */
[----:B------:R-:W0:Y:S01]  /*85640*/  LDC R13, c[0x0][0x228] ;  /* 0x00008a00ff0d7b82 */ /* 0x000e220000000800 */
[----:B---3--:R-:W-:-:S02]  /*85650*/  PRMT R9, R36, 0x7770, RZ ;  /* 0x0000777024097816 */ /* 0x008fc400000000ff */
[----:B------:R-:W-:-:S03]  /*85660*/  PRMT R7, R36, 0x7771, RZ ;  /* 0x0000777124077816 */ /* 0x000fc600000000ff */
[----:B------:R3:W-:Y:S01]  /*85670*/  @P4 STG.E.U8 desc[UR60][R250.64], R9 ;  /* 0x00000009fa004986 */ /* 0x0007e2000c10113c */
[----:B-1----:R-:W-:Y:S02]  /*85680*/  ISETP.GE.AND P4, PT, R0, R5, PT ;  /* 0x000000050000720c */ /* 0x002fe40003f86270 */
[C---:B------:R-:W-:Y:S01]  /*85690*/  PRMT R0, R36.reuse, 0x7772, RZ ;  /* 0x0000777224007816 */ /* 0x040fe200000000ff */
[----:B------:R1:W-:Y:S04]  /*856a0*/  @P6 STG.E.U8 desc[UR60][R24.64], R7 ;  /* 0x0000000718006986 */ /* 0x0003e8000c10113c */
[----:B--2---:R2:W-:Y:S04]  /*856b0*/  @P5 STG.E.U8 desc[UR60][R248.64], R0 ;  /* 0x00000000f8005986 */ /* 0x0045e8000c10113c */
[----:B---3--:R-:W3:Y:S01]  /*856c0*/  LDL.LU.64 R250, [R1+0x1050] ;  /* 0x0010500001fa7983 */ /* 0x008ee20000300a00 */
[----:B------:R-:W-:-:S02]  /*856d0*/  PRMT R36, R36, 0x7773, RZ ;  /* 0x0000777324247816 */ /* 0x000fc400000000ff */
[----:B-1----:R-:W-:Y:S01]  /*856e0*/  PRMT R7, R33, 0x7770, RZ ;  /* 0x0000777021077816 */ /* 0x002fe200000000ff */
[----:B------:R-:W1:Y:S01]  /*856f0*/  LDC R24, c[0x0][0x228] ;  /* 0x00008a00ff187b82 */ /* 0x000e620000000800 */
[----:B--2---:R-:W2:Y:S01]  /*85700*/  LDL.LU.64 R248, [R1+0x1048] ;  /* 0x0010480001f87983 */ /* 0x004ea20000300a00 */
[----:B------:R-:W-:Y:S02]  /*85710*/  ISETP.LT.AND P6, PT, R15, R11, !P4 ;  /* 0x0000000b0f00720c */ /* 0x000fe400067c1270 */
[----:B------:R-:W-:Y:S01]  /*85720*/  ISETP.LT.AND P5, PT, R16, R22, !P4 ;  /* 0x000000161000720c */ /* 0x000fe200067a1270 */
[----:B------:R4:W-:Y:S01]  /*85730*/  @P3 STG.E.U8 desc[UR60][R28.64], R36 ;  /* 0x000000241c003986 */ /* 0x0009e2000c10113c */
[----:B------:R-:W-:Y:S01]  /*85740*/  ISETP.LT.AND P3, PT, R17, R8, !P4 ;  /* 0x000000081100720c */ /* 0x000fe20006761270 */
[----:B------:R-:W-:Y:S01]  /*85750*/  VIADD R0, R10, 0x1b ;  /* 0x0000001b0a007836 */ /* 0x000fe20000000000 */
[----:B0-----:R-:W-:Y:S01]  /*85760*/  ISETP.LT.AND P4, PT, R14, R19, !P4 ;  /* 0x000000130e00720c */ /* 0x001fe20006781270 */
[----:B------:R-:W0:Y:S01]  /*85770*/  LDC R11, c[0x0][0x228] ;  /* 0x00008a00ff0b7b82 */ /* 0x000e220000000800 */
[----:B------:R-:W-:-:S05]  /*85780*/  PRMT R5, R33, 0x7771, RZ ;  /* 0x0000777121057816 */ /* 0x000fca00000000ff */
[----:B------:R-:W-:Y:S01]  /*85790*/  @P6 STG.E.U8 desc[UR60][R246.64], R7 ;  /* 0x00000007f6006986 */ /* 0x000fe2000c10113c */
[----:B------:R-:W-:Y:S01]  /*857a0*/  ISETP.GE.AND P6, PT, R0, R3, PT ;  /* 0x000000030000720c */ /* 0x000fe20003fc6270 */
[----:B------:R-:W1:Y:S01]  /*857b0*/  LDC.64 R8, c[0x0][0x228] ;  /* 0x00008a00ff087b82 */ /* 0x000e620000000a00 */
[----:B------:R-:W-:Y:S01]  /*857c0*/  PRMT R0, R33, 0x7772, RZ ;  /* 0x0000777221007816 */ /* 0x000fe200000000ff */
[----:B------:R4:W-:Y:S01]  /*857d0*/  @P5 STG.E.U8 desc[UR60][R26.64], R5 ;  /* 0x000000051a005986 */ /* 0x0009e2000c10113c */
[----:B------:R-:W-:-:S03]  /*857e0*/  ISETP.LT.AND P5, PT, R15, R13, !P6 ;  /* 0x0000000d0f00720c */ /* 0x000fc600077a1270 */
[----:B----4-:R4:W-:Y:S01]  /*857f0*/  @P4 STG.E.U8 desc[UR60][R244.64], R0 ;  /* 0x00000000f4004986 */ /* 0x0109e2000c10113c */
[----:B------:R-:W-:Y:S01]  /*85800*/  ISETP.LT.AND P4, PT, R16, R23, !P6 ;  /* 0x000000171000720c */ /* 0x000fe20007781270 */
[----:B------:R-:W1:Y:S01]  /*85810*/  LDC R19, c[0x0][0x228] ;  /* 0x00008a00ff137b82 */ /* 0x000e620000000800 */
[----:B------:R-:W-:Y:S01]  /*85820*/  PRMT R33, R33, 0x7773, RZ ;  /* 0x0000777321217816 */ /* 0x000fe200000000ff */
[----:B------:R-:W2:Y:S01]  /*85830*/  LDL.LU.64 R28, [R1+0x1038] ;  /* 0x00103800011c7983 */ /* 0x000ea20000300a00 */
[C---:B------:R-:W-:Y:S02]  /*85840*/  PRMT R3, R37.reuse, 0x7771, RZ ;  /* 0x0000777125037816 */ /* 0x040fe400000000ff */
[----:B------:R-:W-:Y:S01]  /*85850*/  PRMT R5, R37, 0x7770, RZ ;  /* 0x0000777025057816 */ /* 0x000fe200000000ff */
[----:B------:R-:W2:Y:S02]  /*85860*/  LDL.LU.64 R246, [R1+0x1030] ;  /* 0x0010300001f67983 */ /* 0x000ea40000300a00 */
[----:B------:R-:W1:Y:S02]  /*85870*/  LDC R22, c[0x0][0x228] ;  /* 0x00008a00ff167b82 */ /* 0x000e640000000800 */
[----:B----4-:R-:W4:Y:S01]  /*85880*/  LDL.LU.64 R244, [R1+0x1028] ;  /* 0x0010280001f47983 */ /* 0x010f220000300a00 */
[----:B------:R-:W-:-:S05]  /*85890*/  VIADD R0, R10, 0x1c ;  /* 0x0000001c0a007836 */ /* 0x000fca0000000000 */
[----:B------:R-:W4:Y:S08]  /*858a0*/  LDC R7, c[0x0][0x228] ;  /* 0x00008a00ff077b82 */ /* 0x000f300000000800 */
[----:B------:R-:W4:Y:S01]  /*858b0*/  LDC R23, c[0x0][0x228] ;  /* 0x00008a00ff177b82 */ /* 0x000f220000000800 */
[----:B---3--:R3:W-:Y:S04]  /*858c0*/  @P3 STG.E.U8 desc[UR60][R250.64], R33 ;  /* 0x00000021fa003986 */ /* 0x0087e8000c10113c */
[----:B--2---:R-:W-:Y:S04]  /*858d0*/  @P5 STG.E.U8 desc[UR60][R248.64], R5 ;  /* 0x00000005f8005986 */ /* 0x004fe8000c10113c */
[----:B---3--:R-:W2:Y:S04]  /*858e0*/  LDL.LU.64 R250, [R1+0x1018] ;  /* 0x0010180001fa7983 */ /* 0x008ea80000300a00 */
[----:B------:R3:W-:Y:S04]  /*858f0*/  @P4 STG.E.U8 desc[UR60][R34.64], R3 ;  /* 0x0000000322004986 */ /* 0x0007e8000c10113c */
[----:B---3--:R-:W3:Y:S01]  /*85900*/  LDL.LU.64 R34, [R1+0x3080] ;  /* 0x0030800001227983 */ /* 0x008ee20000300a00 */
[----:B------:R-:W-:-:S02]  /*85910*/  ISETP.LT.AND P3, PT, R17, R12, !P6 ;  /* 0x0000000c1100720c */ /* 0x000fc40007761270 */
[----:B0-----:R-:W-:Y:S01]  /*85920*/  ISETP.LT.AND P6, PT, R14, R11, !P6 ;  /* 0x0000000b0e00720c */ /* 0x001fe200077c1270 */
[----:B------:R-:W2:Y:S01]  /*85930*/  LDL.LU.64 R248, [R1+0x1008] ;  /* 0x0010080001f87983 */ /* 0x000ea20000300a00 */
[----:B-1----:R-:W-:Y:S01]  /*85940*/  ISETP.GE.AND P5, PT, R0, R9, PT ;  /* 0x000000090000720c */ /* 0x002fe20003fa6270 */
[----:B------:R-:W0:Y:S01]  /*85950*/  LDC.64 R12, c[0x0][0x228] ;  /* 0x00008a00ff0c7b82 */ /* 0x000e220000000a00 */
[----:B------:R-:W-:Y:S01]  /*85960*/  PRMT R0, R37, 0x7772, RZ ;  /* 0x0000777225007816 */ /* 0x000fe200000000ff */
[----:B------:R-:W2:Y:S01]  /*85970*/  LDL.LU.64 R26, [R1+0xfe8] ;  /* 0x000fe800011a7983 */ /* 0x000ea20000300a00 */
[----:B------:R-:W-:Y:S02]  /*85980*/  ISETP.LT.AND P4, PT, R15, R19, !P5 ;  /* 0x000000130f00720c */ /* 0x000fe40006f81270 */
[----:B------:R-:W-:-:S03]  /*85990*/  PRMT R37, R37, 0x7773, RZ ;  /* 0x0000777325257816 */ /* 0x000fc600000000ff */
[----:B------:R-:W1:Y:S02]  /*859a0*/  LDC R11, c[0x0][0x228] ;  /* 0x00008a00ff0b7b82 */ /* 0x000e640000000800 */
[----:B------:R4:W-:Y:S01]  /*859b0*/  @P6 STG.E.U8 desc[UR60][R28.64], R0 ;  /* 0x000000001c006986 */ /* 0x0009e2000c10113c */
[----:B------:R-:W-:-:S03]  /*859c0*/  ISETP.LT.AND P6, PT, R16, R22, !P5 ;  /* 0x000000161000720c */ /* 0x000fc60006fc1270 */
[----:B------:R3:W-:Y:S02]  /*859d0*/  @P3 STG.E.U8 desc[UR60][R246.64], R37 ;  /* 0x00000025f6003986 */ /* 0x0007e4000c10113c */
[----:B------:R-:W2:Y:S02]  /*859e0*/  LDC R9, c[0x0][0x228] ;  /* 0x00008a00ff097b82 */ /* 0x000ea40000000800 */
[----:B----4-:R-:W4:Y:S01]  /*859f0*/  LDL.LU.64 R28, [R1+0x1000] ;  /* 0x00100000011c7983 */ /* 0x010f220000300a00 */
[----:B---3--:R-:W-:-:S03]  /*85a00*/  PRMT R5, R34, 0x7770, RZ ;  /* 0x0000777022057816 */ /* 0x008fc600000000ff */
[----:B------:R-:W3:Y:S01]  /*85a10*/  LDL.LU.64 R246, [R1+0xff8] ;  /* 0x000ff80001f67983 */ /* 0x000ee20000300a00 */
[----:B------:R-:W-:Y:S01]  /*85a20*/  PRMT R3, R34, 0x7771, RZ ;  /* 0x0000777122037816 */ /* 0x000fe200000000ff */
[----:B------:R-:W-:Y:S01]  /*85a30*/  VIADD R0, R10, 0x1d ;  /* 0x0000001d0a007836 */ /* 0x000fe20000000000 */
[----:B------:R-:W3:Y:S01]  /*85a40*/  LDC R19, c[0x0][0x228] ;  /* 0x00008a00ff137b82 */ /* 0x000ee20000000800 */
[----:B------:R0:W-:Y:S04]  /*85a50*/  @P4 STG.E.U8 desc[UR60][R244.64], R5 ;  /* 0x00000005f4004986 */ /* 0x0001e8000c10113c */
[----:B------:R1:W-:Y:S03]  /*85a60*/  @P6 STG.E.U8 desc[UR60][R38.64], R3 ;  /* 0x0000000326006986 */ /* 0x0003e6000c10113c */
[----:B------:R-:W3:Y:S01]  /*85a70*/  LDC R22, c[0x0][0x228] ;  /* 0x00008a00ff167b82 */ /* 0x000ee20000000800 */
[----:B0-----:R-:W3:Y:S04]  /*85a80*/  LDL.LU.64 R244, [R1+0xfe0] ;  /* 0x000fe00001f47983 */ /* 0x001ee80000300a00 */
[----:B-1----:R-:W4:Y:S01]  /*85a90*/  LDL.LU.64 R38, [R1+0x3078] ;  /* 0x0030780001267983 */ /* 0x002f220000300a00 */
[----:B------:R-:W-:-:S02]  /*85aa0*/  ISETP.LT.AND P3, PT, R17, R6, !P5 ;  /* 0x000000061100720c */ /* 0x000fc40006f61270 */
[----:B------:R-:W-:Y:S02]  /*85ab0*/  ISETP.LT.AND P5, PT, R14, R7, !P5 ;  /* 0x000000070e00720c */ /* 0x000fe40006fa1270 */
[----:B------:R-:W0:Y:S01]  /*85ac0*/  LDC.64 R6, c[0x0][0x228] ;  /* 0x00008a00ff067b82 */ /* 0x000e220000000a00 */
[----:B------:R-:W-:Y:S02]  /*85ad0*/  ISETP.GE.AND P4, PT, R0, R13, PT ;  /* 0x0000000d0000720c */ /* 0x000fe40003f86270 */
[C---:B------:R-:W-:Y:S02]  /*85ae0*/  PRMT R0, R34.reuse, 0x7772, RZ ;  /* 0x0000777222007816 */ /* 0x040fe400000000ff */
[----:B------:R-:W-:Y:S02]  /*85af0*/  PRMT R34, R34, 0x7773, RZ ;  /* 0x0000777322227816 */ /* 0x000fe400000000ff */
[----:B------:R-:W-:Y:S01]  /*85b00*/  ISETP.LT.AND P6, PT, R15, R11, !P4 ;  /* 0x0000000b0f00720c */ /* 0x000fe200067c1270 */
[----:B------:R-:W1:Y:S03]  /*85b10*/  LDC R13, c[0x0][0x228] ;  /* 0x00008a00ff0d7b82 */ /* 0x000e660000000800 */
[----:B--2---:R2:W-:Y:S04]  /*85b20*/  @P5 STG.E.U8 desc[UR60][R250.64], R0 ;  /* 0x00000000fa005986 */ /* 0x0045e8000c10113c */
[----:B------:R2:W-:Y:S01]  /*85b30*/  @P3 STG.E.U8 desc[UR60][R248.64], R34 ;  /* 0x00000022f8003986 */ /* 0x0005e2000c10113c */
[----:B------:R-:W-:Y:S01]  /*85b40*/  ISETP.LT.AND P5, PT, R16, R23, !P4 ;  /* 0x000000171000720c */ /* 0x000fe200067a1270 */
[----:B------:R-:W1:Y:S01]  /*85b50*/  LDC R11, c[0x0][0x228] ;  /* 0x00008a00ff0b7b82 */ /* 0x000e620000000800 */
[----:B------:R-:W-:-:S02]  /*85b60*/  ISETP.LT.AND P3, PT, R17, R4, !P4 ;  /* 0x000000041100720c */ /* 0x000fc40006761270 */
[----:B------:R-:W-:Y:S01]  /*85b70*/  ISETP.LT.AND P4, PT, R14, R9, !P4 ;  /* 0x000000090e00720c */ /* 0x000fe20006781270 */
[----:B--2---:R-:W-:-:S04]  /*85b80*/  VIADD R0, R10, 0x1e ;  /* 0x0000001e0a007836 */ /* 0x004fc80000000000 */
[----:B------:R-:W2:Y:S01]  /*85b90*/  LDC.64 R4, c[0x0][0x228] ;  /* 0x00008a00ff047b82 */ /* 0x000ea20000000a00 */
[----:B------:R-:W2:Y:S04]  /*85ba0*/  LDL.LU.64 R248, [R1+0xfd8] ;  /* 0x000fd80001f87983 */ /* 0x000ea80000300a00 */
[----:B------:R-:W2:Y:S03]  /*85bb0*/  LDL.LU.64 R250, [R1+0xfd0] ;  /* 0x000fd00001fa7983 */ /* 0x000ea60000300a00 */
[----:B------:R-:W2:Y:S01]  /*85bc0*/  LDC R23, c[0x0][0x228] ;  /* 0x00008a00ff177b82 */ /* 0x000ea20000000800 */
[C---:B----4-:R-:W-:Y:S02]  /*85bd0*/  PRMT R3, R38.reuse, 0x7770, RZ ;  /* 0x0000777026037816 */ /* 0x050fe400000000ff */
[----:B------:R-:W-:-:S03]  /*85be0*/  PRMT R9, R38, 0x7771, RZ ;  /* 0x0000777126097816 */ /* 0x000fc600000000ff */
[----:B------:R4:W-:Y:S01]  /*85bf0*/  @P6 STG.E.U8 desc[UR60][R26.64], R3 ;  /* 0x000000031a006986 */ /* 0x0009e2000c10113c */
[----:B0-----:R-:W-:Y:S02]  /*85c00*/  ISETP.GE.AND P6, PT, R0, R7, PT ;  /* 0x000000070000720c */ /* 0x001fe40003fc6270 */
[C---:B------:R-:W-:Y:S02]  /*85c10*/  PRMT R0, R38.reuse, 0x7772, RZ ;  /* 0x0000777226007816 */ /* 0x040fe400000000ff */
[----:B------:R-:W-:Y:S01]  /*85c20*/  PRMT R38, R38, 0x7773, RZ ;  /* 0x0000777326267816 */ /* 0x000fe200000000ff */
[----:B------:R0:W-:Y:S04]  /*85c30*/  @P5 STG.E.U8 desc[UR60][R28.64], R9 ;  /* 0x000000091c005986 */ /* 0x0001e8000c10113c */
[----:B----4-:R-:W4:Y:S04]  /*85c40*/  LDL.LU.64 R26, [R1+0xfc8] ;  /* 0x000fc800011a7983 */ /* 0x010f280000300a00 */
[----:B---3--:R-:W-:Y:S04]  /*85c50*/  @P4 STG.E.U8 desc[UR60][R246.64], R0 ;  /* 0x00000000f6004986 */ /* 0x008fe8000c10113c */
[----:B0-----:R-:W3:Y:S04]  /*85c60*/  LDL.LU.64 R28, [R1+0xfb0] ;  /* 0x000fb000011c7983 */ /* 0x001ee80000300a00 */
[----:B------:R0:W-:Y:S04]  /*85c70*/  @P3 STG.E.U8 desc[UR60][R244.64], R38 ;  /* 0x00000026f4003986 */ /* 0x0001e8000c10113c */
[----:B0-----:R-:W3:Y:S01]  /*85c80*/  LDL.LU.64 R244, [R1+0xfa8] ;  /* 0x000fa80001f47983 */ /* 0x001ee20000300a00 */
[----:B------:R-:W-:-:S02]  /*85c90*/  ISETP.LT.AND P5, PT, R15, R19, !P6 ;  /* 0x000000130f00720c */ /* 0x000fc400077a1270 */
[----:B------:R-:W-:Y:S01]  /*85ca0*/  ISETP.LT.AND P4, PT, R16, R22, !P6 ;  /* 0x000000161000720c */ /* 0x000fe20007781270 */
[----:B------:R-:W3:Y:S01]  /*85cb0*/  LDL.LU.64 R32, [R1+0xfa0] ;  /* 0x000fa00001207983 */ /* 0x000ee20000300a00 */
[----:B-1----:R-:W-:Y:S02]  /*85cc0*/  ISETP.LT.AND P3, PT, R14, R11, !P6 ;  /* 0x0000000b0e00720c */ /* 0x002fe40007761270 */
[C---:B------:R-:W-:Y:S01]  /*85cd0*/  PRMT R9, R35.reuse, 0x7771, RZ ;  /* 0x0000777123097816 */ /* 0x040fe200000000ff */
[----:B------:R-:W-:Y:S01]  /*85ce0*/  VIADD R0, R10, 0x1f ;  /* 0x0000001f0a007836 */ /* 0x000fe20000000000 */
[C---:B------:R-:W-:Y:S01]  /*85cf0*/  PRMT R11, R35.reuse, 0x7770, RZ ;  /* 0x00007770230b7816 */ /* 0x040fe200000000ff */
[----:B------:R-:W3:Y:S01]  /*85d00*/  LDL.LU.64 R246, [R1+0xf98] ;  /* 0x000f980001f67983 */ /* 0x000ee20000300a00 */
[----:B------:R-:W-:Y:S01]  /*85d10*/  PRMT R7, R35, 0x7772, RZ ;  /* 0x0000777223077816 */ /* 0x000fe200000000ff */
[----:B------:R-:W0:Y:S02]  /*85d20*/  LDC R22, c[0x0][0x228] ;  /* 0x00008a00ff167b82 */ /* 0x000e240000000800 */
[----:B--2---:R1:W-:Y:S01]  /*85d30*/  @P5 STG.E.U8 desc[UR60][R248.64], R11 ;  /* 0x0000000bf8005986 */ /* 0x0043e2000c10113c */
[----:B------:R-:W-:-:S03]  /*85d40*/  ISETP.GE.AND P5, PT, R0, R5, PT ;  /* 0x000000050000720c */ /* 0x000fc60003fa6270 */
[----:B------:R2:W-:Y:S01]  /*85d50*/  @P4 STG.E.U8 desc[UR60][R250.64], R9 ;  /* 0x00000009fa004986 */ /* 0x0005e2000c10113c */
[----:B------:R-:W-:Y:S01]  /*85d60*/  ISETP.LT.AND P6, PT, R17, R2, !P6 ;  /* 0x000000021100720c */ /* 0x000fe200077c1270 */
[----:B------:R-:W0:Y:S02]  /*85d70*/  LDC R19, c[0x0][0x228] ;  /* 0x00008a00ff137b82 */ /* 0x000e240000000800 */
[----:B-1----:R-:W3:Y:S01]  /*85d80*/  LDL.LU.64 R248, [R1+0xf90] ;  /* 0x000f900001f87983 */ /* 0x002ee20000300a00 */
[----:B------:R-:W-:-:S05]  /*85d90*/  ISETP.LT.AND P4, PT, R15, R13, !P5 ;  /* 0x0000000d0f00720c */ /* 0x000fca0006f81270 */
[----:B------:R-:W1:Y:S01]  /*85da0*/  LDC.64 R2, c[0x0][0x228] ;  /* 0x00008a00ff027b82 */ /* 0x000e620000000a00 */
[----:B--2---:R-:W2:Y:S04]  /*85db0*/  LDL.LU R250, [R1+0x70] ;  /* 0x0000700001fa7983 */ /* 0x004ea80000300800 */
[----:B------:R-:W2:Y:S01]  /*85dc0*/  LDL.LU.64 R30, [R1+0xf88] ;  /* 0x000f8800011e7983 */ /* 0x000ea20000300a00 */
[----:B------:R-:W-:Y:S02]  /*85dd0*/  PRMT R35, R35, 0x7773, RZ ;  /* 0x0000777323237816 */ /* 0x000fe400000000ff */
[----:B------:R-:W2:Y:S01]  /*85de0*/  LDC R13, c[0x0][0x228] ;  /* 0x00008a00ff0d7b82 */ /* 0x000ea20000000800 */
[----:B------:R-:W-:Y:S01]  /*85df0*/  PRMT R11, R39, 0x7770, RZ ;  /* 0x00007770270b7816 */ /* 0x000fe200000000ff */
[----:B----4-:R4:W-:Y:S04]  /*85e00*/  @P3 STG.E.U8 desc[UR60][R26.64], R7 ;  /* 0x000000071a003986 */ /* 0x0109e8000c10113c */
[----:B----4-:R-:W4:Y:S04]  /*85e10*/  LDL.LU.64 R26, [R1+0xf80] ;  /* 0x000f8000011a7983 */ /* 0x010f280000300a00 */
[----:B---3--:R3:W-:Y:S04]  /*85e20*/  @P6 STG.E.U8 desc[UR60][R28.64], R35 ;  /* 0x000000231c006986 */ /* 0x0087e8000c10113c */
[----:B------:R0:W-:Y:S04]  /*85e30*/  @P4 STG.E.U8 desc[UR60][R244.64], R11 ;  /* 0x0000000bf4004986 */ /* 0x0001e8000c10113c */
[----:B---3--:R-:W3:Y:S04]  /*85e40*/  LDL.LU.64 R28, [R1+0xf78] ;  /* 0x000f7800011c7983 */ /* 0x008ee80000300a00 */
[----:B0-----:R-:W3:Y:S01]  /*85e50*/  LDL.LU.64 R244, [R1+0xf68] ;  /* 0x000f680001f47983 */ /* 0x001ee20000300a00 */
[----:B------:R-:W-:Y:S01]  /*85e60*/  ISETP.LT.AND P3, PT, R16, R24, !P5 ;  /* 0x000000181000720c */ /* 0x000fe20006f61270 */
[----:B------:R-:W-:Y:S01]  /*85e70*/  VIADD R0, R10, 0x20 ;  /* 0x000000200a007836 */ /* 0x000fe20000000000 */
[----:B------:R-:W-:Y:S01]  /*85e80*/  ISETP.LT.AND P6, PT, R17, R8, !P5 ;  /* 0x000000081100720c */ /* 0x000fe20006fc1270 */
[----:B------:R-:W3:Y:S01]  /*85e90*/  LDL.LU R251, [R1+0x60] ;  /* 0x0000600001fb7983 */ /* 0x000ee20000300800 */
[----:B------:R-:W-:Y:S01]  /*85ea0*/  ISETP.LT.AND P5, PT, R14, R22, !P5 ;  /* 0x000000160e00720c */ /* 0x000fe20006fa1270 */
[----:B------:R-:W0:Y:S01]  /*85eb0*/  LDC.64 R8, c[0x0][0x228] ;  /* 0x00008a00ff087b82 */ /* 0x000e220000000a00 */
[----:B------:R-:W-:-:S02]  /*85ec0*/  PRMT R7, R39, 0x7771, RZ ;  /* 0x0000777127077816 */ /* 0x000fc400000000ff */
[----:B-1----:R-:W-:Y:S02]  /*85ed0*/  ISETP.GE.AND P4, PT, R0, R3, PT ;  /* 0x000000030000720c */ /* 0x002fe40003f86270 */
[----:B------:R-:W-:-:S03]  /*85ee0*/  PRMT R5, R39, 0x7772, RZ ;  /* 0x0000777227057816 */ /* 0x000fc600000000ff */
[----:B------:R-:W-:Y:S01]  /*85ef0*/  @P3 STG.E.U8 desc[UR60][R32.64], R7 ;  /* 0x0000000720003986 */ /* 0x000fe2000c10113c */
[----:B------:R-:W-:Y:S01]  /*85f00*/  ISETP.LT.AND P3, PT, R15, R23, !P4 ;  /* 0x000000170f00720c */ /* 0x000fe20006761270 */
[----:B------:R-:W1:Y:S01]  /*85f10*/  LDC R22, c[0x0][0x228] ;  /* 0x00008a00ff167b82 */ /* 0x000e620000000800 */
[----:B------:R-:W-:Y:S01]  /*85f20*/  PRMT R39, R39, 0x7773, RZ ;  /* 0x0000777327277816 */ /* 0x000fe200000000ff */
[----:B------:R2:W-:Y:S01]  /*85f30*/  @P5 STG.E.U8 desc[UR60][R246.64], R5 ;  /* 0x00000005f6005986 */ /* 0x0005e2000c10113c */
[----:B------:R-:W-:-:S03]  /*85f40*/  ISETP.LT.AND P5, PT, R16, R19, !P4 ;  /* 0x000000131000720c */ /* 0x000fc600067a1270 */
[----:B------:R2:W-:Y:S01]  /*85f50*/  @P6 STG.E.U8 desc[UR60][R248.64], R39 ;  /* 0x00000027f8006986 */ /* 0x0005e2000c10113c */
[----:B------:R-:W-:Y:S01]  /*85f60*/  ISETP.LT.AND P6, PT, R17, R12, !P4 ;  /* 0x0000000c1100720c */ /* 0x000fe200067c1270 */
[----:B------:R-:W-:Y:S01]  /*85f70*/  VIADD R0, R10, 0x21 ;  /* 0x000000210a007836 */ /* 0x000fe20000000000 */
[C---:B--2---:R-:W-:Y:S01]  /*85f80*/  PRMT R3, R250.reuse, 0x7771, RZ ;  /* 0x00007771fa037816 */ /* 0x044fe200000000ff */
[----:B------:R-:W2:Y:S01]  /*85f90*/  LDC R11, c[0x0][0x228] ;  /* 0x00008a00ff0b7b82 */ /* 0x000ea20000000800 */
[----:B------:R-:W2:Y:S01]  /*85fa0*/  LDL.LU.64 R246, [R1+0xf60] ;  /* 0x000f600001f67983 */ /* 0x000ea20000300a00 */
[----:B------:R-:W-:-:S03]  /*85fb0*/  PRMT R5, R250, 0x7770, RZ ;  /* 0x00007770fa057816 */ /* 0x000fc600000000ff */
[----:B------:R-:W2:Y:S01]  /*85fc0*/  LDL.LU.64 R248, [R1+0xf58] ;  /* 0x000f580001f87983 */ /* 0x000ea20000300a00 */
[----:B------:R-:W-:Y:S02]  /*85fd0*/  ISETP.LT.AND P4, PT, R14, R13, !P4 ;  /* 0x0000000d0e00720c */ /* 0x000fe40006781270 */
[----:B------:R-:W2:Y:S01]  /*85fe0*/  LDC R7, c[0x0][0x228] ;  /* 0x00008a00ff077b82 */ /* 0x000ea20000000800 */
[----:B------:R0:W-:Y:S02]  /*85ff0*/  @P3 STG.E.U8 desc[UR60][R30.64], R5 ;  /* 0x000000051e003986 */ /* 0x0001e4000c10113c */
[----:B0-----:R-:W-:Y:S02]  /*86000*/  ISETP.GE.AND P3, PT, R0, R9, PT ;  /* 0x000000090000720c */ /* 0x001fe40003f66270 */
[----:B------:R-:W-:-:S03]  /*86010*/  PRMT R0, R250, 0x7773, RZ ;  /* 0x00007773fa007816 */ /* 0x000fc600000000ff */
[----:B------:R-:W0:Y:S01]  /*86020*/  LDC.64 R12, c[0x0][0x228] ;  /* 0x00008a00ff0c7b82 */ /* 0x000e220000000a00 */
[----:B------:R-:W2:Y:S07]  /*86030*/  LDL.LU.64 R30, [R1+0xf50] ;  /* 0x000f5000011e7983 */ /* 0x000eae0000300a00 */
[----:B------:R-:W0:Y:S08]  /*86040*/  LDC R19, c[0x0][0x228] ;  /* 0x00008a00ff137b82 */ /* 0x000e300000000800 */
[----:B------:R-:W0:Y:S08]  /*86050*/  LDC R23, c[0x0][0x228] ;  /* 0x00008a00ff177b82 */ /* 0x000e300000000800 */
[----:B------:R-:W0:Y:S08]  /*86060*/  LDC R9, c[0x0][0x228] ;  /* 0x00008a00ff097b82 */ /* 0x000e300000000800 */
[----:B------:R-:W0:Y:S01]  /*86070*/  LDC R24, c[0x0][0x228] ;  /* 0x00008a00ff187b82 */ /* 0x000e220000000800 */
[----:B----4-:R4:W-:Y:S04]  /*86080*/  @P5 STG.E.U8 desc[UR60][R26.64], R3 ;  /* 0x000000031a005986 */ /* 0x0109e8000c10113c */
[----:B----4-:R-:W4:Y:S01]  /*86090*/  LDL.LU.64 R26, [R1+0xf40] ;  /* 0x000f4000011a7983 */ /* 0x010f220000300a00 */
[----:B------:R-:W-:-:S03]  /*860a0*/  PRMT R3, R250, 0x7772, RZ ;  /* 0x00007772fa037816 */ /* 0x000fc600000000ff */
[----:B------:R-:W4:Y:S04]  /*860b0*/  LDL.LU R252, [R1+0x74] ;  /* 0x0000740001fc7983 */ /* 0x000f280000300800 */
[----:B---3--:R3:W-:Y:S04]  /*860c0*/  @P4 STG.E.U8 desc[UR60][R28.64], R3 ;  /* 0x000000031c004986 */ /* 0x0087e8000c10113c */
[----:B------:R1:W-:Y:S04]  /*860d0*/  @P6 STG.E.U8 desc[UR60][R244.64], R0 ;  /* 0x00000000f4006986 */ /* 0x0003e8000c10113c */
[----:B---3--:R-:W3:Y:S04]  /*860e0*/  LDL.LU.64 R28, [R1+0xf38] ;  /* 0x000f3800011c7983 */ /* 0x008ee80000300a00 */
[----:B-1----:R-:W3:Y:S01]  /*860f0*/  LDL.LU.64 R244, [R1+0xf30] ;  /* 0x000f300001f47983 */ /* 0x002ee20000300a00 */
[----:B------:R-:W-:-:S02]  /*86100*/  ISETP.LT.AND P5, PT, R15, R22, !P3 ;  /* 0x000000160f00720c */ /* 0x000fc40005fa1270 */
[----:B--2---:R-:W-:Y:S02]  /*86110*/  ISETP.LT.AND P4, PT, R16, R11, !P3 ;  /* 0x0000000b1000720c */ /* 0x004fe40005f81270 */
[C---:B------:R-:W-:Y:S02]  /*86120*/  PRMT R5, R251.reuse, 0x7770, RZ ;  /* 0x00007770fb057816 */ /* 0x040fe400000000ff */
[----:B------:R-:W-:Y:S01]  /*86130*/  PRMT R3, R251, 0x7771, RZ ;  /* 0x00007771fb037816 */ /* 0x000fe200000000ff */
[----:B------:R-:W-:Y:S01]  /*86140*/  VIADD R0, R10, 0x22 ;  /* 0x000000220a007836 */ /* 0x000fe20000000000 */
[----:B------:R-:W-:Y:S01]  /*86150*/  ISETP.LT.AND P6, PT, R17, R6, !P3 ;  /* 0x000000061100720c */ /* 0x000fe20005fc1270 */
[----:B------:R-:W1:Y:S01]  /*86160*/  LDC R11, c[0x0][0x228] ;  /* 0x00008a00ff0b7b82 */ /* 0x000e620000000800 */
[----:B------:R-:W-:-:S03]  /*86170*/  ISETP.LT.AND P3, PT, R14, R7, !P3 ;  /* 0x000000070e00720c */ /* 0x000fc60005f61270 */
[----:B------:R2:W-:Y:S01]  /*86180*/  @P5 STG.E.U8 desc[UR60][R246.64], R5 ;  /* 0x00000005f6005986 */ /* 0x0005e2000c10113c */
[----:B0-----:R-:W-:-:S03]  /*86190*/  ISETP.GE.AND P5, PT, R0, R13, PT ;  /* 0x0000000d0000720c */ /* 0x001fc60003fa6270 */
[----:B------:R-:W0:Y:S01]  /*861a0*/  LDC.64 R6, c[0x0][0x228] ;  /* 0x00008a00ff067b82 */ /* 0x000e220000000a00 */
[----:B------:R2:W-:Y:S01]  /*861b0*/  @P4 STG.E.U8 desc[UR60][R248.64], R3 ;  /* 0x00000003f8004986 */ /* 0x0005e2000c10113c */
[----:B------:R-:W-:-:S06]  /*861c0*/  ISETP.LT.AND P4, PT, R15, R19, !P5 ;  /* 0x000000130f00720c */ /* 0x000fcc0006f81270 */
[----:B------:R-:W1:Y:S01]  /*861d0*/  LDC R22, c[0x0][0x228] ;  /* 0x00008a00ff167b82 */ /* 0x000e620000000800 */
[----:B--2---:R-:W2:Y:S04]  /*861e0*/  LDL.LU.64 R246, [R1+0xf28] ;  /* 0x000f280001f67983 */ /* 0x004ea80000300a00 */
[----:B------:R-:W2:Y:S01]  /*861f0*/  LDL.LU.64 R248, [R1+0xf10] ;  /* 0x000f100001f87983 */ /* 0x000ea20000300a00 */
[C---:B------:R-:W-:Y:S02]  /*86200*/  PRMT R3, R251.reuse, 0x7772, RZ ;  /* 0x00007772fb037816 */ /* 0x040fe400000000ff */
[----:B------:R-:W2:Y:S01]  /*86210*/  LDC R19, c[0x0][0x228] ;  /* 0x00008a00ff137b82 */ /* 0x000ea20000000800 */
[----:B------:R-:W2:Y:S01]  /*86220*/  LDL.LU R250, [R1+0x64] ;  /* 0x0000640001fa7983 */ /* 0x000ea20000300800 */
[----:B------:R-:W-:-:S03]  /*86230*/  PRMT R0, R251, 0x7773, RZ ;  /* 0x00007773fb007816 */ /* 0x000fc600000000ff */
[----:B------:R0:W-:Y:S01]  /*86240*/  @P3 STG.E.U8 desc[UR60][R30.64], R3 ;  /* 0x000000031e003986 */ /* 0x0001e2000c10113c */
[----:B------:R-:W-:Y:S02]  /*86250*/  ISETP.LT.AND P3, PT, R16, R23, !P5 ;  /* 0x000000171000720c */ /* 0x000fe40006f61270 */
[----:B------:R-:W2:Y:S08]  /*86260*/  LDC R13, c[0x0][0x228] ;  /* 0x00008a00ff0d7b82 */ /* 0x000eb00000000800 */
[----:B------:R-:W2:Y:S01]  /*86270*/  LDC R23, c[0x0][0x228] ;  /* 0x00008a00ff177b82 */ /* 0x000ea20000000800 */
[----:B0-----:R-:W2:Y:S04]  /*86280*/  LDL.LU.64 R30, [R1+0xf08] ;  /* 0x000f0800011e7983 */ /* 0x001ea80000300a00 */
[----:B----4-:R0:W-:Y:S01]  /*86290*/  @P6 STG.E.U8 desc[UR60][R26.64], R0 ;  /* 0x000000001a006986 */ /* 0x0101e2000c10113c */
[----:B------:R-:W-:-:S02]  /*862a0*/  ISETP.LT.AND P6, PT, R17, R4, !P5 ;  /* 0x000000041100720c */ /* 0x000fc40006fc1270 */
[----:B------:R-:W-:Y:S01]  /*862b0*/  ISETP.LT.AND P5, PT, R14, R9, !P5 ;  /* 0x000000090e00720c */ /* 0x000fe20006fa1270 */
[----:B------:R-:W4:Y:S01]  /*862c0*/  LDC.64 R4, c[0x0][0x228] ;  /* 0x00008a00ff047b82 */ /* 0x000f220000000a00 */
[C---:B------:R-:W-:Y:S02]  /*862d0*/  PRMT R9, R252.reuse, 0x7770, RZ ;  /* 0x00007770fc097816 */ /* 0x040fe400000000ff */
[----:B------:R-:W-:Y:S01]  /*862e0*/  PRMT R3, R252, 0x7771, RZ ;  /* 0x00007771fc037816 */ /* 0x000fe200000000ff */
[----:B0-----:R-:W4:Y:S04]  /*862f0*/  LDL.LU.64 R26, [R1+0xf00] ;  /* 0x000f0000011a7983 */ /* 0x001f280000300a00 */
[----:B---3--:R0:W-:Y:S04]  /*86300*/  @P4 STG.E.U8 desc[UR60][R28.64], R9 ;  /* 0x000000091c004986 */ /* 0x0081e8000c10113c */
[----:B------:R3:W-:Y:S04]  /*86310*/  @P3 STG.E.U8 desc[UR60][R244.64], R3 ;  /* 0x00000003f4003986 */ /* 0x0007e8000c10113c */
[----:B0-----:R-:W4:Y:S04]  /*86320*/  LDL.LU.64 R28, [R1+0xef8] ;  /* 0x000ef800011c7983 */ /* 0x001f280000300a00 */
[----:B---3--:R-:W3:Y:S01]  /*86330*/  LDL.LU.64 R244, [R1+0xee8] ;  /* 0x000ee80001f47983 */ /* 0x008ee20000300a00 */
[----:B------:R-:W-:Y:S01]  /*86340*/  VIADD R0, R10, 0x23 ;  /* 0x000000230a007836 */ /* 0x000fe20000000000 */
[----:B------:R-:W-:-:S02]  /*86350*/  PRMT R3, R252, 0x7772, RZ ;  /* 0x00007772fc037816 */ /* 0x000fc400000000ff */
[----:B------:R-:W3:Y:S02]  /*86360*/  LDL.LU R251, [R1+0x78] ;  /* 0x0000780001fb7983 */ /* 0x000ee40000300800 */
[----:B------:R-:W-:-:S04]  /*86370*/  ISETP.GE.AND P4, PT, R0, R7, PT ;  /* 0x000000070000720c */ /* 0x000fc80003f86270 */
[----:B-1----:R-:W-:Y:S02]  /*86380*/  ISETP.LT.AND P3, PT, R15, R11, !P4 ;  /* 0x0000000b0f00720c */ /* 0x002fe40006761270 */
[----:B------:R-:W-:Y:S01]  /*86390*/  PRMT R0, R252, 0x7773, RZ ;  /* 0x00007773fc007816 */ /* 0x000fe200000000ff */
[----:B------:R-:W0:Y:S01]  /*863a0*/  LDC R11, c[0x0][0x228] ;  /* 0x00008a00ff0b7b82 */ /* 0x000e220000000800 */
[----:B--2---:R1:W-:Y:S01]  /*863b0*/  @P5 STG.E.U8 desc[UR60][R246.64], R3 ;  /* 0x00000003f6005986 */ /* 0x0043e2000c10113c */
[----:B------:R-:W-:-:S06]  /*863c0*/  ISETP.LT.AND P5, PT, R16, R22, !P4 ;  /* 0x000000161000720c */ /* 0x000fcc00067a1270 */
[----:B------:R-:W2:Y:S01]  /*863d0*/  LDC R22, c[0x0][0x228] ;  /* 0x00008a00ff167b82 */ /* 0x000ea20000000800 */
[----:B------:R1:W-:Y:S01]  /*863e0*/  @P6 STG.E.U8 desc[UR60][R248.64], R0 ;  /* 0x00000000f8006986 */ /* 0x0003e2000c10113c */
[----:B------:R-:W-:-:S03]  /*863f0*/  PRMT R9, R250, 0x7770, RZ ;  /* 0x00007770fa097816 */ /* 0x000fc600000000ff */
[----:B-1----:R-:W2:Y:S01]  /*86400*/  LDL.LU.64 R246, [R1+0xee0] ;  /* 0x000ee00001f67983 */ /* 0x002ea20000300a00 */
[----:B------:R-:W-:-:S03]  /*86410*/  ISETP.LT.AND P6, PT, R17, R2, !P4 ;  /* 0x000000021100720c */ /* 0x000fc600067c1270 */
[----:B------:R-:W2:Y:S01]  /*86420*/  LDL.LU.64 R248, [R1+0xed8] ;  /* 0x000ed80001f87983 */ /* 0x000ea20000300a00 */
[----:B------:R-:W-:Y:S01]  /*86430*/  ISETP.LT.AND P4, PT, R14, R19, !P4 ;  /* 0x000000130e00720c */ /* 0x000fe20006781270 */
[----:B------:R-:W-:Y:S01]  /*86440*/  VIADD R0, R10, 0x24 ;  /* 0x000000240a007836 */ /* 0x000fe20000000000 */
[----:B------:R-:W-:Y:S01]  /*86450*/  PRMT R7, R250, 0x7771, RZ ;  /* 0x00007771fa077816 */ /* 0x000fe200000000ff */
[----:B------:R-:W1:Y:S01]  /*86460*/  LDC.64 R2, c[0x0][0x228] ;  /* 0x00008a00ff027b82 */ /* 0x000e620000000a00 */
[----:B------:R0:W-:Y:S02]  /*86470*/  @P3 STG.E.U8 desc[UR60][R30.64], R9 ;  /* 0x000000091e003986 */ /* 0x0001e4000c10113c */
[----:B----4-:R-:W-:Y:S02]  /*86480*/  ISETP.GE.AND P3, PT, R0, R5, PT ;  /* 0x000000050000720c */ /* 0x010fe40003f66270 */
[----:B------:R-:W-:-:S03]  /*86490*/  PRMT R5, R250, 0x7772, RZ ;  /* 0x00007772fa057816 */ /* 0x000fc600000000ff */
[----:B------:R-:W4:Y:S01]  /*864a0*/  LDC R19, c[0x0][0x228] ;  /* 0x00008a00ff137b82 */ /* 0x000f220000000800 */
[----:B0-----:R-:W4:Y:S01]  /*864b0*/  LDL.LU.64 R30, [R1+0xed0] ;  /* 0x000ed000011e7983 */ /* 0x001f220000300a00 */
[----:B------:R-:W-:-:S03]  /*864c0*/  PRMT R0, R250, 0x7773, RZ ;  /* 0x00007773fa007816 */ /* 0x000fc600000000ff */
[----:B------:R0:W-:Y:S04]  /*864d0*/  @P5 STG.E.U8 desc[UR60][R26.64], R7 ;  /* 0x000000071a005986 */ /* 0x0001e8000c10113c */
[----:B0-----:R-:W4:Y:S04]  /*864e0*/  LDL.LU.64 R26, [R1+0xec0] ;  /* 0x000ec000011a7983 */ /* 0x001f280000300a00 */
[----:B------:R-:W4:Y:S04]  /*864f0*/  LDL.LU R252, [R1+0x68] ;  /* 0x0000680001fc7983 */ /* 0x000f280000300800 */
[----:B------:R0:W-:Y:S04]  /*86500*/  @P4 STG.E.U8 desc[UR60][R28.64], R5 ;  /* 0x000000051c004986 */ /* 0x0001e8000c10113c */
[----:B---3--:R3:W-:Y:S04]  /*86510*/  @P6 STG.E.U8 desc[UR60][R244.64], R0 ;  /* 0x00000000f4006986 */ /* 0x0087e8000c10113c */
[----:B0-----:R-:W4:Y:S04]  /*86520*/  LDL.LU.64 R28, [R1+0xea0] ;  /* 0x000ea000011c7983 */ /* 0x001f280000300a00 */
[----:B---3--:R-:W3:Y:S01]  /*86530*/  LDL.LU.64 R244, [R1+0xeb8] ;  /* 0x000eb80001f47983 */ /* 0x008ee20000300a00 */
[----:B------:R-:W-:-:S02]  /*86540*/  ISETP.LT.AND P5, PT, R15, R13, !P3 ;  /* 0x0000000d0f00720c */ /* 0x000fc40005fa1270 */
[----:B------:R-:W-:Y:S01]  /*86550*/  ISETP.LT.AND P4, PT, R16, R23, !P3 ;  /* 0x000000171000720c */ /* 0x000fe20005f81270 */
[----:B------:R-:W-:Y:S01]  /*86560*/  VIADD R0, R10, 0x25 ;  /* 0x000000250a007836 */ /* 0x000fe20000000000 */
[----:B------:R-:W-:Y:S01]  /*86570*/  ISETP.LT.AND P6, PT, R17, R8, !P3 ;  /* 0x000000081100720c */ /* 0x000fe20005fc1270 */
[----:B------:R-:W0:Y:S01]  /*86580*/  LDC R13, c[0x0][0x228] ;  /* 0x00008a00ff0d7b82 */ /* 0x000e220000000800 */
[----:B------:R-:W-:Y:S02]  /*86590*/  ISETP.LT.AND P3, PT, R14, R11, !P3 ;  /* 0x0000000b0e00720c */ /* 0x000fe40005f61270 */
[C---:B------:R-:W-:Y:S02]  /*865a0*/  PRMT R7, R251.reuse, 0x7770, RZ ;  /* 0x00007770fb077816 */ /* 0x040fe400000000ff */
[----:B------:R-:W-:-:S03]  /*865b0*/  PRMT R5, R251, 0x7771, RZ ;  /* 0x00007771fb057816 */ /* 0x000fc600000000ff */
[----:B------:R-:W0:Y:S01]  /*865c0*/  LDC.64 R8, c[0x0][0x228] ;  /* 0x00008a00ff087b82 */ /* 0x000e220000000a00 */
[----:B--2---:R2:W-:Y:S01]  /*865d0*/  @P5 STG.E.U8 desc[UR60][R246.64], R7 ;  /* 0x00000007f6005986 */ /* 0x0045e2000c10113c */
[----:B-1----:R-:W-:Y:S02]  /*865e0*/  ISETP.GE.AND P5, PT, R0, R3, PT ;  /* 0x000000030000720c */ /* 0x002fe40003fa6270 */
[----:B------:R-:W-:Y:S01]  /*865f0*/  PRMT R3, R251, 0x7772, RZ ;  /* 0x00007772fb037816 */ /* 0x000fe200000000ff */
[----:B------:R1:W-:Y:S01]  /*86600*/  @P4 STG.E.U8 desc[UR60][R248.64], R5 ;  /* 0x00000005f8004986 */ /* 0x0003e2000c10113c */
[----:B----4-:R-:W-:Y:S02]  /*86610*/  ISETP.LT.AND P4, PT, R15, R19, !P5 ;  /* 0x000000130f00720c */ /* 0x010fe40006f81270 */
[----:B------:R-:W4:Y:S01]  /*86620*/  LDC R11, c[0x0][0x228] ;  /* 0x00008a00ff0b7b82 */ /* 0x000f220000000800 */
[----:B--2---:R-:W2:Y:S01]  /*86630*/  LDL.LU.64 R246, [R1+0xeb0] ;  /* 0x000eb00001f67983 */ /* 0x004ea20000300a00 */
[----:B------:R-:W-:-:S06]  /*86640*/  PRMT R0, R251, 0x7773, RZ ;  /* 0x00007773fb007816 */ /* 0x000fcc00000000ff */
[----:B------:R-:W2:Y:S01]  /*86650*/  LDC R23, c[0x0][0x228] ;  /* 0x00008a00ff177b82 */ /* 0x000ea20000000800 */
[----:B-1----:R-:W2:Y:S04]  /*86660*/  LDL.LU.64 R248, [R1+0xe98] ;  /* 0x000e980001f87983 */ /* 0x002ea80000300a00 */
[----:B------:R-:W2:Y:S03]  /*86670*/  LDL.LU R250, [R1+0x7c] ;  /* 0x00007c0001fa7983 */ /* 0x000ea60000300800 */
[----:B------:R-:W1:Y:S01]  /*86680*/  LDC R7, c[0x0][0x228] ;  /* 0x00008a00ff077b82 */ /* 0x000e620000000800 */
[----:B------:R0:W-:Y:S01]  /*86690*/  @P3 STG.E.U8 desc[UR60][R30.64], R3 ;  /* 0x000000031e003986 */ /* 0x0001e2000c10113c */
[----:B------:R-:W-:-:S03]  /*866a0*/  ISETP.LT.AND P3, PT, R16, R22, !P5 ;  /* 0x000000161000720c */ /* 0x000fc60006f61270 */
[----:B------:R-:W2:Y:S03]  /*866b0*/  LDL.LU.64 R32, [R1+0xe90] ;  /* 0x000e900001207983 */ /* 0x000ea60000300a00 */
[----:B------:R-:W1:Y:S01]  /*866c0*/  LDC R19, c[0x0][0x228] ;  /* 0x00008a00ff137b82 */ /* 0x000e620000000800 */
[----:B0-----:R-:W2:Y:S07]  /*866d0*/  LDL.LU.64 R30, [R1+0xe88] ;  /* 0x000e8800011e7983 */ /* 0x001eae0000300a00 */
[----:B------:R-:W0:Y:S01]  /*866e0*/  LDC R22, c[0x0][0x228] ;  /* 0x00008a00ff167b82 */ /* 0x000e220000000800 */
[----:B------:R-:W-:Y:S01]  /*866f0*/  @P6 STG.E.U8 desc[UR60][R26.64], R0 ;  /* 0x000000001a006986 */ /* 0x000fe2000c10113c */
[----:B------:R-:W-:-:S02]  /*86700*/  PRMT R3, R252, 0x7770, RZ ;  /* 0x00007770fc037816 */ /* 0x000fc400000000ff */
[----:B------:R-:W-:-:S03]  /*86710*/  PRMT R5, R252, 0x7771, RZ ;  /* 0x00007771fc057816 */ /* 0x000fc600000000ff */
[----:B------:R-:W-:Y:S04]  /*86720*/  @P4 STG.E.U8 desc[UR60][R28.64], R3 ;  /* 0x000000031c004986 */ /* 0x000fe8000c10113c */
[----:B---3--:R3:W-:Y:S04]  /*86730*/  @P3 STG.E.U8 desc[UR60][R244.64], R5 ;  /* 0x00000005f4003986 */ /* 0x0087e8000c10113c */
[----:B---3--:R-:W3:Y:S01]  /*86740*/  LDL.LU.64 R244, [R1+0xe80] ;  /* 0x000e800001f47983 */ /* 0x008ee20000300a00 */
[----:B------:R-:W-:Y:S02]  /*86750*/  ISETP.LT.AND P6, PT, R17, R12, !P5 ;  /* 0x0000000c1100720c */ /* 0x000fe40006fc1270 */
[----:B------:R-:W-:Y:S01]  /*86760*/  ISETP.LT.AND P5, PT, R14, R13, !P5 ;  /* 0x0000000d0e00720c */ /* 0x000fe20006fa1270 */
[----:B------:R-:W-:Y:S01]  /*86770*/  VIADD R0, R10, 0x26 ;  /* 0x000000260a007836 */ /* 0x000fe20000000000 */
[----:B------:R-:W3:Y:S01]  /*86780*/  LDL.LU.64 R26, [R1+0xe68] ;  /* 0x000e6800011a7983 */ /* 0x000ee20000300a00 */
[----:B------:R-:W-:Y:S01]  /*86790*/  PRMT R3, R252, 0x7772, RZ ;  /* 0x00007772fc037816 */ /* 0x000fe200000000ff */
[----:B------:R-:W0:Y:S02]  /*867a0*/  LDC.64 R12, c[0x0][0x228] ;  /* 0x00008a00ff0c7b82 */ /* 0x000e240000000a00 */
[----:B------:R-:W-:-:S02]  /*867b0*/  ISETP.GE.AND P4, PT, R0, R9, PT ;  /* 0x000000090000720c */ /* 0x000fc40003f86270 */
[----:B------:R-:W-:Y:S02]  /*867c0*/  PRMT R0, R252, 0x7773, RZ ;  /* 0x00007773fc007816 */ /* 0x000fe400000000ff */
[----:B------:R-:W3:Y:S01]  /*867d0*/  LDL.LU R252, [R1+0x6c] ;  /* 0x00006c0001fc7983 */ /* 0x000ee20000300800 */
[----:B----4-:R-:W-:-:S03]  /*867e0*/  ISETP.LT.AND P3, PT, R15, R11, !P4 ;  /* 0x0000000b0f00720c */ /* 0x010fc60006761270 */
[----:B--2---:R-:W-:Y:S04]  /*867f0*/  @P5 STG.E.U8 desc[UR60][R246.64], R3 ;  /* 0x00000003f6005986 */ /* 0x004fe8000c10113c */
[----:B------:R2:W-:Y:S01]  /*86800*/  @P6 STG.E.U8 desc[UR60][R248.64], R0 ;  /* 0x00000000f8006986 */ /* 0x0005e2000c10113c */
[----:B------:R-:W-:Y:S02]  /*86810*/  ISETP.LT.AND P5, PT, R16, R23, !P4 ;  /* 0x000000171000720c */ /* 0x000fe400067a1270 */
[----:B-1----:R-:W-:Y:S01]  /*86820*/  ISETP.LT.AND P6, PT, R14, R7, !P4 ;  /* 0x000000070e00720c */ /* 0x002fe200067c1270 */
[----:B------:R-:W1:Y:S01]  /*86830*/  LDC R23, c[0x0][0x228] ;  /* 0x00008a00ff177b82 */ /* 0x000e620000000800 */
[----:B--2---:R-:W2:Y:S04]  /*86840*/  LDL.LU.64 R248, [R1+0xe60] ;  /* 0x000e600001f87983 */ /* 0x004ea80000300a00 */
[----:B------:R-:W4:Y:S04]  /*86850*/  LDL.LU.64 R28, [R1+0xe58] ;  /* 0x000e5800011c7983 */ /* 0x000f280000300a00 */
[----:B------:R-:W4:Y:S01]  /*86860*/  LDL.LU.64 R246, [R1+0xe50] ;  /* 0x000e500001f67983 */ /* 0x000f220000300a00 */
[----:B------:R-:W-:-:S02]  /*86870*/  PRMT R11, R250, 0x7770, RZ ;  /* 0x00007770fa0b7816 */ /* 0x000fc400000000ff */
[C---:B------:R-:W-:Y:S02]  /*86880*/  PRMT R9, R250.reuse, 0x7771, RZ ;  /* 0x00007771fa097816 */ /* 0x040fe400000000ff */
[C---:B------:R-:W-:Y:S02]  /*86890*/  PRMT R5, R250.reuse, 0x7772, RZ ;  /* 0x00007772fa057816 */ /* 0x040fe400000000ff */
[----:B------:R-:W-:Y:S02]  /*868a0*/  PRMT R3, R250, 0x7773, RZ ;  /* 0x00007773fa037816 */ /* 0x000fe400000000ff */
[----:B------:R-:W4:Y:S04]  /*868b0*/  LDL.LU.64 R250, [R1+0xe48] ;  /* 0x000e480001fa7983 */ /* 0x000f280000300a00 */
[----:B------:R-:W4:Y:S04]  /*868c0*/  LDL.LU R25, [R1+0x80] ;  /* 0x0000800001197983 */ /* 0x000f280000300800 */
[----:B------:R-:W-:Y:S04]  /*868d0*/  @P3 STG.E.U8 desc[UR60][R32.64], R11 ;  /* 0x0000000b20003986 */ /* 0x000fe8000c10113c */
[----:B------:R-:W-:Y:S04]  /*868e0*/  @P5 STG.E.U8 desc[UR60][R30.64], R9 ;  /* 0x000000091e005986 */ /* 0x000fe8000c10113c */
[----:B---3--:R3:W-:Y:S04]  /*868f0*/  @P6 STG.E.U8 desc[UR60][R244.64], R5 ;  /* 0x00000005f4006986 */ /* 0x0087e8000c10113c */
[----:B---3--:R-:W3:Y:S01]  /*86900*/  LDL.LU.64 R244, [R1+0xe40] ;  /* 0x000e400001f47983 */ /* 0x008ee20000300a00 */
[----:B------:R-:W-:Y:S01]  /*86910*/  VIADD R0, R10, 0x27 ;  /* 0x000000270a007836 */ /* 0x000fe20000000000 */
[----:B------:R-:W-:-:S02]  /*86920*/  ISETP.LT.AND P4, PT, R17, R6, !P4 ;  /* 0x000000061100720c */ /* 0x000fc40006781270 */
[----:B------:R-:W4:Y:S02]  /*86930*/  LDC.64 R6, c[0x0][0x228] ;  /* 0x00008a00ff067b82 */ /* 0x000f240000000a00 */
[----:B0-----:R-:W-:-:S04]  /*86940*/  ISETP.GE.AND P3, PT, R0, R13, PT ;  /* 0x0000000d0000720c */ /* 0x001fc80003f66270 */
[----:B------:R-:W-:Y:S02]  /*86950*/  ISETP.LT.AND P5, PT, R15, R19, !P3 ;  /* 0x000000130f00720c */ /* 0x000fe40005fa1270 */
[----:B------:R-:W0:Y:S01]  /*86960*/  LDC R19, c[0x0][0x228] ;  /* 0x00008a00ff137b82 */ /* 0x000e220000000800 */
[----:B------:R-:W-:Y:S02]  /*86970*/  ISETP.LT.AND P6, PT, R16, R22, !P3 ;  /* 0x000000161000720c */ /* 0x000fe40005fc1270 */
[----:B------:R2:W-:Y:S01]  /*86980*/  @P4 STG.E.U8 desc[UR60][R26.64], R3 ;  /* 0x000000031a004986 */ /* 0x0005e2000c10113c */
[----:B------:R-:W-:Y:S02]  /*86990*/  ISETP.LT.AND P4, PT, R17, R4, !P3 ;  /* 0x000000041100720c */ /* 0x000fe40005f81270 */
[----:B-1----:R-:W-:Y:S02]  /*869a0*/  ISETP.LT.AND P3, PT, R14, R23, !P3 ;  /* 0x000000170e00720c */ /* 0x002fe40005f61270 */
[C---:B------:R-:W-:Y:S01]  /*869b0*/  PRMT R13, R252.reuse, 0x7770, RZ ;  /* 0x00007770fc0d7816 */ /* 0x040fe200000000ff */
[----:B------:R-:W1:Y:S01]  /*869c0*/  LDC R22, c[0x0][0x228] ;  /* 0x00008a00ff167b82 */ /* 0x000e620000000800 */
[----:B------:R-:W-:Y:S01]  /*869d0*/  PRMT R11, R252, 0x7771, RZ ;  /* 0x00007771fc0b7816 */ /* 0x000fe200000000ff */
[----:B--2---:R-:W-:Y:S01]  /*869e0*/  VIADD R3, R10, 0x28 ;  /* 0x000000280a037836 */ /* 0x004fe20000000000 */
[C---:B------:R-:W-:Y:S01]  /*869f0*/  PRMT R9, R252.reuse, 0x7772, RZ ;  /* 0x00007772fc097816 */ /* 0x040fe200000000ff */
[----:B------:R2:W-:Y:S01]  /*86a00*/  @P5 STG.E.U8 desc[UR60][R248.64], R13 ;  /* 0x0000000df8005986 */ /* 0x0005e2000c10113c */
[----:B------:R-:W-:-:S03]  /*86a10*/  PRMT R0, R252, 0x7773, RZ ;  /* 0x00007773fc007816 */ /* 0x000fc600000000ff */
[----:B------:R-:W1:Y:S01]  /*86a20*/  LDC.64 R4, c[0x0][0x228] ;  /* 0x00008a00ff047b82 */ /* 0x000e620000000a00 */
[----:B----4-:R-:W-:Y:S01]  /*86a30*/  ISETP.GE.AND P5, PT, R3, R7, PT ;  /* 0x000000070300720c */ /* 0x010fe20003fa6270 */
[----:B------:R4:W-:Y:S03]  /*86a40*/  @P6 STG.E.U8 desc[UR60][R28.64], R11 ;  /* 0x0000000b1c006986 */ /* 0x0009e6000c10113c */
[----:B------:R-:W-:Y:S01]  /*86a50*/  ISETP.LT.AND P6, PT, R15, R24, !P5 ;  /* 0x000000180f00720c */ /* 0x000fe20006fc1270 */
[----:B------:R4:W-:Y:S01]  /*86a60*/  @P3 STG.E.U8 desc[UR60][R246.64], R9 ;  /* 0x00000009f6003986 */ /* 0x0009e2000c10113c */
[----:B0-----:R-:W-:Y:S01]  /*86a70*/  ISETP.LT.AND P3, PT, R16, R19, !P5 ;  /* 0x000000131000720c */ /* 0x001fe20006f61270 */
[----:B------:R-:W0:Y:S02]  /*86a80*/  LDC R23, c[0x0][0x228] ;  /* 0x00008a00ff177b82 */ /* 0x000e240000000800 */
[----:B------:R-:W3:Y:S01]  /*86a90*/  LDL.LU.64 R26, [R1+0xe30] ;  /* 0x000e3000011a7983 */ /* 0x000ee20000300a00 */
[----:B------:R-:W-:-:S03]  /*86aa0*/  PRMT R7, R25, 0x7771, RZ ;  /* 0x0000777119077816 */ /* 0x000fc600000000ff */
[----:B--2---:R-:W2:Y:S02]  /*86ab0*/  LDL.LU.64 R248, [R1+0xe20] ;  /* 0x000e200001f87983 */ /* 0x004ea40000300a00 */
[----:B----4-:R-:W4:Y:S01]  /*86ac0*/  LDC R11, c[0x0][0x228] ;  /* 0x00008a00ff0b7b82 */ /* 0x010f220000000800 */
[----:B------:R-:W-:Y:S01]  /*86ad0*/  PRMT R9, R25, 0x7770, RZ ;  /* 0x0000777019097816 */ /* 0x000fe200000000ff */
[----:B------:R1:W-:Y:S06]  /*86ae0*/  @P4 STG.E.U8 desc[UR60][R250.64], R0 ;  /* 0x00000000fa004986 */ /* 0x0003ec000c10113c */
[----:B------:R-:W4:Y:S01]  /*86af0*/  LDC R19, c[0x0][0x228] ;  /* 0x00008a00ff137b82 */ /* 0x000f220000000800 */
[----:B-1----:R-:W4:Y:S07]  /*86b00*/  LDL.LU.64 R250, [R1+0xe18] ;  /* 0x000e180001fa7983 */ /* 0x002f2e0000300a00 */
[----:B------:R-:W1:Y:S01]  /*86b10*/  LDC R13, c[0x0][0x228] ;  /* 0x00008a00ff0d7b82 */ /* 0x000e620000000800 */
[----:B------:R-:W4:Y:S04]  /*86b20*/  LDL.LU.64 R28, [R1+0xe10] ;  /* 0x000e1000011c7983 */ /* 0x000f280000300a00 */
[----:B------:R-:W4:Y:S03]  /*86b30*/  LDL.LU.64 R246, [R1+0xe08] ;  /* 0x000e080001f67983 */ /* 0x000f260000300a00 */
[----:B------:R-:W1:Y:S01]  /*86b40*/  LDC R24, c[0x0][0x228] ;  /* 0x00008a00ff187b82 */ /* 0x000e620000000800 */
[----:B---3--:R-:W-:Y:S04]  /*86b50*/  @P6 STG.E.U8 desc[UR60][R244.64], R9 ;  /* 0x00000009f4006986 */ /* 0x008fe8000c10113c */
[----:B------:R3:W-:Y:S04]  /*86b60*/  @P3 STG.E.U8 desc[UR60][R40.64], R7 ;  /* 0x0000000728003986 */ /* 0x0007e8000c10113c */
[----:B---3--:R-:W3:Y:S01]  /*86b70*/  LDL.LU.64 R40, [R1+0x3070] ;  /* 0x0030700001287983 */ /* 0x008ee20000300a00 */
[----:B------:R-:W-:Y:S01]  /*86b80*/  ISETP.LT.AND P4, PT, R17, R2, !P5 ;  /* 0x000000021100720c */ /* 0x000fe20006f81270 */
[----:B------:R-:W-:Y:S01]  /*86b90*/  VIADD R0, R10, 0x29 ;  /* 0x000000290a007836 */ /* 0x000fe20000000000 */
[----:B------:R-:W-:Y:S01]  /*86ba0*/  ISETP.LT.AND P5, PT, R14, R22, !P5 ;  /* 0x000000160e00720c */ /* 0x000fe20006fa1270 */
[----:B------:R-:W4:Y:S01]  /*86bb0*/  LDL.LU.64 R244, [R1+0xdf8] ;  /* 0x000df80001f47983 */ /* 0x000f220000300a00 */
[----:B------:R-:W1:Y:S02]  /*86bc0*/  LDC.64 R2, c[0x0][0x228] ;  /* 0x00008a00ff027b82 */ /* 0x000e640000000a00 */
[----:B------:R-:W-:Y:S01]  /*86bd0*/  ISETP.GE.AND P6, PT, R0, R5, PT ;  /* 0x000000050000720c */ /* 0x000fe20003fc6270 */
[----:B------:R-:W4:Y:S01]  /*86be0*/  LDL.LU R252, [R1+0x84] ;  /* 0x0000840001fc7983 */ /* 0x000f220000300800 */
[----:B------:R-:W-:-:S02]  /*86bf0*/  PRMT R5, R25, 0x7772, RZ ;  /* 0x0000777219057816 */ /* 0x000fc400000000ff */
[----:B0-----:R-:W-:Y:S02]  /*86c00*/  ISETP.LT.AND P3, PT, R15, R23, !P6 ;  /* 0x000000170f00720c */ /* 0x001fe40007761270 */
[----:B------:R-:W-:Y:S01]  /*86c10*/  PRMT R0, R25, 0x7773, RZ ;  /* 0x0000777319007816 */ /* 0x000fe200000000ff */
[----:B------:R-:W0:Y:S08]  /*86c20*/  LDC R22, c[0x0][0x228] ;  /* 0x00008a00ff167b82 */ /* 0x000e300000000800 */
[----:B------:R-:W0:Y:S01]  /*86c30*/  LDC R23, c[0x0][0x228] ;  /* 0x00008a00ff177b82 */ /* 0x000e220000000800 */
[----:B------:R-:W-:Y:S04]  /*86c40*/  @P5 STG.E.U8 desc[UR60][R26.64], R5 ;  /* 0x000000051a005986 */ /* 0x000fe8000c10113c */
[----:B--2---:R2:W-:Y:S04]  /*86c50*/  @P4 STG.E.U8 desc[UR60][R248.64], R0 ;  /* 0x00000000f8004986 */ /* 0x0045e8000c10113c */
[----:B--2---:R-:W2:Y:S04]  /*86c60*/  LDL.LU.64 R248, [R1+0xdf0] ;  /* 0x000df00001f87983 */ /* 0x004ea80000300a00 */
[----:B------:R-:W2:Y:S01]  /*86c70*/  LDL.LU.64 R30, [R1+0xde8] ;  /* 0x000de800011e7983 */ /* 0x000ea20000300a00 */
[----:B---3--:R-:W-:-:S05]  /*86c80*/  PRMT R7, R40, 0x7770, RZ ;  /* 0x0000777028077816 */ /* 0x008fca00000000ff */
[----:B----4-:R3:W-:Y:S04]  /*86c90*/  @P3 STG.E.U8 desc[UR60][R250.64], R7 ;  /* 0x00000007fa003986 */ /* 0x0107e8000c10113c */
[----:B---3--:R-:W3:Y:S01]  /*86ca0*/  LDL.LU.64 R250, [R1+0xde0] ;  /* 0x000de00001fa7983 */ /* 0x008ee20000300a00 */
[----:B------:R-:W-:Y:S01]  /*86cb0*/  ISETP.LT.AND P5, PT, R16, R11, !P6 ;  /* 0x0000000b1000720c */ /* 0x000fe200077a1270 */
[----:B------:R-:W-:Y:S01]  /*86cc0*/  VIADD R0, R10, 0x2a ;  /* 0x0000002a0a007836 */ /* 0x000fe20000000000 */
[----:B------:R-:W4:Y:S01]  /*86cd0*/  LDC R11, c[0x0][0x228] ;  /* 0x00008a00ff0b7b82 */ /* 0x000f220000000800 */
[----:B------:R-:W-:Y:S01]  /*86ce0*/  ISETP.LT.AND P4, PT, R17, R8, !P6 ;  /* 0x000000081100720c */ /* 0x000fe20007781270 */
[----:B------:R-:W3:Y:S01]  /*86cf0*/  LDL.LU.64 R26, [R1+0xdc8] ;  /* 0x000dc800011a7983 */ /* 0x000ee20000300a00 */
[----:B------:R-:W-:-:S02]  /*86d00*/  ISETP.LT.AND P6, PT, R14, R19, !P6 ;  /* 0x000000130e00720c */ /* 0x000fc400077c1270 */
[----:B------:R-:W-:Y:S02]  /*86d10*/  PRMT R5, R40, 0x7771, RZ ;  /* 0x0000777128057816 */ /* 0x000fe400000000ff */
[----:B-1----:R-:W-:Y:S01]  /*86d20*/  ISETP.GE.AND P3, PT, R0, R3, PT ;  /* 0x000000030000720c */ /* 0x002fe20003f66270 */
[----:B------:R-:W1:Y:S01]  /*86d30*/  LDC.64 R8, c[0x0][0x228] ;  /* 0x00008a00ff087b82 */ /* 0x000e620000000a00 */
[C---:B------:R-:W-:Y:S02]  /*86d40*/  PRMT R0, R40.reuse, 0x7772, RZ ;  /* 0x0000777228007816 */ /* 0x040fe400000000ff */
[----:B------:R-:W-:Y:S01]  /*86d50*/  @P5 STG.E.U8 desc[UR60][R28.64], R5 ;  /* 0x000000051c005986 */ /* 0x000fe2000c10113c */
[----:B------:R-:W-:Y:S02]  /*86d60*/  ISETP.LT.AND P5, PT, R15, R13, !P3 ;  /* 0x0000000d0f00720c */ /* 0x000fe40005fa1270 */
[----:B------:R-:W-:Y:S02]  /*86d70*/  PRMT R40, R40, 0x7773, RZ ;  /* 0x0000777328287816 */ /* 0x000fe400000000ff */
[----:B------:R0:W-:Y:S02]  /*86d80*/  @P6 STG.E.U8 desc[UR60][R246.64], R0 ;  /* 0x00000000f6006986 */ /* 0x0001e4000c10113c */
[----:B0-----:R-:W-:Y:S01]  /*86d90*/  ISETP.LT.AND P6, PT, R16, R22, !P3 ;  /* 0x000000161000720c */ /* 0x001fe20005fc1270 */
[----:B------:R-:W0:Y:S01]  /*86da0*/  LDC R19, c[0x0][0x228] ;  /* 0x00008a00ff137b82 */ /* 0x000e220000000800 */
[----:B------:R4:W-:Y:S01]  /*86db0*/  @P4 STG.E.U8 desc[UR60][R244.64], R40 ;  /* 0x00000028f4004986 */ /* 0x0009e2000c10113c */
[----:B------:R-:W-:-:S06]  /*86dc0*/  ISETP.LT.AND P4, PT, R17, R12, !P3 ;  /* 0x0000000c1100720c */ /* 0x000fcc0005f81270 */
[----:B------:R-:W0:Y:S01]  /*86dd0*/  LDC R7, c[0x0][0x228] ;  /* 0x00008a00ff077b82 */ /* 0x000e220000000800 */
[----:B------:R-:W3:Y:S01]  /*86de0*/  LDL.LU.64 R246, [R1+0xdc0] ;  /* 0x000dc00001f67983 */ /* 0x000ee20000300a00 */
[----:B----4-:R-:W-:Y:S02]  /*86df0*/  ISETP.LT.AND P3, PT, R14, R11, !P3 ;  /* 0x0000000b0e00720c */ /* 0x010fe40005f61270 */
[C---:B------:R-:W-:Y:S01]  /*86e00*/  PRMT R5, R252.reuse, 0x7770, RZ ;  /* 0x00007770fc057816 */ /* 0x040fe200000000ff */
[----:B------:R-:W4:Y:S01]  /*86e10*/  LDL.LU.64 R244, [R1+0xdb8] ;  /* 0x000db80001f47983 */ /* 0x000f220000300a00 */
[----:B------:R-:W-:Y:S02]  /*86e20*/  PRMT R3, R252, 0x7771, RZ ;  /* 0x00007771fc037816 */ /* 0x000fe400000000ff */
[----:B------:R-:W0:Y:S01]  /*86e30*/  LDC.64 R12, c[0x0][0x228] ;  /* 0x00008a00ff0c7b82 */ /* 0x000e220000000a00 */
[----:B------:R-:W4:Y:S04]  /*86e40*/  LDL.LU.64 R28, [R1+0xdb0] ;  /* 0x000db000011c7983 */ /* 0x000f280000300a00 */
[----:B--2---:R2:W-:Y:S01]  /*86e50*/  @P5 STG.E.U8 desc[UR60][R248.64], R5 ;  /* 0x00000005f8005986 */ /* 0x0045e2000c10113c */
[----:B------:R-:W-:-:S02]  /*86e60*/  VIADD R0, R10, 0x2b ;  /* 0x0000002b0a007836 */ /* 0x000fc40000000000 */
[----:B------:R-:W4:Y:S01]  /*86e70*/  LDC R11, c[0x0][0x228] ;  /* 0x00008a00ff0b7b82 */ /* 0x000f220000000800 */
[----:B------:R1:W-:Y:S07]  /*86e80*/  @P6 STG.E.U8 desc[UR60][R30.64], R3 ;  /* 0x000000031e006986 */ /* 0x0003ee000c10113c */
[----:B------:R-:W4:Y:S01]  /*86e90*/  LDC R22, c[0x0][0x228] ;  /* 0x00008a00ff167b82 */ /* 0x000f220000000800 */
[----:B--2---:R-:W2:Y:S01]  /*86ea0*/  LDL.LU.64 R248, [R1+0xda8] ;  /* 0x000da80001f87983 */ /* 0x004ea20000300a00 */
[----:B-1----:R-:W-:-:S03]  /*86eb0*/  PRMT R3, R252, 0x7772, RZ ;  /* 0x00007772fc037816 */ /* 0x002fc600000000ff */
[----:B------:R-:W2:Y:S04]  /*86ec0*/  LDL.LU R25, [R1+0x88] ;  /* 0x0000880001197983 */ /* 0x000ea80000300800 */
[----:B---3--:R1:W-:Y:S04]  /*86ed0*/  @P3 STG.E.U8 desc[UR60][R250.64], R3 ;  /* 0x00000003fa003986 */ /* 0x0083e8000c10113c */
[----:B-1----:R-:W3:Y:S01]  /*86ee0*/  LDL.LU.64 R250, [R1+0xda0] ;  /* 0x000da00001fa7983 */ /* 0x002ee20000300a00 */
[----:B------:R-:W-:Y:S02]  /*86ef0*/  ISETP.GE.AND P5, PT, R0, R9, PT ;  /* 0x000000090000720c */ /* 0x000fe40003fa6270 */
[----:B------:R-:W-:Y:S01]  /*86f00*/  PRMT R0, R252, 0x7773, RZ ;  /* 0x00007773fc007816 */ /* 0x000fe200000000ff */
[----:B------:R-:W1:Y:S01]  /*86f10*/  LDC R9, c[0x0][0x228] ;  /* 0x00008a00ff097b82 */ /* 0x000e620000000800 */
[----:B0-----:R-:W-:-:S02]  /*86f20*/  ISETP.LT.AND P6, PT, R15, R19, !P5 ;  /* 0x000000130f00720c */ /* 0x001fc40006fc1270 */
[----:B------:R-:W-:Y:S01]  /*86f30*/  ISETP.LT.AND P3, PT, R16, R23, !P5 ;  /* 0x000000171000720c */ /* 0x000fe20006f61270 */
[----:B------:R0:W-:Y:S01]  /*86f40*/  @P4 STG.E.U8 desc[UR60][R26.64], R0 ;  /* 0x000000001a004986 */ /* 0x0001e2000c10113c */
[----:B------:R-:W-:Y:S02]  /*86f50*/  ISETP.LT.AND P4, PT, R17, R6, !P5 ;  /* 0x000000061100720c */ /* 0x000fe40006f81270 */
[----:B------:R-:W-:Y:S01]  /*86f60*/  ISETP.LT.AND P5, PT, R14, R7, !P5 ;  /* 0x000000070e00720c */ /* 0x000fe20006fa1270 */
[----:B------:R-:W3:Y:S01]  /*86f70*/  LDC R19, c[0x0][0x228] ;  /* 0x00008a00ff137b82 */ /* 0x000ee20000000800 */
[C---:B------:R-:W-:Y:S02]  /*86f80*/  PRMT R5, R41.reuse, 0x7770, RZ ;  /* 0x0000777029057816 */ /* 0x040fe400000000ff */
[----:B------:R-:W-:Y:S01]  /*86f90*/  PRMT R3, R41, 0x7771, RZ ;  /* 0x0000777129037816 */ /* 0x000fe200000000ff */
[----:B0-----:R-:W-:Y:S02]  /*86fa0*/  VIADD R0, R10, 0x2c ;  /* 0x0000002c0a007836 */ /* 0x001fe40000000000 */
[----:B------:R0:W-:Y:S02]  /*86fb0*/  @P6 STG.E.U8 desc[UR60][R246.64], R5 ;  /* 0x00000005f6006986 */ /* 0x0001e4000c10113c */
[----:B------:R-:W3:Y:S01]  /*86fc0*/  LDC.64 R6, c[0x0][0x228] ;  /* 0x00008a00ff067b82 */ /* 0x000ee20000000a00 */
[----:B------:R-:W-:-:S02]  /*86fd0*/  ISETP.GE.AND P6, PT, R0, R13, PT ;  /* 0x0000000d0000720c */ /* 0x000fc40003fc6270 */
[----:B------:R-:W-:Y:S01]  /*86fe0*/  PRMT R0, R41, 0x7772, RZ ;  /* 0x0000777229007816 */ /* 0x000fe200000000ff */
[----:B----4-:R4:W-:Y:S01]  /*86ff0*/  @P3 STG.E.U8 desc[UR60][R244.64], R3 ;  /* 0x00000003f4003986 */ /* 0x0109e2000c10113c */
[----:B------:R-:W-:-:S03]  /*87000*/  ISETP.LT.AND P3, PT, R15, R11, !P6 ;  /* 0x0000000b0f00720c */ /* 0x000fc60007761270 */
[----:B------:R-:W3:Y:S01]  /*87010*/  LDC R23, c[0x0][0x228] ;  /* 0x00008a00ff177b82 */ /* 0x000ee20000000800 */
[----:B------:R-:W-:Y:S01]  /*87020*/  PRMT R41, R41, 0x7773, RZ ;  /* 0x0000777329297816 */ /* 0x000fe200000000ff */
[----:B------:R1:W-:Y:S01]  /*87030*/  @P5 STG.E.U8 desc[UR60][R28.64], R0 ;  /* 0x000000001c005986 */ /* 0x0003e2000c10113c */
[----:B------:R-:W-:-:S03]  /*87040*/  ISETP.LT.AND P5, PT, R16, R22, !P6 ;  /* 0x000000161000720c */ /* 0x000fc600077a1270 */
[----:B0-----:R-:W3:Y:S02]  /*87050*/  LDL.LU.64 R246, [R1+0xd90] ;  /* 0x000d900001f67983 */ /* 0x001ee40000300a00 */
[----:B------:R-:W0:Y:S02]  /*87060*/  LDC R13, c[0x0][0x228] ;  /* 0x00008a00ff0d7b82 */ /* 0x000e240000000800 */
[----:B----4-:R-:W4:Y:S04]  /*87070*/  LDL.LU.64 R244, [R1+0xd80] ;  /* 0x000d800001f47983 */ /* 0x010f280000300a00 */
[----:B--2---:R2:W-:Y:S01]  /*87080*/  @P4 STG.E.U8 desc[UR60][R248.64], R41 ;  /* 0x00000029f8004986 */ /* 0x0045e2000c10113c */
[----:B------:R-:W-:Y:S02]  /*87090*/  ISETP.LT.AND P4, PT, R17, R4, !P6 ;  /* 0x000000041100720c */ /* 0x000fe40007781270 */
[C---:B------:R-:W-:Y:S01]  /*870a0*/  PRMT R3, R25.reuse, 0x7771, RZ ;  /* 0x0000777119037816 */ /* 0x040fe200000000ff */
[----:B-1----:R-:W-:Y:S01]  /*870b0*/  VIADD R0, R10, 0x2d ;  /* 0x0000002d0a007836 */ /* 0x002fe20000000000 */
[----:B------:R-:W-:Y:S01]  /*870c0*/  ISETP.LT.AND P6, PT, R14, R9, !P6 ;  /* 0x000000090e00720c */ /* 0x000fe200077c1270 */
[----:B------:R-:W1:Y:S01]  /*870d0*/  LDC.64 R4, c[0x0][0x228] ;  /* 0x00008a00ff047b82 */ /* 0x000e620000000a00 */
[----:B------:R-:W-:Y:S01]  /*870e0*/  PRMT R9, R25, 0x7770, RZ ;  /* 0x0000777019097816 */ /* 0x000fe200000000ff */
[----:B--2---:R-:W2:Y:S06]  /*870f0*/  LDL.LU.64 R248, [R1+0xd60] ;  /* 0x000d600001f87983 */ /* 0x004eac0000300a00 */
[----:B------:R-:W1:Y:S01]  /*87100*/  LDC R11, c[0x0][0x228] ;  /* 0x00008a00ff0b7b82 */ /* 0x000e620000000800 */
[----:B------:R-:W2:Y:S04]  /*87110*/  LDL.LU.64 R26, [R1+0xd78] ;  /* 0x000d7800011a7983 */ /* 0x000ea80000300a00 */
[----:B------:R-:W2:Y:S03]  /*87120*/  LDL.LU.64 R28, [R1+0xd70] ;  /* 0x000d7000011c7983 */ /* 0x000ea60000300a00 */
[----:B------:R-:W1:Y:S01]  /*87130*/  LDC R22, c[0x0][0x228] ;  /* 0x00008a00ff167b82 */ /* 0x000e620000000800 */
[----:B---3--:R3:W-:Y:S04]  /*87140*/  @P3 STG.E.U8 desc[UR60][R250.64], R9 ;  /* 0x00000009fa003986 */ /* 0x0087e8000c10113c */
[----:B------:R0:W-:Y:S03]  /*87150*/  @P5 STG.E.U8 desc[UR60][R42.64], R3 ;  /* 0x000000032a005986 */ /* 0x0001e6000c10113c */
[----:B---3--:R-:W3:Y:S01]  /*87160*/  LDC R9, c[0x0][0x228] ;  /* 0x00008a00ff097b82 */ /* 0x008ee20000000800 */
[----:B0-----:R-:W3:Y:S01]  /*87170*/  LDL.LU.64 R42, [R1+0x3068] ;  /* 0x00306800012a7983 */ /* 0x001ee20000300a00 */
[----:B------:R-:W-:-:S02]  /*87180*/  ISETP.GE.AND P3, PT, R0, R7, PT ;  /* 0x000000070000720c */ /* 0x000fc40003f66270 */
[----:B------:R-:W-:Y:S01]  /*87190*/  PRMT R3, R25, 0x7772, RZ ;  /* 0x0000777219037816 */ /* 0x000fe200000000ff */
[----:B------:R-:W2:Y:S01]  /*871a0*/  LDL.LU.64 R250, [R1+0xd58] ;  /* 0x000d580001fa7983 */ /* 0x000ea20000300a00 */
[----:B------:R-:W-:Y:S02]  /*871b0*/  ISETP.LT.AND P5, PT, R15, R19, !P3 ;  /* 0x000000130f00720c */ /* 0x000fe40005fa1270 */
[----:B------:R-:W-:Y:S01]  /*871c0*/  PRMT R0, R25, 0x7773, RZ ;  /* 0x0000777319007816 */ /* 0x000fe200000000ff */
[----:B------:R-:W2:Y:S01]  /*871d0*/  LDL.LU R252, [R1+0x8c] ;  /* 0x00008c0001fc7983 */ /* 0x000ea20000300800 */
[----:B------:R-:W0:Y:S03]  /*871e0*/  LDC R19, c[0x0][0x228] ;  /* 0x00008a00ff137b82 */ /* 0x000e260000000800 */
[----:B------:R-:W2:Y:S05]  /*871f0*/  LDL.LU.64 R30, [R1+0xd50] ;  /* 0x000d5000011e7983 */ /* 0x000eaa0000300a00 */
[----:B------:R-:W0:Y:S01]  /*87200*/  LDC R25, c[0x0][0x228] ;  /* 0x00008a00ff197b82 */ /* 0x000e220000000800 */
[----:B------:R1:W-:Y:S04]  /*87210*/  @P6 STG.E.U8 desc[UR60][R246.64], R3 ;  /* 0x00000003f6006986 */ /* 0x0003e8000c10113c */
[----:B----4-:R4:W-:Y:S01]  /*87220*/  @P4 STG.E.U8 desc[UR60][R244.64], R0 ;  /* 0x00000000f4004986 */ /* 0x0109e2000c10113c */
[----:B------:R-:W-:-:S02]  /*87230*/  ISETP.LT.AND P4, PT, R17, R2, !P3 ;  /* 0x000000021100720c */ /* 0x000fc40005f81270 */
[----:B------:R-:W-:Y:S01]  /*87240*/  ISETP.LT.AND P6, PT, R16, R23, !P3 ;  /* 0x000000171000720c */ /* 0x000fe20005fc1270 */
[----:B-1----:R-:W2:Y:S01]  /*87250*/  LDL.LU.64 R246, [R1+0xd48] ;  /* 0x000d480001f67983 */ /* 0x002ea20000300a00 */
[C---:B---3--:R-:W-:Y:S02]  /*87260*/  PRMT R2, R42.reuse, 0x7770, RZ ;  /* 0x000077702a027816 */ /* 0x048fe400000000ff */
[----:B------:R-:W-:Y:S01]  /*87270*/  PRMT R7, R42, 0x7771, RZ ;  /* 0x000077712a077816 */ /* 0x000fe200000000ff */
[----:B----4-:R-:W-:Y:S01]  /*87280*/  VIADD R0, R10, 0x2e ;  /* 0x0000002e0a007836 */ /* 0x010fe20000000000 */
[----:B------:R-:W1:Y:S01]  /*87290*/  LDC R23, c[0x0][0x228] ;  /* 0x00008a00ff177b82 */ /* 0x000e620000000800 */
[----:B--2---:R2:W-:Y:S04]  /*872a0*/  @P5 STG.E.U8 desc[UR60][R248.64], R2 ;  /* 0x00000002f8005986 */ /* 0x0045e8000c10113c */
[----:B--2---:R-:W2:Y:S01]  /*872b0*/  LDL.LU.64 R248, [R1+0xd40] ;  /* 0x000d400001f87983 */ /* 0x004ea20000300a00 */
[----:B------:R-:W-:-:S02]  /*872c0*/  ISETP.LT.AND P3, PT, R14, R13, !P3 ;  /* 0x0000000d0e00720c */ /* 0x000fc40005f61270 */
[----:B------:R-:W3:Y:S01]  /*872d0*/  LDC.64 R2, c[0x0][0x228] ;  /* 0x00008a00ff027b82 */ /* 0x000ee20000000a00 */
[----:B------:R-:W4:Y:S04]  /*872e0*/  LDL.LU.64 R244, [R1+0xd28] ;  /* 0x000d280001f47983 */ /* 0x000f280000300a00 */
[----:B------:R0:W-:Y:S04]  /*872f0*/  @P6 STG.E.U8 desc[UR60][R26.64], R7 ;  /* 0x000000071a006986 */ /* 0x0001e8000c10113c */
[----:B0-----:R-:W4:Y:S01]  /*87300*/  LDL.LU.64 R26, [R1+0xd20] ;  /* 0x000d2000011a7983 */ /* 0x001f220000300a00 */
[----:B------:R-:W-:-:S02]  /*87310*/  ISETP.GE.AND P5, PT, R0, R5, PT ;  /* 0x000000050000720c */ /* 0x000fc40003fa6270 */
[C---:B------:R-:W-:Y:S02]  /*87320*/  PRMT R0, R42.reuse, 0x7772, RZ ;  /* 0x000077722a007816 */ /* 0x040fe400000000ff */
[----:B------:R-:W-:Y:S02]  /*87330*/  PRMT R42, R42, 0x7773, RZ ;  /* 0x000077732a2a7816 */ /* 0x000fe400000000ff */
[----:B------:R-:W-:Y:S01]  /*87340*/  ISETP.LT.AND P6, PT, R15, R11, !P5 ;  /* 0x0000000b0f00720c */ /* 0x000fe20006fc1270 */
[----:B------:R0:W-:Y:S01]  /*87350*/  @P3 STG.E.U8 desc[UR60][R28.64], R0 ;  /* 0x000000001c003986 */ /* 0x0001e2000c10113c */
[----:B------:R-:W-:Y:S02]  /*87360*/  ISETP.LT.AND P3, PT, R16, R22, !P5 ;  /* 0x000000161000720c */ /* 0x000fe40006f61270 */
[----:B------:R-:W-:Y:S01]  /*87370*/  PRMT R13, R252, 0x7770, RZ ;  /* 0x00007770fc0d7816 */ /* 0x000fe200000000ff */
[----:B------:R1:W-:Y:S01]  /*87380*/  @P4 STG.E.U8 desc[UR60][R250.64], R42 ;  /* 0x0000002afa004986 */ /* 0x0003e2000c10113c */
[----:B------:R-:W-:Y:S01]  /*87390*/  ISETP.LT.AND P4, PT, R14, R9, !P5 ;  /* 0x000000090e00720c */ /* 0x000fe20006f81270 */
[----:B------:R-:W4:Y:S01]  /*873a0*/  LDC R22, c[0x0][0x228] ;  /* 0x00008a00ff167b82 */ /* 0x000f220000000800 */
[----:B------:R-:W-:Y:S01]  /*873b0*/  PRMT R11, R252, 0x7771, RZ ;  /* 0x00007771fc0b7816 */ /* 0x000fe200000000ff */
[----:B0-----:R-:W-:Y:S01]  /*873c0*/  VIADD R0, R10, 0x2f ;  /* 0x0000002f0a007836 */ /* 0x001fe20000000000 */
[----:B------:R-:W-:-:S03]  /*873d0*/  PRMT R7, R252, 0x7772, RZ ;  /* 0x00007772fc077816 */ /* 0x000fc600000000ff */
[----:B------:R-:W-:Y:S01]  /*873e0*/  @P6 STG.E.U8 desc[UR60][R30.64], R13 ;  /* 0x0000000d1e006986 */ /* 0x000fe2000c10113c */
[----:B------:R-:W-:Y:S02]  /*873f0*/  ISETP.LT.AND P5, PT, R17, R8, !P5 ;  /* 0x000000081100720c */ /* 0x000fe40006fa1270 */
[----:B---3--:R-:W-:Y:S01]  /*87400*/  ISETP.GE.AND P6, PT, R0, R3, PT ;  /* 0x000000030000720c */ /* 0x008fe20003fc6270 */
[----:B------:R0:W-:Y:S01]  /*87410*/  @P3 STG.E.U8 desc[UR60][R246.64], R11 ;  /* 0x0000000bf6003986 */ /* 0x0001e2000c10113c */
[----:B------:R-:W-:Y:S01]  /*87420*/  PRMT R5, R252, 0x7773, RZ ;  /* 0x00007773fc057816 */ /* 0x000fe200000000ff */
[----:B------:R-:W3:Y:S01]  /*87430*/  LDC.64 R8, c[0x0][0x228] ;  /* 0x00008a00ff087b82 */ /* 0x000ee20000000a00 */
[----:B------:R-:W-:Y:S01]  /*87440*/  ISETP.LT.AND P3, PT, R15, R19, !P6 ;  /* 0x000000130f00720c */ /* 0x000fe20007761270 */
[----:B------:R-:W3:Y:S04]  /*87450*/  LDL.LU.64 R28, [R1+0xd10] ;  /* 0x000d1000011c7983 */ /* 0x000ee80000300a00 */
[----:B-1----:R-:W3:Y:S01]  /*87460*/  LDL.LU.64 R250, [R1+0xd08] ;  /* 0x000d080001fa7983 */ /* 0x002ee20000300a00 */
[----:B------:R-:W-:Y:S01]  /*87470*/  VIADD R0, R10, 0x30 ;  /* 0x000000300a007836 */ /* 0x000fe20000000000 */
[----:B------:R-:W-:Y:S01]  /*87480*/  PRMT R3, R43, 0x7772, RZ ;  /* 0x000077722b037816 */ /* 0x000fe200000000ff */
[----:B------:R-:W1:Y:S08]  /*87490*/  LDC R19, c[0x0][0x228] ;  /* 0x00008a00ff137b82 */ /* 0x000e700000000800 */
[----:B0-----:R-:W0:Y:S01]  /*874a0*/  LDC R11, c[0x0][0x228] ;  /* 0x00008a00ff0b7b82 */ /* 0x001e220000000800 */
[----:B--2---:R2:W-:Y:S01]  /*874b0*/  @P4 STG.E.U8 desc[UR60][R248.64], R7 ;  /* 0x00000007f8004986 */ /* 0x0045e2000c10113c */
[----:B------:R-:W-:-:S03]  /*874c0*/  ISETP.LT.AND P4, PT, R16, R25, !P6 ;  /* 0x000000191000720c */ /* 0x000fc60007781270 */
[----:B----4-:R4:W-:Y:S01]  /*874d0*/  @P5 STG.E.U8 desc[UR60][R244.64], R5 ;  /* 0x00000005f4005986 */ /* 0x0109e2000c10113c */
[----:B--2---:R-:W-:-:S03]  /*874e0*/  PRMT R7, R43, 0x7770, RZ ;  /* 0x000077702b077816 */ /* 0x004fc600000000ff */
[----:B------:R-:W2:Y:S01]  /*874f0*/  LDL.LU.64 R248, [R1+0xd00] ;  /* 0x000d000001f87983 */ /* 0x000ea20000300a00 */
[----:B----4-:R-:W-:-:S03]  /*87500*/  PRMT R5, R43, 0x7771, RZ ;  /* 0x000077712b057816 */ /* 0x010fc600000000ff */
[----:B------:R-:W4:Y:S04]  /*87510*/  LDL.LU.64 R246, [R1+0xcf0] ;  /* 0x000cf00001f67983 */ /* 0x000f280000300a00 */
[----:B------:R-:W-:Y:S04]  /*87520*/  @P3 STG.E.U8 desc[UR60][R26.64], R7 ;  /* 0x000000071a003986 */ /* 0x000fe8000c10113c */
[----:B------:R-:W4:Y:S04]  /*87530*/  LDL.LU.64 R244, [R1+0xce0] ;  /* 0x000ce00001f47983 */ /* 0x000f280000300a00 */
[----:B------:R1:W-:Y:S04]  /*87540*/  @P4 STG.E.U8 desc[UR60][R44.64], R5 ;  /* 0x000000052c004986 */ /* 0x0003e8000c10113c */
[----:B-1----:R-:W2:Y:S01]  /*87550*/  LDL.LU.64 R44, [R1+0x3060] ;  /* 0x00306000012c7983 */ /* 0x002ea20000300a00 */
[----:B------:R-:W-:-:S02]  /*87560*/  ISETP.LT.AND P5, PT, R17, R12, !P6 ;  /* 0x0000000c1100720c */ /* 0x000fc400077a1270 */
[----:B------:R-:W-:Y:S01]  /*87570*/  ISETP.LT.AND P6, PT, R14, R22, !P6 ;  /* 0x000000160e00720c */ /* 0x000fe200077c1270 */
[----:B------:R-:W1:Y:S01]  /*87580*/  LDC.64 R12, c[0x0][0x228] ;  /* 0x00008a00ff0c7b82 */ /* 0x000e620000000a00 */
[----:B---3--:R-:W-:-:S04]  /*87590*/  ISETP.GE.AND P3, PT, R0, R9, PT ;  /* 0x000000090000720c */ /* 0x008fc80003f66270 */
[----:B------:R-:W-:Y:S02]  /*875a0*/  ISETP.LT.AND P4, PT, R15, R24, !P3 ;  /* 0x000000180f00720c */ /* 0x000fe40005f81270 */
[----:B------:R-:W-:Y:S01]  /*875b0*/  PRMT R43, R43, 0x7773, RZ ;  /* 0x000077732b2b7816 */ /* 0x000fe200000000ff */
[----:B------:R-:W3:Y:S04]  /*875c0*/  LDC R22, c[0x0][0x228] ;  /* 0x00008a00ff167b82 */ /* 0x000ee80000000800 */
[----:B------:R0:W-:Y:S01]  /*875d0*/  @P6 STG.E.U8 desc[UR60][R28.64], R3 ;  /* 0x000000031c006986 */ /* 0x0001e2000c10113c */
[----:B------:R-:W-:-:S03]  /*875e0*/  ISETP.LT.AND P6, PT, R16, R23, !P3 ;  /* 0x000000171000720c */ /* 0x000fc60005fc1270 */
[----:B------:R2:W-:Y:S01]  /*875f0*/  @P5 STG.E.U8 desc[UR60][R250.64], R43 ;  /* 0x0000002bfa005986 */ /* 0x0005e2000c10113c */
[----:B------:R-:W4:Y:S03]  /*87600*/  LDC R9, c[0x0][0x228] ;  /* 0x00008a00ff097b82 */ /* 0x000f260000000800 */
[----:B0-----:R-:W4:Y:S01]  /*87610*/  LDL.LU.64 R28, [R1+0xcd8] ;  /* 0x000cd800011c7983 */ /* 0x001f220000300a00 */
[----:B--2---:R-:W-:-:S03]  /*87620*/  PRMT R5, R44, 0x7770, RZ ;  /* 0x000077702c057816 */ /* 0x004fc600000000ff */
[----:B------:R-:W2:Y:S01]  /*87630*/  LDL.LU.64 R30, [R1+0xcd0] ;  /* 0x000cd000011e7983 */ /* 0x000ea20000300a00 */
[----:B------:R-:W-:Y:S01]  /*87640*/  PRMT R3, R44, 0x7771, RZ ;  /* 0x000077712c037816 */ /* 0x000fe200000000ff */
[----:B------:R-:W-:Y:S01]  /*87650*/  VIADD R0, R10, 0x31 ;  /* 0x000000310a007836 */ /* 0x000fe20000000000 */
[----:B------:R-:W0:Y:S01]  /*87660*/  LDC R23, c[0x0][0x228] ;  /* 0x00008a00ff177b82 */ /* 0x000e220000000800 */
[----:B------:R-:W-:Y:S04]  /*87670*/  @P4 STG.E.U8 desc[UR60][R248.64], R5 ;  /* 0x00000005f8004986 */ /* 0x000fe8000c10113c */
[----:B------:R-:W2:Y:S03]  /*87680*/  LDL.LU.64 R250, [R1+0xcc8] ;  /* 0x000cc80001fa7983 */ /* 0x000ea60000300a00 */
[----:B------:R-:W0:Y:S01]  /*87690*/  LDC R24, c[0x0][0x228] ;  /* 0x00008a00ff187b82 */ /* 0x000e220000000800 */
[----:B------:R1:W-:Y:S04]  /*876a0*/  @P6 STG.E.U8 desc[UR60][R48.64], R3 ;  /* 0x0000000330006986 */ /* 0x0003e8000c10113c */
[----:B-1----:R-:W2:Y:S01]  /*876b0*/  LDL.LU.64 R48, [R1+0x3058] ;  /* 0x0030580001307983 */ /* 0x002ea20000300a00 */
[----:B------:R-:W-:-:S02]  /*876c0*/  ISETP.LT.AND P5, PT, R17, R6, !P3 ;  /* 0x000000061100720c */ /* 0x000fc40005fa1270 */
[----:B------:R-:W-:Y:S01]  /*876d0*/  ISETP.LT.AND P3, PT, R14, R19, !P3 ;  /* 0x000000130e00720c */ /* 0x000fe20005f61270 */
[----:B------:R-:W1:Y:S01]  /*876e0*/  LDC.64 R6, c[0x0][0x228] ;  /* 0x00008a00ff067b82 */ /* 0x000e620000000a00 */
[----:B------:R-:W2:Y:S01]  /*876f0*/  LDL.LU.64 R248, [R1+0xcb8] ;  /* 0x000cb80001f87983 */ /* 0x000ea20000300a00 */
[----:B------:R-:W-:Y:S02]  /*87700*/  ISETP.GE.AND P4, PT, R0, R13, PT ;  /* 0x0000000d0000720c */ /* 0x000fe40003f86270 */
[C---:B------:R-:W-:Y:S02]  /*87710*/  PRMT R0, R44.reuse, 0x7772, RZ ;  /* 0x000077722c007816 */ /* 0x040fe400000000ff */
[----:B---3--:R-:W-:Y:S02]  /*87720*/  ISETP.LT.AND P6, PT, R15, R22, !P4 ;  /* 0x000000160f00720c */ /* 0x008fe400067c1270 */
[----:B------:R-:W-:Y:S01]  /*87730*/  PRMT R44, R44, 0x7773, RZ ;  /* 0x000077732c2c7816 */ /* 0x000fe200000000ff */
[----:B------:R-:W3:Y:S03]  /*87740*/  LDC R19, c[0x0][0x228] ;  /* 0x00008a00ff137b82 */ /* 0x000ee60000000800 */
[----:B----4-:R4:W-:Y:S01]  /*87750*/  @P3 STG.E.U8 desc[UR60][R246.64], R0 ;  /* 0x00000000f6003986 */ /* 0x0109e2000c10113c */
[----:B------:R-:W-:-:S03]  /*87760*/  ISETP.LT.AND P3, PT, R16, R11, !P4 ;  /* 0x0000000b1000720c */ /* 0x000fc60006761270 */
[----:B------:R0:W-:Y:S01]  /*87770*/  @P5 STG.E.U8 desc[UR60][R244.64], R44 ;  /* 0x0000002cf4005986 */ /* 0x0001e2000c10113c */
[----:B------:R-:W-:Y:S01]  /*87780*/  ISETP.LT.AND P5, PT, R17, R4, !P4 ;  /* 0x000000041100720c */ /* 0x000fe200067a1270 */
[----:B------:R-:W3:Y:S02]  /*87790*/  LDC R13, c[0x0][0x228] ;  /* 0x00008a00ff0d7b82 */ /* 0x000ee40000000800 */
[----:B----4-:R-:W4:Y:S01]  /*877a0*/  LDL.LU.64 R246, [R1+0xcb0] ;  /* 0x000cb00001f67983 */ /* 0x010f220000300a00 */
[----:B------:R-:W-:Y:S01]  /*877b0*/  ISETP.LT.AND P4, PT, R14, R9, !P4 ;  /* 0x000000090e00720c */ /* 0x000fe20006781270 */
[----:B------:R-:W-:-:S04]  /*877c0*/  VIADD R0, R10, 0x32 ;  /* 0x000000320a007836 */ /* 0x000fc80000000000 */
[----:B------:R-:W4:Y:S01]  /*877d0*/  LDC.64 R4, c[0x0][0x228] ;  /* 0x00008a00ff047b82 */ /* 0x000f220000000a00 */
[----:B------:R-:W4:Y:S04]  /*877e0*/  LDL.LU.64 R26, [R1+0xca8] ;  /* 0x000ca800011a7983 */ /* 0x000f280000300a00 */
[----:B0-----:R-:W4:Y:S03]  /*877f0*/  LDL.LU.64 R244, [R1+0xca0] ;  /* 0x000ca00001f47983 */ /* 0x001f260000300a00 */
[----:B------:R-:W0:Y:S08]  /*87800*/  LDC R11, c[0x0][0x228] ;  /* 0x00008a00ff0b7b82 */ /* 0x000e300000000800 */
[----:B------:R-:W0:Y:S01]  /*87810*/  LDC R22, c[0x0][0x228] ;  /* 0x00008a00ff167b82 */ /* 0x000e220000000800 */
[----:B--2---:R-:W-:-:S02]  /*87820*/  PRMT R9, R48, 0x7770, RZ ;  /* 0x0000777030097816 */ /* 0x004fc400000000ff */
[----:B------:R-:W-:-:S03]  /*87830*/  PRMT R3, R48, 0x7771, RZ ;  /* 0x0000777130037816 */ /* 0x000fc600000000ff */
[----:B------:R2:W-:Y:S01]  /*87840*/  @P6 STG.E.U8 desc[UR60][R28.64], R9 ;  /* 0x000000091c006986 */ /* 0x0005e2000c10113c */
[----:B-1----:R-:W-:Y:S02]  /*87850*/  ISETP.GE.AND P6, PT, R0, R7, PT ;  /* 0x000000070000720c */ /* 0x002fe40003fc6270 */
[----:B------:R-:W-:Y:S01]  /*87860*/  PRMT R0, R48, 0x7772, RZ ;  /* 0x0000777230007816 */ /* 0x000fe200000000ff */
[----:B------:R-:W-:Y:S04]  /*87870*/  @P3 STG.E.U8 desc[UR60][R30.64], R3 ;  /* 0x000000031e003986 */ /* 0x000fe8000c10113c */
[----:B------:R1:W-:Y:S04]  /*87880*/  @P4 STG.E.U8 desc[UR60][R250.64], R0 ;  /* 0x00000000fa004986 */ /* 0x0003e8000c10113c */
[----:B--2---:R-:W2:Y:S04]  /*87890*/  LDL.LU.64 R28, [R1+0xc88] ;  /* 0x000c8800011c7983 */ /* 0x004ea80000300a00 */
[----:B-1----:R-:W2:Y:S01]  /*878a0*/  LDL.LU.64 R250, [R1+0xc80] ;  /* 0x000c800001fa7983 */ /* 0x002ea20000300a00 */
[----:B---3--:R-:W-:-:S02]  /*878b0*/  ISETP.LT.AND P3, PT, R15, R19, !P6 ;  /* 0x000000130f00720c */ /* 0x008fc40007761270 */
[----:B------:R-:W-:Y:S01]  /*878c0*/  PRMT R48, R48, 0x7773, RZ ;  /* 0x0000777330307816 */ /* 0x000fe200000000ff */
[----:B------:R-:W-:Y:S01]  /*878d0*/  VIADD R0, R10, 0x33 ;  /* 0x000000330a007836 */ /* 0x000fe20000000000 */
[----:B------:R-:W-:Y:S01]  /*878e0*/  ISETP.LT.AND P4, PT, R16, R23, !P6 ;  /* 0x000000171000720c */ /* 0x000fe20007781270 */
[----:B------:R-:W1:Y:S02]  /*878f0*/  LDC R19, c[0x0][0x228] ;  /* 0x00008a00ff137b82 */ /* 0x000e640000000800 */
[----:B------:R3:W-:Y:S01]  /*87900*/  @P5 STG.E.U8 desc[UR60][R248.64], R48 ;  /* 0x00000030f8005986 */ /* 0x0007e2000c10113c */
[----:B------:R-:W-:Y:S02]  /*87910*/  ISETP.LT.AND P5, PT, R17, R2, !P6 ;  /* 0x000000021100720c */ /* 0x000fe400077a1270 */
[----:B------:R-:W-:Y:S02]  /*87920*/  ISETP.LT.AND P6, PT, R14, R13, !P6 ;  /* 0x0000000d0e00720c */ /* 0x000fe400077c1270 */
[C---:B------:R-:W-:Y:S01]  /*87930*/  PRMT R9, R45.reuse, 0x7770, RZ ;  /* 0x000077702d097816 */ /* 0x040fe200000000ff */
[----:B------:R-:W1:Y:S01]  /*87940*/  LDC.64 R2, c[0x0][0x228] ;  /* 0x00008a00ff027b82 */ /* 0x000e620000000a00 */
[----:B------:R-:W-:-:S03]  /*87950*/  PRMT R7, R45, 0x7771, RZ ;  /* 0x000077712d077816 */ /* 0x000fc600000000ff */
[----:B----4-:R-:W-:Y:S01]  /*87960*/  @P3 STG.E.U8 desc[UR60][R246.64], R9 ;  /* 0x00000009f6003986 */ /* 0x010fe2000c10113c */
[----:B------:R-:W-:Y:S02]  /*87970*/  ISETP.GE.AND P3, PT, R0, R5, PT ;  /* 0x000000050000720c */ /* 0x000fe40003f66270 */
[----:B------:R-:W-:Y:S01]  /*87980*/  PRMT R0, R45, 0x7772, RZ ;  /* 0x000077722d007816 */ /* 0x000fe200000000ff */
[----:B------:R4:W-:Y:S01]  /*87990*/  @P4 STG.E.U8 desc[UR60][R26.64], R7 ;  /* 0x000000071a004986 */ /* 0x0009e2000c10113c */
[----:B0-----:R-:W-:Y:S01]  /*879a0*/  ISETP.LT.AND P4, PT, R15, R11, !P3 ;  /* 0x0000000b0f00720c */ /* 0x001fe20005f81270 */
[----:B------:R-:W0:Y:S02]  /*879b0*/  LDC R13, c[0x0][0x228] ;  /* 0x00008a00ff0d7b82 */ /* 0x000e240000000800 */
[----:B------:R4:W-:Y:S01]  /*879c0*/  @P6 STG.E.U8 desc[UR60][R244.64], R0 ;  /* 0x00000000f4006986 */ /* 0x0009e2000c10113c */
[----:B------:R-:W-:Y:S02]  /*879d0*/  ISETP.LT.AND P6, PT, R16, R22, !P3 ;  /* 0x000000161000720c */ /* 0x000fe40005fc1270 */
[----:B------:R-:W-:Y:S01]  /*879e0*/  PRMT R45, R45, 0x7773, RZ ;  /* 0x000077732d2d7816 */ /* 0x000fe200000000ff */
[----:B---3--:R-:W3:Y:S01]  /*879f0*/  LDL.LU.64 R248, [R1+0xc70] ;  /* 0x000c700001f87983 */ /* 0x008ee20000300a00 */
[C---:B------:R-:W-:Y:S01]  /*87a00*/  PRMT R5, R49.reuse, 0x7771, RZ ;  /* 0x0000777131057816 */ /* 0x040fe200000000ff */
[----:B------:R-:W3:Y:S01]  /*87a10*/  LDC R23, c[0x0][0x228] ;  /* 0x00008a00ff177b82 */ /* 0x000ee20000000800 */
[----:B----4-:R-:W-:Y:S01]  /*87a20*/  PRMT R7, R49, 0x7770, RZ ;  /* 0x0000777031077816 */ /* 0x010fe200000000ff */
[----:B------:R-:W4:Y:S04]  /*87a30*/  LDL.LU.64 R246, [R1+0xc60] ;  /* 0x000c600001f67983 */ /* 0x000f280000300a00 */
[----:B------:R-:W4:Y:S01]  /*87a40*/  LDL.LU.64 R244, [R1+0xc58] ;  /* 0x000c580001f47983 */ /* 0x000f220000300a00 */
[----:B------:R-:W-:Y:S01]  /*87a50*/  VIADD R0, R10, 0x34 ;  /* 0x000000340a007836 */ /* 0x000fe20000000000 */
[----:B------:R-:W4:Y:S08]  /*87a60*/  LDC R11, c[0x0][0x228] ;  /* 0x00008a00ff0b7b82 */ /* 0x000f300000000800 */
[----:B------:R-:W4:Y:S01]  /*87a70*/  LDC R22, c[0x0][0x228] ;  /* 0x00008a00ff167b82 */ /* 0x000f220000000800 */
[----:B--2---:R2:W-:Y:S04]  /*87a80*/  @P5 STG.E.U8 desc[UR60][R28.64], R45 ;  /* 0x0000002d1c005986 */ /* 0x0045e8000c10113c */
[----:B------:R1:W-:Y:S04]  /*87a90*/  @P4 STG.E.U8 desc[UR60][R250.64], R7 ;  /* 0x00000007fa004986 */ /* 0x0003e8000c10113c */
[----:B--2---:R-:W2:Y:S04]  /*87aa0*/  LDL.LU.64 R28, [R1+0xc48] ;  /* 0x000c4800011c7983 */ /* 0x004ea80000300a00 */
[----:B------:R0:W-:Y:S01]  /*87ab0*/  @P6 STG.E.U8 desc[UR60][R46.64], R5 ;  /* 0x000000052e006986 */ /* 0x0001e2000c10113c */
[----:B------:R-:W-:Y:S01]  /*87ac0*/  ISETP.LT.AND P5, PT, R17, R8, !P3 ;  /* 0x000000081100720c */ /* 0x000fe20005fa1270 */
[----:B-1----:R-:W1:Y:S02]  /*87ad0*/  LDC R7, c[0x0][0x228] ;  /* 0x00008a00ff077b82 */ /* 0x002e640000000800 */
[----:B0-----:R-:W2:Y:S01]  /*87ae0*/  LDL.LU.64 R46, [R1+0x3050] ;  /* 0x00305000012e7983 */ /* 0x001ea20000300a00 */
[----:B------:R-:W-:-:S05]  /*87af0*/  ISETP.LT.AND P3, PT, R14, R19, !P3 ;  /* 0x000000130e00720c */ /* 0x000fca0005f61270 */
[----:B------:R-:W0:Y:S01]  /*87b00*/  LDC.64 R8, c[0x0][0x228] ;  /* 0x00008a00ff087b82 */ /* 0x000e220000000a00 */
[----:B------:R-:W-:Y:S01]  /*87b10*/  ISETP.GE.AND P4, PT, R0, R3, PT ;  /* 0x000000030000720c */ /* 0x000fe20003f86270 */
[----:B------:R-:W2:Y:S01]  /*87b20*/  LDL.LU.64 R250, [R1+0xc38] ;  /* 0x000c380001fa7983 */ /* 0x000ea20000300a00 */
[----:B------:R-:W-:Y:S02]  /*87b30*/  PRMT R0, R49, 0x7772, RZ ;  /* 0x0000777231007816 */ /* 0x000fe400000000ff */
[----:B------:R-:W-:-:S03]  /*87b40*/  ISETP.LT.AND P6, PT, R15, R13, !P4 ;  /* 0x0000000d0f00720c */ /* 0x000fc600067c1270 */
[----:B------:R-:W1:Y:S01]  /*87b50*/  LDC R19, c[0x0][0x228] ;  /* 0x00008a00ff137b82 */ /* 0x000e620000000800 */
[----:B---3--:R3:W-:Y:S01]  /*87b60*/  @P3 STG.E.U8 desc[UR60][R248.64], R0 ;  /* 0x00000000f8003986 */ /* 0x0087e2000c10113c */
[----:B------:R-:W-:Y:S02]  /*87b70*/  ISETP.LT.AND P3, PT, R16, R23, !P4 ;  /* 0x000000171000720c */ /* 0x000fe40006761270 */
[----:B------:R-:W-:-:S04]  /*87b80*/  PRMT R49, R49, 0x7773, RZ ;  /* 0x0000777331317816 */ /* 0x000fc800000000ff */
[----:B------:R-:W1:Y:S01]  /*87b90*/  LDC R23, c[0x0][0x228] ;  /* 0x00008a00ff177b82 */ /* 0x000e620000000800 */
[----:B----4-:R4:W-:Y:S04]  /*87ba0*/  @P5 STG.E.U8 desc[UR60][R246.64], R49 ;  /* 0x00000031f6005986 */ /* 0x0109e8000c10113c */
[----:B---3--:R-:W3:Y:S04]  /*87bb0*/  LDL.LU.64 R248, [R1+0xc18] ;  /* 0x000c180001f87983 */ /* 0x008ee80000300a00 */
[----:B------:R-:W3:Y:S04]  /*87bc0*/  LDL.LU.64 R26, [R1+0xc30] ;  /* 0x000c3000011a7983 */ /* 0x000ee80000300a00 */
[----:B----4-:R-:W4:Y:S01]  /*87bd0*/  LDL.LU.64 R246, [R1+0xc28] ;  /* 0x000c280001f67983 */ /* 0x010f220000300a00 */
[----:B--2---:R-:W-:-:S02]  /*87be0*/  PRMT R5, R46, 0x7770, RZ ;  /* 0x000077702e057816 */ /* 0x004fc400000000ff */
[----:B------:R-:W-:-:S03]  /*87bf0*/  PRMT R3, R46, 0x7771, RZ ;  /* 0x000077712e037816 */ /* 0x000fc600000000ff */
[----:B------:R2:W-:Y:S04]  /*87c00*/  @P6 STG.E.U8 desc[UR60][R244.64], R5 ;  /* 0x00000005f4006986 */ /* 0x0005e8000c10113c */
[----:B------:R0:W-:Y:S04]  /*87c10*/  @P3 STG.E.U8 desc[UR60][R50.64], R3 ;  /* 0x0000000332003986 */ /* 0x0001e8000c10113c */
[----:B--2---:R-:W2:Y:S04]  /*87c20*/  LDL.LU.64 R244, [R1+0xc10] ;  /* 0x000c100001f47983 */ /* 0x004ea80000300a00 */
[----:B0-----:R-:W3:Y:S01]  /*87c30*/  LDL.LU.64 R50, [R1+0x3048] ;  /* 0x0030480001327983 */ /* 0x001ee20000300a00 */
[----:B------:R-:W-:Y:S01]  /*87c40*/  VIADD R0, R10, 0x35 ;  /* 0x000000350a007836 */ /* 0x000fe20000000000 */
[----:B------:R-:W-:-:S02]  /*87c50*/  ISETP.LT.AND P5, PT, R17, R12, !P4 ;  /* 0x0000000c1100720c */ /* 0x000fc400067a1270 */
[----:B------:R-:W-:Y:S01]  /*87c60*/  ISETP.LT.AND P4, PT, R14, R11, !P4 ;  /* 0x0000000b0e00720c */ /* 0x000fe20006781270 */
[----:B------:R-:W2:Y:S01]  /*87c70*/  LDL.LU.64 R30, [R1+0xc08] ;  /* 0x000c0800011e7983 */ /* 0x000ea20000300a00 */
[----:B------:R-:W-:Y:S01]  /*87c80*/  ISETP.GE.AND P6, PT, R0, R9, PT ;  /* 0x000000090000720c */ /* 0x000fe20003fc6270 */
[----:B------:R-:W0:Y:S03]  /*87c90*/  LDC.64 R12, c[0x0][0x228] ;  /* 0x00008a00ff0c7b82 */ /* 0x000e260000000a00 */
[----:B-1----:R-:W-:Y:S02]  /*87ca0*/  ISETP.LT.AND P3, PT, R15, R19, !P6 ;  /* 0x000000130f00720c */ /* 0x002fe40007761270 */
[C---:B------:R-:W-:Y:S02]  /*87cb0*/  PRMT R0, R46.reuse, 0x7772, RZ ;  /* 0x000077722e007816 */ /* 0x040fe400000000ff */
[----:B------:R-:W-:Y:S01]  /*87cc0*/  PRMT R46, R46, 0x7773, RZ ;  /* 0x000077732e2e7816 */ /* 0x000fe200000000ff */
[----:B------:R-:W1:Y:S02]  /*87cd0*/  LDC R11, c[0x0][0x228] ;  /* 0x00008a00ff0b7b82 */ /* 0x000e640000000800 */
[----:B------:R4:W-:Y:S01]  /*87ce0*/  @P4 STG.E.U8 desc[UR60][R28.64], R0 ;  /* 0x000000001c004986 */ /* 0x0009e2000c10113c */
[----:B------:R-:W-:-:S03]  /*87cf0*/  ISETP.LT.AND P4, PT, R16, R22, !P6 ;  /* 0x000000161000720c */ /* 0x000fc60007781270 */
[----:B------:R-:W-:Y:S02]  /*87d00*/  @P5 STG.E.U8 desc[UR60][R250.64], R46 ;  /* 0x0000002efa005986 */ /* 0x000fe4000c10113c */
[----:B------:R-:W1:Y:S02]  /*87d10*/  LDC R19, c[0x0][0x228] ;  /* 0x00008a00ff137b82 */ /* 0x000e640000000800 */
[----:B----4-:R-:W4:Y:S06]  /*87d20*/  LDL.LU.64 R28, [R1+0xc00] ;  /* 0x000c0000011c7983 */ /* 0x010f2c0000300a00 */
[----:B------:R-:W2:Y:S01]  /*87d30*/  LDC R9, c[0x0][0x228] ;  /* 0x00008a00ff097b82 */ /* 0x000ea20000000800 */
[----:B---3--:R-:W-:-:S02]  /*87d40*/  PRMT R3, R50, 0x7770, RZ ;  /* 0x0000777032037816 */ /* 0x008fc400000000ff */
[----:B------:R-:W-:Y:S01]  /*87d50*/  PRMT R5, R50, 0x7771, RZ ;  /* 0x0000777132057816 */ /* 0x000fe200000000ff */
[----:B------:R-:W-:-:S04]  /*87d60*/  VIADD R0, R10, 0x36 ;  /* 0x000000360a007836 */ /* 0x000fc80000000000 */
[----:B------:R-:W3:Y:S01]  /*87d70*/  LDC R22, c[0x0][0x228] ;  /* 0x00008a00ff167b82 */ /* 0x000ee20000000800 */
[----:B------:R0:W-:Y:S04]  /*87d80*/  @P3 STG.E.U8 desc[UR60][R248.64], R3 ;  /* 0x00000003f8003986 */ /* 0x0001e8000c10113c */
[----:B0-----:R-:W3:Y:S04]  /*87d90*/  LDL.LU.64 R248, [R1+0xbf8] ;  /* 0x000bf80001f87983 */ /* 0x001ee80000300a00 */
[----:B------:R-:W3:Y:S04]  /*87da0*/  LDL.LU.64 R250, [R1+0xbe0] ;  /* 0x000be00001fa7983 */ /* 0x000ee80000300a00 */
[----:B------:R0:W-:Y:S04]  /*87db0*/  @P4 STG.E.U8 desc[UR60][R26.64], R5 ;  /* 0x000000051a004986 */ /* 0x0001e8000c10113c */
[----:B0-----:R-:W3:Y:S01]  /*87dc0*/  LDL.LU.64 R26, [R1+0xbd8] ;  /* 0x000bd800011a7983 */ /* 0x001ee20000300a00 */
[----:B------:R-:W-:-:S02]  /*87dd0*/  ISETP.LT.AND P5, PT, R17, R6, !P6 ;  /* 0x000000061100720c */ /* 0x000fc400077a1270 */
[----:B------:R-:W-:Y:S02]  /*87de0*/  ISETP.LT.AND P6, PT, R14, R7, !P6 ;  /* 0x000000070e00720c */ /* 0x000fe400077c1270 */
[----:B------:R-:W0:Y:S01]  /*87df0*/  LDC.64 R6, c[0x0][0x228] ;  /* 0x00008a00ff067b82 */ /* 0x000e220000000a00 */
[----:B------:R-:W-:Y:S02]  /*87e00*/  ISETP.GE.AND P3, PT, R0, R13, PT ;  /* 0x0000000d0000720c */ /* 0x000fe40003f66270 */
[----:B------:R-:W-:-:S05]  /*87e10*/  PRMT R0, R50, 0x7772, RZ ;  /* 0x0000777232007816 */ /* 0x000fca00000000ff */
[----:B------:R-:W4:Y:S01]  /*87e20*/  LDC R13, c[0x0][0x228] ;  /* 0x00008a00ff0d7b82 */ /* 0x000f220000000800 */
[----:B------:R-:W-:Y:S02]  /*87e30*/  PRMT R50, R50, 0x7773, RZ ;  /* 0x0000777332327816 */ /* 0x000fe400000000ff */
[----:B-1----:R-:W-:Y:S01]  /*87e40*/  ISETP.LT.AND P4, PT, R15, R11, !P3 ;  /* 0x0000000b0f00720c */ /* 0x002fe20005f81270 */
[----:B------:R1:W-:Y:S01]  /*87e50*/  @P6 STG.E.U8 desc[UR60][R246.64], R0 ;  /* 0x00000000f6006986 */ /* 0x0003e2000c10113c */
[----:B------:R-:W-:-:S03]  /*87e60*/  ISETP.LT.AND P6, PT, R16, R19, !P3 ;  /* 0x000000131000720c */ /* 0x000fc60005fc1270 */
[----:B--2---:R-:W-:Y:S01]  /*87e70*/  @P5 STG.E.U8 desc[UR60][R244.64], R50 ;  /* 0x00000032f4005986 */ /* 0x004fe2000c10113c */
[----:B------:R-:W-:Y:S01]  /*87e80*/  ISETP.LT.AND P5, PT, R14, R9, !P3 ;  /* 0x000000090e00720c */ /* 0x000fe20005fa1270 */
[----:B------:R-:W2:Y:S01]  /*87e90*/  LDC R19, c[0x0][0x228] ;  /* 0x00008a00ff137b82 */ /* 0x000ea20000000800 */
[C---:B------:R-:W-:Y:S02]  /*87ea0*/  PRMT R11, R47.reuse, 0x7770, RZ ;  /* 0x000077702f0b7816 */ /* 0x040fe400000000ff */
[C---:B------:R-:W-:Y:S01]  /*87eb0*/  PRMT R9, R47.reuse, 0x7771, RZ ;  /* 0x000077712f097816 */ /* 0x040fe200000000ff */
[----:B-1----:R-:W-:Y:S01]  /*87ec0*/  VIADD R0, R10, 0x37 ;  /* 0x000000370a007836 */ /* 0x002fe20000000000 */
[----:B------:R-:W-:Y:S01]  /*87ed0*/  PRMT R3, R47, 0x7772, RZ ;  /* 0x000077722f037816 */ /* 0x000fe200000000ff */
[----:B------:R1:W-:Y:S03]  /*87ee0*/  @P4 STG.E.U8 desc[UR60][R30.64], R11 ;  /* 0x0000000b1e004986 */ /* 0x0003e6000c10113c */
[----:B0-----:R-:W-:Y:S01]  /*87ef0*/  ISETP.GE.AND P4, PT, R0, R7, PT ;  /* 0x000000070000720c */ /* 0x001fe20003f86270 */
[----:B----4-:R0:W-:Y:S01]  /*87f00*/  @P6 STG.E.U8 desc[UR60][R28.64], R9 ;  /* 0x000000091c006986 */ /* 0x0101e2000c10113c */
[----:B------:R-:W-:-:S02]  /*87f10*/  ISETP.LT.AND P3, PT, R17, R4, !P3 ;  /* 0x000000041100720c */ /* 0x000fc40005f61270 */
[----:B------:R-:W-:Y:S01]  /*87f20*/  ISETP.LT.AND P6, PT, R15, R13, !P4 ;  /* 0x0000000d0f00720c */ /* 0x000fe200067c1270 */
[----:B------:R-:W4:Y:S01]  /*87f30*/  LDL.LU.64 R246, [R1+0xbc8] ;  /* 0x000bc80001f67983 */ /* 0x000f220000300a00 */
[----:B------:R-:W-:Y:S01]  /*87f40*/  PRMT R47, R47, 0x7773, RZ ;  /* 0x000077732f2f7816 */ /* 0x000fe200000000ff */
[----:B------:R-:W2:Y:S01]  /*87f50*/  LDC.64 R4, c[0x0][0x228] ;  /* 0x00008a00ff047b82 */ /* 0x000ea20000000a00 */
[C---:B-1----:R-:W-:Y:S01]  /*87f60*/  PRMT R11, R51.reuse, 0x7770, RZ ;  /* 0x00007770330b7816 */ /* 0x042fe200000000ff */
[----:B------:R-:W4:Y:S01]  /*87f70*/  LDL.LU.64 R244, [R1+0xbc0] ;  /* 0x000bc00001f47983 */ /* 0x000f220000300a00 */
[----:B0-----:R-:W-:-:S05]  /*87f80*/  PRMT R9, R51, 0x7771, RZ ;  /* 0x0000777133097816 */ /* 0x001fca00000000ff */
[----:B------:R-:W0:Y:S01]  /*87f90*/  LDC R13, c[0x0][0x228] ;  /* 0x00008a00ff0d7b82 */ /* 0x000e220000000800 */
[----:B---3--:R1:W-:Y:S01]  /*87fa0*/  @P5 STG.E.U8 desc[UR60][R248.64], R3 ;  /* 0x00000003f8005986 */ /* 0x0083e2000c10113c */
[----:B------:R-:W-:Y:S01]  /*87fb0*/  ISETP.LT.AND P5, PT, R16, R22, !P4 ;  /* 0x000000161000720c */ /* 0x000fe200067a1270 */
[----:B------:R-:W-:Y:S01]  /*87fc0*/  VIADD R0, R10, 0x38 ;  /* 0x000000380a007836 */ /* 0x000fe20000000000 */
[----:B------:R-:W-:Y:S01]  /*87fd0*/  PRMT R7, R51, 0x7772, RZ ;  /* 0x0000777233077816 */ /* 0x000fe200000000ff */
[----:B------:R3:W-:Y:S03]  /*87fe0*/  @P3 STG.E.U8 desc[UR60][R250.64], R47 ;  /* 0x0000002ffa003986 */ /* 0x0007e6000c10113c */
[----:B------:R-:W0:Y:S01]  /*87ff0*/  LDC R22, c[0x0][0x228] ;  /* 0x00008a00ff167b82 */ /* 0x000e220000000800 */
[----:B-1----:R-:W4:Y:S04]  /*88000*/  LDL.LU.64 R248, [R1+0xbb8] ;  /* 0x000bb80001f87983 */ /* 0x002f280000300a00 */
[----:B------:R-:W4:Y:S04]  /*88010*/  LDL.LU.64 R28, [R1+0xba8] ;  /* 0x000ba800011c7983 */ /* 0x000f280000300a00 */
[----:B------:R-:W-:Y:S04]  /*88020*/  @P6 STG.E.U8 desc[UR60][R26.64], R11 ;  /* 0x0000000b1a006986 */ /* 0x000fe8000c10113c */
[----:B---3--:R-:W3:Y:S04]  /*88030*/  LDL.LU.64 R250, [R1+0xb98] ;  /* 0x000b980001fa7983 */ /* 0x008ee80000300a00 */
[----:B------:R1:W-:Y:S01]  /*88040*/  @P5 STG.E.U8 desc[UR60][R52.64], R9 ;  /* 0x0000000934005986 */ /* 0x0003e2000c10113c */
[----:B------:R-:W-:-:S02]  /*88050*/  ISETP.LT.AND P3, PT, R17, R2, !P4 ;  /* 0x000000021100720c */ /* 0x000fc40006761270 */
[----:B------:R-:W-:Y:S01]  /*88060*/  PRMT R51, R51, 0x7773, RZ ;  /* 0x0000777333337816 */ /* 0x000fe200000000ff */
[----:B------:R-:W3:Y:S01]  /*88070*/  LDC.64 R2, c[0x0][0x228] ;  /* 0x00008a00ff027b82 */ /* 0x000ee20000000a00 */
[----:B-1----:R-:W3:Y:S01]  /*88080*/  LDL.LU.64 R52, [R1+0x3040] ;  /* 0x0030400001347983 */ /* 0x002ee20000300a00 */
[----:B--2---:R-:W-:-:S06]  /*88090*/  ISETP.LT.AND P4, PT, R14, R19, !P4 ;  /* 0x000000130e00720c */ /* 0x004fcc0006781270 */
[----:B------:R-:W1:Y:S01]  /*880a0*/  LDC R11, c[0x0][0x228] ;  /* 0x00008a00ff0b7b82 */ /* 0x000e620000000800 */
[----:B------:R-:W-:-:S04]  /*880b0*/  ISETP.GE.AND P6, PT, R0, R5, PT ;  /* 0x000000050000720c */ /* 0x000fc80003fc6270 */
[----:B------:R-:W-:-:S03]  /*880c0*/  ISETP.LT.AND P5, PT, R15, R24, !P6 ;  /* 0x000000180f00720c */ /* 0x000fc600077a1270 */
[----:B------:R-:W2:Y:S01]  /*880d0*/  LDC R19, c[0x0][0x228] ;  /* 0x00008a00ff137b82 */ /* 0x000ea20000000800 */
[----:B----4-:R4:W-:Y:S01]  /*880e0*/  @P4 STG.E.U8 desc[UR60][R246.64], R7 ;  /* 0x00000007f6004986 */ /* 0x0109e2000c10113c */
[----:B0-----:R-:W-:Y:S01]  /*880f0*/  ISETP.LT.AND P4, PT, R16, R13, !P6 ;  /* 0x0000000d1000720c */ /* 0x001fe20007781270 */
[----:B------:R-:W-:-:S05]  /*88100*/  VIADD R0, R10, 0x39 ;  /* 0x000000390a007836 */ /* 0x000fca0000000000 */
[----:B------:R-:W0:Y:S01]  /*88110*/  LDC R13, c[0x0][0x228] ;  /* 0x00008a00ff0d7b82 */ /* 0x000e220000000800 */
[----:B------:R1:W-:Y:S07]  /*88120*/  @P3 STG.E.U8 desc[UR60][R244.64], R51 ;  /* 0x00000033f4003986 */ /* 0x0003ee000c10113c */
[----:B------:R-:W0:Y:S01]  /*88130*/  LDC R24, c[0x0][0x228] ;  /* 0x00008a00ff187b82 */ /* 0x000e220000000800 */
[----:B----4-:R-:W4:Y:S04]  /*88140*/  LDL.LU.64 R246, [R1+0xb90] ;  /* 0x000b900001f67983 */ /* 0x010f280000300a00 */
[----:B------:R-:W4:Y:S04]  /*88150*/  LDL.LU.64 R30, [R1+0xb88] ;  /* 0x000b8800011e7983 */ /* 0x000f280000300a00 */
[----:B-1----:R-:W4:Y:S01]  /*88160*/  LDL.LU.64 R244, [R1+0xb80] ;  /* 0x000b800001f47983 */ /* 0x002f220000300a00 */
[----:B---3--:R-:W-:-:S02]  /*88170*/  PRMT R7, R52, 0x7770, RZ ;  /* 0x0000777034077816 */ /* 0x008fc400000000ff */
[----:B------:R-:W-:-:S03]  /*88180*/  PRMT R5, R52, 0x7771, RZ ;  /* 0x0000777134057816 */ /* 0x000fc600000000ff */
[----:B------:R1:W-:Y:S04]  /*88190*/  @P5 STG.E.U8 desc[UR60][R248.64], R7 ;  /* 0x00000007f8005986 */ /* 0x0003e8000c10113c */
[----:B------:R3:W-:Y:S01]  /*881a0*/  @P4 STG.E.U8 desc[UR60][R56.64], R5 ;  /* 0x0000000538004986 */ /* 0x0007e2000c10113c */
[----:B------:R-:W-:Y:S01]  /*881b0*/  ISETP.LT.AND P3, PT, R17, R8, !P6 ;  /* 0x000000081100720c */ /* 0x000fe20007761270 */
[----:B-1----:R-:W1:Y:S02]  /*881c0*/  LDC R7, c[0x0][0x228] ;  /* 0x00008a00ff077b82 */ /* 0x002e640000000800 */
[----:B---3--:R-:W3:Y:S01]  /*881d0*/  LDL.LU.64 R56, [R1+0x3038] ;  /* 0x0030380001387983 */ /* 0x008ee20000300a00 */
[----:B------:R-:W-:-:S05]  /*881e0*/  ISETP.LT.AND P6, PT, R14, R22, !P6 ;  /* 0x000000160e00720c */ /* 0x000fca00077c1270 */
[----:B------:R-:W1:Y:S01]  /*881f0*/  LDC.64 R8, c[0x0][0x228] ;  /* 0x00008a00ff087b82 */ /* 0x000e620000000a00 */
[----:B------:R-:W4:Y:S01]  /*88200*/  LDL.LU.64 R248, [R1+0xb70] ;  /* 0x000b700001f87983 */ /* 0x000f220000300a00 */
[----:B------:R-:W-:Y:S02]  /*88210*/  ISETP.GE.AND P5, PT, R0, R3, PT ;  /* 0x000000030000720c */ /* 0x000fe40003fa6270 */
[C---:B------:R-:W-:Y:S02]  /*88220*/  PRMT R0, R52.reuse, 0x7772, RZ ;  /* 0x0000777234007816 */ /* 0x040fe400000000ff */
[----:B------:R-:W-:Y:S02]  /*88230*/  ISETP.LT.AND P4, PT, R15, R23, !P5 ;  /* 0x000000170f00720c */ /* 0x000fe40006f81270 */
[----:B------:R-:W-:Y:S01]  /*88240*/  PRMT R52, R52, 0x7773, RZ ;  /* 0x0000777334347816 */ /* 0x000fe200000000ff */
[----:B------:R-:W1:Y:S01]  /*88250*/  LDC R23, c[0x0][0x228] ;  /* 0x00008a00ff177b82 */ /* 0x000e620000000800 */
[----:B------:R0:W-:Y:S01]  /*88260*/  @P6 STG.E.U8 desc[UR60][R28.64], R0 ;  /* 0x000000001c006986 */ /* 0x0001e2000c10113c */
[----:B--2---:R-:W-:-:S03]  /*88270*/  ISETP.LT.AND P6, PT, R16, R19, !P5 ;  /* 0x000000131000720c */ /* 0x004fc60006fc1270 */
[----:B------:R2:W-:Y:S01]  /*88280*/  @P3 STG.E.U8 desc[UR60][R250.64], R52 ;  /* 0x00000034fa003986 */ /* 0x0005e2000c10113c */
[----:B------:R-:W-:Y:S02]  /*88290*/  ISETP.LT.AND P3, PT, R17, R12, !P5 ;  /* 0x0000000c1100720c */ /* 0x000fe40006f61270 */
[----:B------:R-:W1:Y:S01]  /*882a0*/  LDC R22, c[0x0][0x228] ;  /* 0x00008a00ff167b82 */ /* 0x000e620000000800 */
[----:B0-----:R-:W4:Y:S01]  /*882b0*/  LDL.LU.64 R28, [R1+0xb68] ;  /* 0x000b6800011c7983 */ /* 0x001f220000300a00 */
[----:B------:R-:W-:Y:S01]  /*882c0*/  ISETP.LT.AND P5, PT, R14, R13, !P5 ;  /* 0x0000000d0e00720c */ /* 0x000fe20006fa1270 */
[----:B------:R-:W-:-:S05]  /*882d0*/  VIADD R0, R10, 0x3a ;  /* 0x0000003a0a007836 */ /* 0x000fca0000000000 */
[----:B------:R-:W0:Y:S01]  /*882e0*/  LDC.64 R12, c[0x0][0x228] ;  /* 0x00008a00ff0c7b82 */ /* 0x000e220000000a00 */
[----:B------:R-:W4:Y:S04]  /*882f0*/  LDL.LU.64 R26, [R1+0xb60] ;  /* 0x000b6000011a7983 */ /* 0x000f280000300a00 */
[----:B--2---:R-:W2:Y:S03]  /*88300*/  LDL.LU.64 R250, [R1+0xb58] ;  /* 0x000b580001fa7983 */ /* 0x004ea60000300a00 */
[----:B------:R-:W0:Y:S01]  /*88310*/  LDC R19, c[0x0][0x228] ;  /* 0x00008a00ff137b82 */ /* 0x000e220000000800 */
[C---:B---3--:R-:W-:Y:S02]  /*88320*/  PRMT R5, R56.reuse, 0x7770, RZ ;  /* 0x0000777038057816 */ /* 0x048fe400000000ff */
[----:B------:R-:W-:-:S03]  /*88330*/  PRMT R3, R56, 0x7771, RZ ;  /* 0x0000777138037816 */ /* 0x000fc600000000ff */
[----:B----4-:R3:W-:Y:S01]  /*88340*/  @P4 STG.E.U8 desc[UR60][R246.64], R5 ;  /* 0x00000005f6004986 */ /* 0x0107e2000c10113c */
[----:B-1----:R-:W-:Y:S02]  /*88350*/  ISETP.GE.AND P4, PT, R0, R9, PT ;  /* 0x000000090000720c */ /* 0x002fe40003f86270 */
[----:B------:R-:W-:Y:S01]  /*88360*/  PRMT R0, R56, 0x7772, RZ ;  /* 0x0000777238007816 */ /* 0x000fe200000000ff */
[----:B------:R-:W-:Y:S01]  /*88370*/  @P6 STG.E.U8 desc[UR60][R30.64], R3 ;  /* 0x000000031e006986 */ /* 0x000fe2000c10113c */
[----:B------:R-:W1:Y:S03]  /*88380*/  LDC R9, c[0x0][0x228] ;  /* 0x00008a00ff097b82 */ /* 0x000e660000000800 */
[----:B---3--:R-:W3:Y:S04]  /*88390*/  LDL.LU.64 R246, [R1+0xb40] ;  /* 0x000b400001f67983 */ /* 0x008ee80000300a00 */
[----:B------:R4:W-:Y:S04]  /*883a0*/  @P5 STG.E.U8 desc[UR60][R244.64], R0 ;  /* 0x00000000f4005986 */ /* 0x0009e8000c10113c */
[----:B----4-:R-:W4:Y:S01]  /*883b0*/  LDL.LU.64 R244, [R1+0xb38] ;  /* 0x000b380001f47983 */ /* 0x010f220000300a00 */
[----:B------:R-:W-:-:S02]  /*883c0*/  ISETP.LT.AND P6, PT, R15, R11, !P4 ;  /* 0x0000000b0f00720c */ /* 0x000fc400067c1270 */
[----:B------:R-:W-:Y:S01]  /*883d0*/  PRMT R56, R56, 0x7773, RZ ;  /* 0x0000777338387816 */ /* 0x000fe200000000ff */
[----:B------:R-:W-:Y:S01]  /*883e0*/  VIADD R0, R10, 0x3b ;  /* 0x0000003b0a007836 */ /* 0x000fe20000000000 */
[----:B------:R-:W-:Y:S01]  /*883f0*/  ISETP.LT.AND P5, PT, R16, R23, !P4 ;  /* 0x000000171000720c */ /* 0x000fe200067a1270 */
[----:B------:R-:W4:Y:S02]  /*88400*/  LDC R11, c[0x0][0x228] ;  /* 0x00008a00ff0b7b82 */ /* 0x000f240000000800 */
[----:B------:R2:W-:Y:S01]  /*88410*/  @P3 STG.E.U8 desc[UR60][R248.64], R56 ;  /* 0x00000038f8003986 */ /* 0x0005e2000c10113c */
[----:B------:R-:W-:Y:S02]  /*88420*/  ISETP.LT.AND P3, PT, R17, R6, !P4 ;  /* 0x000000061100720c */ /* 0x000fe40006761270 */
[----:B------:R-:W-:Y:S02]  /*88430*/  ISETP.LT.AND P4, PT, R14, R7, !P4 ;  /* 0x000000070e00720c */ /* 0x000fe40006781270 */
[C---:B------:R-:W-:Y:S01]  /*88440*/  PRMT R5, R53.reuse, 0x7770, RZ ;  /* 0x0000777035057816 */ /* 0x040fe200000000ff */
[----:B------:R-:W4:Y:S01]  /*88450*/  LDC.64 R6, c[0x0][0x228] ;  /* 0x00008a00ff067b82 */ /* 0x000f220000000a00 */
[----:B------:R-:W-:-:S03]  /*88460*/  PRMT R3, R53, 0x7771, RZ ;  /* 0x0000777135037816 */ /* 0x000fc600000000ff */
[----:B------:R-:W-:Y:S01]  /*88470*/  @P6 STG.E.U8 desc[UR60][R28.64], R5 ;  /* 0x000000051c006986 */ /* 0x000fe2000c10113c */
[----:B0-----:R-:W-:Y:S02]  /*88480*/  ISETP.GE.AND P6, PT, R0, R13, PT ;  /* 0x0000000d0000720c */ /* 0x001fe40003fc6270 */
[----:B------:R-:W-:Y:S01]  /*88490*/  PRMT R0, R53, 0x7772, RZ ;  /* 0x0000777235007816 */ /* 0x000fe200000000ff */
[----:B------:R0:W-:Y:S01]  /*884a0*/  @P5 STG.E.U8 desc[UR60][R26.64], R3 ;  /* 0x000000031a005986 */ /* 0x0001e2000c10113c */
[----:B------:R-:W-:Y:S01]  /*884b0*/  ISETP.LT.AND P5, PT, R15, R19, !P6 ;  /* 0x000000130f00720c */ /* 0x000fe200077a1270 */
[----:B------:R-:W4:Y:S01]  /*884c0*/  LDC R23, c[0x0][0x228] ;  /* 0x00008a00ff177b82 */ /* 0x000f220000000800 */
[----:B------:R-:W-:Y:S01]  /*884d0*/  PRMT R53, R53, 0x7773, RZ ;  /* 0x0000777335357816 */ /* 0x000fe200000000ff */
[----:B--2---:R2:W-:Y:S01]  /*884e0*/  @P4 STG.E.U8 desc[UR60][R250.64], R0 ;  /* 0x00000000fa004986 */ /* 0x0045e2000c10113c */
[----:B------:R-:W-:-:S03]  /*884f0*/  ISETP.LT.AND P4, PT, R16, R22, !P6 ;  /* 0x000000161000720c */ /* 0x000fc60007781270 */
[----:B------:R-:W4:Y:S02]  /*88500*/  LDL.LU.64 R248, [R1+0xb28] ;  /* 0x000b280001f87983 */ /* 0x000f240000300a00 */
[----:B------:R-:W4:Y:S01]  /*88510*/  LDC R19, c[0x0][0x228] ;  /* 0x00008a00ff137b82 */ /* 0x000f220000000800 */
[----:B0-----:R-:W-:Y:S01]  /*88520*/  PRMT R3, R57, 0x7771, RZ ;  /* 0x0000777139037816 */ /* 0x001fe200000000ff */
[----:B------:R-:W4:Y:S04]  /*88530*/  LDL.LU.64 R28, [R1+0xb18] ;  /* 0x000b1800011c7983 */ /* 0x000f280000300a00 */
[----:B--2---:R-:W2:Y:S01]  /*88540*/  LDL.LU.64 R250, [R1+0xb10] ;  /* 0x000b100001fa7983 */ /* 0x004ea20000300a00 */
[----:B------:R-:W-:Y:S01]  /*88550*/  VIADD R0, R10, 0x3c ;  /* 0x0000003c0a007836 */ /* 0x000fe20000000000 */
[----:B------:R-:W0:Y:S08]  /*88560*/  LDC R13, c[0x0][0x228] ;  /* 0x00008a00ff0d7b82 */ /* 0x000e300000000800 */
[----:B------:R-:W0:Y:S01]  /*88570*/  LDC R22, c[0x0][0x228] ;  /* 0x00008a00ff167b82 */ /* 0x000e220000000800 */
[----:B---3--:R3:W-:Y:S01]  /*88580*/  @P3 STG.E.U8 desc[UR60][R246.64], R53 ;  /* 0x00000035f6003986 */ /* 0x0087e2000c10113c */
[----:B------:R-:W-:-:S02]  /*88590*/  ISETP.LT.AND P3, PT, R17, R4, !P6 ;  /* 0x000000041100720c */ /* 0x000fc40007761270 */
[----:B-1----:R-:W-:-:S04]  /*885a0*/  ISETP.LT.AND P6, PT, R14, R9, !P6 ;  /* 0x000000090e00720c */ /* 0x002fc800077c1270 */
[----:B------:R-:W1:Y:S01]  /*885b0*/  LDC.64 R4, c[0x0][0x228] ;  /* 0x00008a00ff047b82 */ /* 0x000e620000000a00 */
[----:B------:R-:W-:Y:S01]  /*885c0*/  PRMT R9, R57, 0x7770, RZ ;  /* 0x0000777039097816 */ /* 0x000fe200000000ff */
[----:B---3--:R-:W3:Y:S04]  /*885d0*/  LDL.LU.64 R246, [R1+0xb00] ;  /* 0x000b000001f67983 */ /* 0x008ee80000300a00 */
[----:B----4-:R-:W-:Y:S04]  /*885e0*/  @P5 STG.E.U8 desc[UR60][R244.64], R9 ;  /* 0x00000009f4005986 */ /* 0x010fe8000c10113c */
[----:B------:R4:W-:Y:S04]  /*885f0*/  @P4 STG.E.U8 desc[UR60][R54.64], R3 ;  /* 0x0000000336004986 */ /* 0x0009e8000c10113c */
[----:B----4-:R-:W4:Y:S01]  /*88600*/  LDL.LU.64 R54, [R1+0x3030] ;  /* 0x0030300001367983 */ /* 0x010f220000300a00 */
[----:B------:R-:W-:-:S02]  /*88610*/  ISETP.GE.AND P5, PT, R0, R7, PT ;  /* 0x000000070000720c */ /* 0x000fc40003fa6270 */
[----:B------:R-:W-:Y:S01]  /*88620*/  PRMT R0, R57, 0x7772, RZ ;  /* 0x0000777239007816 */ /* 0x000fe200000000ff */
[----:B------:R-:W3:Y:S01]  /*88630*/  LDL.LU.64 R244, [R1+0xaf0] ;  /* 0x000af00001f47983 */ /* 0x000ee20000300a00 */
[----:B------:R-:W-:Y:S02]  /*88640*/  ISETP.LT.AND P4, PT, R15, R11, !P5 ;  /* 0x0000000b0f00720c */ /* 0x000fe40006f81270 */
[----:B------:R-:W-:Y:S01]  /*88650*/  PRMT R57, R57, 0x7773, RZ ;  /* 0x0000777339397816 */ /* 0x000fe200000000ff */
[----:B------:R-:W3:Y:S01]  /*88660*/  LDC R11, c[0x0][0x228] ;  /* 0x00008a00ff0b7b82 */ /* 0x000ee20000000800 */
[----:B------:R0:W-:Y:S01]  /*88670*/  @P6 STG.E.U8 desc[UR60][R248.64], R0 ;  /* 0x00000000f8006986 */ /* 0x0001e2000c10113c */
[----:B------:R-:W-:-:S06]  /*88680*/  ISETP.LT.AND P6, PT, R16, R23, !P5 ;  /* 0x000000171000720c */ /* 0x000fcc0006fc1270 */
[----:B------:R-:W3:Y:S01]  /*88690*/  LDC R23, c[0x0][0x228] ;  /* 0x00008a00ff177b82 */ /* 0x000ee20000000800 */
[----:B------:R1:W-:Y:S04]  /*886a0*/  @P3 STG.E.U8 desc[UR60][R28.64], R57 ;  /* 0x000000391c003986 */ /* 0x0003e8000c10113c */
[----:B0-----:R-:W3:Y:S04]  /*886b0*/  LDL.LU.64 R248, [R1+0xad0] ;  /* 0x000ad00001f87983 */ /* 0x001ee80000300a00 */
[----:B------:R-:W3:Y:S04]  /*886c0*/  LDL.LU.64 R26, [R1+0xae8] ;  /* 0x000ae800011a7983 */ /* 0x000ee80000300a00 */
[----:B-1----:R-:W3:Y:S01]  /*886d0*/  LDL.LU.64 R28, [R1+0xae0] ;  /* 0x000ae000011c7983 */ /* 0x002ee20000300a00 */
[----:B----4-:R-:W-:-:S02]  /*886e0*/  PRMT R9, R54, 0x7770, RZ ;  /* 0x0000777036097816 */ /* 0x010fc400000000ff */
[----:B------:R-:W-:-:S03]  /*886f0*/  PRMT R7, R54, 0x7771, RZ ;  /* 0x0000777136077816 */ /* 0x000fc600000000ff */
[----:B--2---:R0:W-:Y:S04]  /*88700*/  @P4 STG.E.U8 desc[UR60][R250.64], R9 ;  /* 0x00000009fa004986 */ /* 0x0041e8000c10113c */
[----:B------:R1:W-:Y:S04]  /*88710*/  @P6 STG.E.U8 desc[UR60][R58.64], R7 ;  /* 0x000000073a006986 */ /* 0x0003e8000c10113c */
[----:B0-----:R-:W2:Y:S04]  /*88720*/  LDL.LU.64 R250, [R1+0xac8] ;  /* 0x000ac80001fa7983 */ /* 0x001ea80000300a00 */
[----:B-1----:R-:W4:Y:S01]  /*88730*/  LDL.LU.64 R58, [R1+0x3028] ;  /* 0x00302800013a7983 */ /* 0x002f220000300a00 */
[----:B------:R-:W-:Y:S01]  /*88740*/  VIADD R0, R10, 0x3d ;  /* 0x0000003d0a007836 */ /* 0x000fe20000000000 */
[----:B------:R-:W-:-:S02]  /*88750*/  ISETP.LT.AND P3, PT, R17, R2, !P5 ;  /* 0x000000021100720c */ /* 0x000fc40006f61270 */
[----:B------:R-:W-:Y:S01]  /*88760*/  ISETP.LT.AND P5, PT, R14, R19, !P5 ;  /* 0x000000130e00720c */ /* 0x000fe20006fa1270 */
[----:B------:R-:W2:Y:S01]  /*88770*/  LDL.LU.64 R30, [R1+0xac0] ;  /* 0x000ac000011e7983 */ /* 0x000ea20000300a00 */
[----:B------:R-:W-:Y:S01]  /*88780*/  ISETP.GE.AND P4, PT, R0, R5, PT ;  /* 0x000000050000720c */ /* 0x000fe20003f86270 */
[----:B------:R-:W0:Y:S03]  /*88790*/  LDC.64 R2, c[0x0][0x228] ;  /* 0x00008a00ff027b82 */ /* 0x000e260000000a00 */
[----:B------:R-:W-:Y:S02]  /*887a0*/  ISETP.LT.AND P6, PT, R15, R13, !P4 ;  /* 0x0000000d0f00720c */ /* 0x000fe400067c1270 */
[C---:B------:R-:W-:Y:S02]  /*887b0*/  PRMT R0, R54.reuse, 0x7772, RZ ;  /* 0x0000777236007816 */ /* 0x040fe400000000ff */
[----:B------:R-:W-:Y:S01]  /*887c0*/  PRMT R54, R54, 0x7773, RZ ;  /* 0x0000777336367816 */ /* 0x000fe200000000ff */
[----:B------:R-:W1:Y:S02]  /*887d0*/  LDC R19, c[0x0][0x228] ;  /* 0x00008a00ff137b82 */ /* 0x000e640000000800 */
[----:B---3--:R3:W-:Y:S01]  /*887e0*/  @P5 STG.E.U8 desc[UR60][R246.64], R0 ;  /* 0x00000000f6005986 */ /* 0x0087e2000c10113c */
[----:B------:R-:W-:-:S03]  /*887f0*/  ISETP.LT.AND P5, PT, R16, R22, !P4 ;  /* 0x000000161000720c */ /* 0x000fc600067a1270 */
[----:B------:R-:W-:Y:S02]  /*88800*/  @P3 STG.E.U8 desc[UR60][R244.64], R54 ;  /* 0x00000036f4003986 */ /* 0x000fe4000c10113c */
[----:B------:R-:W2:Y:S02]  /*88810*/  LDC R13, c[0x0][0x228] ;  /* 0x00008a00ff0d7b82 */ /* 0x000ea40000000800 */
[----:B---3--:R-:W3:Y:S01]  /*88820*/  LDL.LU.64 R246, [R1+0xab8] ;  /* 0x000ab80001f67983 */ /* 0x008ee20000300a00 */
[C---:B----4-:R-:W-:Y:S02]  /*88830*/  PRMT R5, R58.reuse, 0x7770, RZ ;  /* 0x000077703a057816 */ /* 0x050fe400000000ff */
[----:B------:R-:W-:Y:S01]  /*88840*/  PRMT R7, R58, 0x7771, RZ ;  /* 0x000077713a077816 */ /* 0x000fe200000000ff */
[----:B------:R-:W-:Y:S02]  /*88850*/  VIADD R0, R10, 0x3e ;  /* 0x0000003e0a007836 */ /* 0x000fe40000000000 */
[----:B------:R-:W4:Y:S01]  /*88860*/  LDC R22, c[0x0][0x228] ;  /* 0x00008a00ff167b82 */ /* 0x000f220000000800 */
[----:B------:R0:W-:Y:S04]  /*88870*/  @P6 STG.E.U8 desc[UR60][R248.64], R5 ;  /* 0x00000005f8006986 */ /* 0x0001e8000c10113c */
[----:B0-----:R-:W4:Y:S04]  /*88880*/  LDL.LU.64 R248, [R1+0xab0] ;  /* 0x000ab00001f87983 */ /* 0x001f280000300a00 */
[----:B------:R-:W4:Y:S04]  /*88890*/  LDL.LU.64 R244, [R1+0xa98] ;  /* 0x000a980001f47983 */ /* 0x000f280000300a00 */
[----:B------:R0:W-:Y:S04]  /*888a0*/  @P5 STG.E.U8 desc[UR60][R26.64], R7 ;  /* 0x000000071a005986 */ /* 0x0001e8000c10113c */
[----:B0-----:R-:W4:Y:S01]  /*888b0*/  LDL.LU.64 R26, [R1+0xa90] ;  /* 0x000a9000011a7983 */ /* 0x001f220000300a00 */
[----:B------:R-:W-:-:S02]  /*888c0*/  ISETP.LT.AND P3, PT, R17, R8, !P4 ;  /* 0x000000081100720c */ /* 0x000fc40006761270 */
[----:B------:R-:W-:Y:S01]  /*888d0*/  ISETP.LT.AND P4, PT, R14, R11, !P4 ;  /* 0x0000000b0e00720c */ /* 0x000fe20006781270 */
[----:B------:R-:W0:Y:S01]  /*888e0*/  LDC.64 R8, c[0x0][0x228] ;  /* 0x00008a00ff087b82 */ /* 0x000e220000000a00 */
[----:B------:R-:W-:Y:S02]  /*888f0*/  ISETP.GE.AND P6, PT, R0, R3, PT ;  /* 0x000000030000720c */ /* 0x000fe40003fc6270 */
[----:B------:R-:W-:-:S05]  /*88900*/  PRMT R0, R58, 0x7772, RZ ;  /* 0x000077723a007816 */ /* 0x000fca00000000ff */
[----:B------:R-:W3:Y:S01]  /*88910*/  LDC R11, c[0x0][0x228] ;  /* 0x00008a00ff0b7b82 */ /* 0x000ee20000000800 */
[----:B------:R-:W-:Y:S02]  /*88920*/  PRMT R58, R58, 0x7773, RZ ;  /* 0x000077733a3a7816 */ /* 0x000fe400000000ff */
[----:B-1----:R-:W-:Y:S01]  /*88930*/  ISETP.LT.AND P5, PT, R15, R19, !P6 ;  /* 0x000000130f00720c */ /* 0x002fe200077a1270 */
[----:B------:R1:W-:Y:S01]  /*88940*/  @P4 STG.E.U8 desc[UR60][R28.64], R0 ;  /* 0x000000001c004986 */ /* 0x0003e2000c10113c */
[----:B------:R-:W-:-:S03]  /*88950*/  ISETP.LT.AND P4, PT, R16, R23, !P6 ;  /* 0x000000171000720c */ /* 0x000fc60007781270 */
[----:B--2---:R2:W-:Y:S01]  /*88960*/  @P3 STG.E.U8 desc[UR60][R250.64], R58 ;  /* 0x0000003afa003986 */ /* 0x0045e2000c10113c */
[----:B------:R-:W-:Y:S01]  /*88970*/  ISETP.LT.AND P3, PT, R14, R13, !P6 ;  /* 0x0000000d0e00720c */ /* 0x000fe20007761270 */
[----:B------:R-:W4:Y:S01]  /*88980*/  LDC R19, c[0x0][0x228] ;  /* 0x00008a00ff137b82 */ /* 0x000f220000000800 */
[C---:B------:R-:W-:Y:S02]  /*88990*/  PRMT R7, R55.reuse, 0x7770, RZ ;  /* 0x0000777037077816 */ /* 0x040fe400000000ff */
[C---:B------:R-:W-:Y:S01]  /*889a0*/  PRMT R5, R55.reuse, 0x7771, RZ ;  /* 0x0000777137057816 */ /* 0x040fe200000000ff */
[----:B-1----:R-:W-:Y:S01]  /*889b0*/  VIADD R0, R10, 0x3f ;  /* 0x0000003f0a007836 */ /* 0x002fe20000000000 */
[----:B------:R-:W-:Y:S01]  /*889c0*/  PRMT R3, R55, 0x7772, RZ ;  /* 0x0000777237037816 */ /* 0x000fe200000000ff */
[----:B------:R-:W-:Y:S02]  /*889d0*/  @P5 STG.E.U8 desc[UR60][R30.64], R7 ;  /* 0x000000071e005986 */ /* 0x000fe4000c10113c */
[----:B------:R-:W1:Y:S01]  /*889e0*/  LDC R23, c[0x0][0x228] ;  /* 0x00008a00ff177b82 */ /* 0x000e620000000800 */
[----:B0-----:R-:W-:Y:S01]  /*889f0*/  ISETP.GE.AND P5, PT, R0, R9, PT ;  /* 0x000000090000720c */ /* 0x001fe20003fa6270 */
[----:B---3--:R0:W-:Y:S01]  /*88a00*/  @P4 STG.E.U8 desc[UR60][R246.64], R5 ;  /* 0x00000005f6004986 */ /* 0x0081e2000c10113c */
[----:B------:R-:W-:-:S02]  /*88a10*/  ISETP.LT.AND P6, PT, R17, R12, !P6 ;  /* 0x0000000c1100720c */ /* 0x000fc400077c1270 */
[----:B------:R-:W-:Y:S01]  /*88a20*/  ISETP.LT.AND P4, PT, R15, R11, !P5 ;  /* 0x0000000b0f00720c */ /* 0x000fe20006f81270 */
[----:B------:R-:W3:Y:S01]  /*88a30*/  LDL.LU.64 R28, [R1+0xa80] ;  /* 0x000a8000011c7983 */ /* 0x000ee20000300a00 */
[----:B------:R-:W-:Y:S01]  /*88a40*/  PRMT R55, R55, 0x7773, RZ ;  /* 0x0000777337377816 */ /* 0x000fe200000000ff */
[----:B------:R-:W1:Y:S01]  /*88a50*/  LDC.64 R12, c[0x0][0x228] ;  /* 0x00008a00ff0c7b82 */ /* 0x000e620000000a00 */
[C---:B------:R-:W-:Y:S01]  /*88a60*/  PRMT R9, R59.reuse, 0x7770, RZ ;  /* 0x000077703b097816 */ /* 0x040fe200000000ff */
[----:B--2---:R-:W2:Y:S01]  /*88a70*/  LDL.LU.64 R250, [R1+0xa78] ;  /* 0x000a780001fa7983 */ /* 0x004ea20000300a00 */
[----:B0-----:R-:W-:Y:S01]  /*88a80*/  PRMT R5, R59, 0x7771, RZ ;  /* 0x000077713b057816 */ /* 0x001fe200000000ff */
[----:B------:R-:W-:-:S04]  /*88a90*/  VIADD R0, R10, 0x40 ;  /* 0x000000400a007836 */ /* 0x000fc80000000000 */
[----:B------:R-:W0:Y:S01]  /*88aa0*/  LDC R11, c[0x0][0x228] ;  /* 0x00008a00ff0b7b82 */ /* 0x000e220000000800 */
[----:B----4-:R4:W-:Y:S01]  /*88ab0*/  @P3 STG.E.U8 desc[UR60][R248.64], R3 ;  /* 0x00000003f8003986 */ /* 0x0109e2000c10113c */
[----:B------:R-:W-:-:S06]  /*88ac0*/  ISETP.LT.AND P3, PT, R16, R22, !P5 ;  /* 0x000000161000720c */ /* 0x000fcc0006f61270 */
[----:B------:R-:W0:Y:S01]  /*88ad0*/  LDC R22, c[0x0][0x228] ;  /* 0x00008a00ff167b82 */ /* 0x000e220000000800 */
[----:B------:R1:W-:Y:S04]  /*88ae0*/  @P6 STG.E.U8 desc[UR60][R244.64], R55 ;  /* 0x00000037f4006986 */ /* 0x0003e8000c10113c */
[----:B----4-:R-:W4:Y:S04]  /*88af0*/  LDL.LU.64 R248, [R1+0xa70] ;  /* 0x000a700001f87983 */ /* 0x010f280000300a00 */
[----:B------:R-:W4:Y:S04]  /*88b00*/  LDL.LU.64 R246, [R1+0xa60] ;  /* 0x000a600001f67983 */ /* 0x000f280000300a00 */
[----:B------:R-:W-:Y:S04]  /*88b10*/  @P4 STG.E.U8 desc[UR60][R26.64], R9 ;  /* 0x000000091a004986 */ /* 0x000fe8000c10113c */
[----:B-1----:R-:W4:Y:S04]  /*88b20*/  LDL.LU.64 R244, [R1+0xa50] ;  /* 0x000a500001f47983 */ /* 0x002f280000300a00 */
[----:B------:R1:W-:Y:S04]  /*88b30*/  @P3 STG.E.U8 desc[UR60][R60.64], R5 ;  /* 0x000000053c003986 */ /* 0x0003e8000c10113c */
[----:B-1----:R-:W4:Y:S01]  /*88b40*/  LDL.LU.64 R60, [R1+0x3020] ;  /* 0x00302000013c7983 */ /* 0x002f220000300a00 */
[----:B------:R-:W-:-:S02]  /*88b50*/  ISETP.LT.AND P6, PT, R17, R6, !P5 ;  /* 0x000000061100720c */ /* 0x000fc40006fc1270 */
[----:B------:R-:W-:Y:S01]  /*88b60*/  ISETP.LT.AND P5, PT, R14, R19, !P5 ;  /* 0x000000130e00720c */ /* 0x000fe20006fa1270 */
[----:B------:R-:W1:Y:S01]  /*88b70*/  LDC.64 R6, c[0x0][0x228] ;  /* 0x00008a00ff067b82 */ /* 0x000e620000000a00 */
[----:B------:R-:W-:Y:S02]  /*88b80*/  PRMT R3, R59, 0x7772, RZ ;  /* 0x000077723b037816 */ /* 0x000fe400000000ff */
[----:B------:R-:W-:-:S04]  /*88b90*/  ISETP.GE.AND P4, PT, R0, R13, PT ;  /* 0x0000000d0000720c */ /* 0x000fc80003f86270 */
[----:B------:R-:W-:Y:S01]  /*88ba0*/  ISETP.LT.AND P3, PT, R15, R24, !P4 ;  /* 0x000000180f00720c */ /* 0x000fe20006761270 */
[----:B------:R-:W1:Y:S04]  /*88bb0*/  LDC R19, c[0x0][0x228] ;  /* 0x00008a00ff137b82 */ /* 0x000e680000000800 */
[----:B---3--:R3:W-:Y:S01]  /*88bc0*/  @P5 STG.E.U8 desc[UR60][R28.64], R3 ;  /* 0x000000031c005986 */ /* 0x0087e2000c10113c */
[----:B------:R-:W-:-:S03]  /*88bd0*/  ISETP.LT.AND P5, PT, R16, R23, !P4 ;  /* 0x000000171000720c */ /* 0x000fc600067a1270 */
[----:B------:R-:W1:Y:S01]  /*88be0*/  LDC R13, c[0x0][0x228] ;  /* 0x00008a00ff0d7b82 */ /* 0x000e620000000800 */
[----:B------:R-:W-:-:S05]  /*88bf0*/  PRMT R59, R59, 0x7773, RZ ;  /* 0x000077733b3b7816 */ /* 0x000fca00000000ff */
[----:B--2---:R2:W-:Y:S01]  /*88c00*/  @P6 STG.E.U8 desc[UR60][R250.64], R59 ;  /* 0x0000003bfa006986 */ /* 0x0045e2000c10113c */
[----:B----4-:R-:W-:-:S03]  /*88c10*/  PRMT R9, R60, 0x7770, RZ ;  /* 0x000077703c097816 */ /* 0x010fc600000000ff */
[----:B---3--:R-:W3:Y:S01]  /*88c20*/  LDL.LU.64 R28, [R1+0xa48] ;  /* 0x000a4800011c7983 */ /* 0x008ee20000300a00 */
[----:B------:R-:W-:Y:S01]  /*88c30*/  PRMT R3, R60, 0x7771, RZ ;  /* 0x000077713c037816 */ /* 0x000fe200000000ff */
[----:B------:R-:W-:Y:S01]  /*88c40*/  VIADD R0, R10, 0x41 ;  /* 0x000000410a007836 */ /* 0x000fe20000000000 */
[----:B------:R-:W4:Y:S01]  /*88c50*/  LDC R23, c[0x0][0x228] ;  /* 0x00008a00ff177b82 */ /* 0x000f220000000800 */
[----:B------:R-:W4:Y:S04]  /*88c60*/  LDL.LU.64 R30, [R1+0xa40] ;  /* 0x000a4000011e7983 */ /* 0x000f280000300a00 */
[----:B------:R-:W-:Y:S03]  /*88c70*/  @P3 STG.E.U8 desc[UR60][R248.64], R9 ;  /* 0x00000009f8003986 */ /* 0x000fe6000c10113c */
[----:B------:R-:W4:Y:S01]  /*88c80*/  LDC R24, c[0x0][0x228] ;  /* 0x00008a00ff187b82 */ /* 0x000f220000000800 */
[----:B--2---:R-:W2:Y:S04]  /*88c90*/  LDL.LU.64 R250, [R1+0xa38] ;  /* 0x000a380001fa7983 */ /* 0x004ea80000300a00 */
[----:B------:R0:W-:Y:S04]  /*88ca0*/  @P5 STG.E.U8 desc[UR60][R64.64], R3 ;  /* 0x0000000340005986 */ /* 0x0001e8000c10113c */
[----:B0-----:R-:W3:Y:S01]  /*88cb0*/  LDL.LU.64 R64, [R1+0x3018] ;  /* 0x0030180001407983 */ /* 0x001ee20000300a00 */
[----:B------:R-:W-:-:S02]  /*88cc0*/  ISETP.LT.AND P6, PT, R17, R4, !P4 ;  /* 0x000000041100720c */ /* 0x000fc400067c1270 */
[----:B------:R-:W-:Y:S01]  /*88cd0*/  ISETP.LT.AND P4, PT, R14, R11, !P4 ;  /* 0x0000000b0e00720c */ /* 0x000fe20006781270 */
[----:B------:R-:W0:Y:S01]  /*88ce0*/  LDC.64 R4, c[0x0][0x228] ;  /* 0x00008a00ff047b82 */ /* 0x000e220000000a00 */
[----:B------:R-:W2:Y:S01]  /*88cf0*/  LDL.LU.64 R248, [R1+0xa28] ;  /* 0x000a280001f87983 */ /* 0x000ea20000300a00 */
[----:B-1----:R-:W-:Y:S02]  /*88d00*/  ISETP.GE.AND P3, PT, R0, R7, PT ;  /* 0x000000070000720c */ /* 0x002fe40003f66270 */
[C---:B------:R-:W-:Y:S02]  /*88d10*/  PRMT R0, R60.reuse, 0x7772, RZ ;  /* 0x000077723c007816 */ /* 0x040fe400000000ff */
[----:B------:R-:W-:Y:S02]  /*88d20*/  ISETP.LT.AND P5, PT, R15, R22, !P3 ;  /* 0x000000160f00720c */ /* 0x000fe40005fa1270 */
[----:B------:R-:W-:Y:S01]  /*88d30*/  PRMT R60, R60, 0x7773, RZ ;  /* 0x000077733c3c7816 */ /* 0x000fe200000000ff */
[----:B------:R-:W1:Y:S03]  /*88d40*/  LDC R11, c[0x0][0x228] ;  /* 0x00008a00ff0b7b82 */ /* 0x000e660000000800 */
[----:B------:R0:W-:Y:S01]  /*88d50*/  @P4 STG.E.U8 desc[UR60][R246.64], R0 ;  /* 0x00000000f6004986 */ /* 0x0001e2000c10113c */
[----:B------:R-:W-:-:S03]  /*88d60*/  ISETP.LT.AND P4, PT, R16, R19, !P3 ;  /* 0x000000131000720c */ /* 0x000fc60005f81270 */
[----:B------:R0:W-:Y:S01]  /*88d70*/  @P6 STG.E.U8 desc[UR60][R244.64], R60 ;  /* 0x0000003cf4006986 */ /* 0x0001e2000c10113c */
[----:B------:R-:W-:Y:S01]  /*88d80*/  ISETP.LT.AND P6, PT, R17, R2, !P3 ;  /* 0x000000021100720c */ /* 0x000fe20005fc1270 */
[----:B------:R-:W1:Y:S02]  /*88d90*/  LDC R22, c[0x0][0x228] ;  /* 0x00008a00ff167b82 */ /* 0x000e640000000800 */
[----:B0-----:R-:W2:Y:S01]  /*88da0*/  LDL.LU.64 R246, [R1+0xa20] ;  /* 0x000a200001f67983 */ /* 0x001ea20000300a00 */
[----:B------:R-:W-:Y:S01]  /*88db0*/  ISETP.LT.AND P3, PT, R14, R13, !P3 ;  /* 0x0000000d0e00720c */ /* 0x000fe20005f61270 */
[----:B------:R-:W-:-:S04]  /*88dc0*/  VIADD R0, R10, 0x42 ;  /* 0x000000420a007836 */ /* 0x000fc80000000000 */
[----:B------:R-:W0:Y:S01]  /*88dd0*/  LDC R19, c[0x0][0x228] ;  /* 0x00008a00ff137b82 */ /* 0x000e220000000800 */
[----:B------:R-:W2:Y:S04]  /*88de0*/  LDL.LU.64 R26, [R1+0xa18] ;  /* 0x000a1800011a7983 */ /* 0x000ea80000300a00 */
[----:B------:R-:W2:Y:S03]  /*88df0*/  LDL.LU.64 R244, [R1+0xa10] ;  /* 0x000a100001f47983 */ /* 0x000ea60000300a00 */
[----:B------:R-:W0:Y:S08]  /*88e00*/  LDC.64 R2, c[0x0][0x228] ;  /* 0x00008a00ff027b82 */ /* 0x000e300000000a00 */
[----:B------:R-:W0:Y:S01]  /*88e10*/  LDC R13, c[0x0][0x228] ;  /* 0x00008a00ff0d7b82 */ /* 0x000e220000000800 */
[----:B---3--:R-:W-:-:S02]  /*88e20*/  PRMT R9, R64, 0x7770, RZ ;  /* 0x0000777040097816 */ /* 0x008fc400000000ff */
[----:B------:R-:W-:-:S03]  /*88e30*/  PRMT R7, R64, 0x7771, RZ ;  /* 0x0000777140077816 */ /* 0x000fc600000000ff */
[----:B------:R3:W-:Y:S01]  /*88e40*/  @P5 STG.E.U8 desc[UR60][R28.64], R9 ;  /* 0x000000091c005986 */ /* 0x0007e2000c10113c */
[----:B------:R-:W-:Y:S02]  /*88e50*/  ISETP.GE.AND P5, PT, R0, R5, PT ;  /* 0x000000050000720c */ /* 0x000fe40003fa6270 */
[----:B------:R-:W-:Y:S01]  /*88e60*/  PRMT R0, R64, 0x7772, RZ ;  /* 0x0000777240007816 */ /* 0x000fe200000000ff */
[----:B----4-:R-:W-:Y:S04]  /*88e70*/  @P4 STG.E.U8 desc[UR60][R30.64], R7 ;  /* 0x000000071e004986 */ /* 0x010fe8000c10113c */
[----:B--2---:R2:W-:Y:S04]  /*88e80*/  @P3 STG.E.U8 desc[UR60][R250.64], R0 ;  /* 0x00000000fa003986 */ /* 0x0045e8000c10113c */
[----:B---3--:R-:W3:Y:S04]  /*88e90*/  LDL.LU.64 R28, [R1+0x9f0] ;  /* 0x0009f000011c7983 */ /* 0x008ee80000300a00 */
[----:B--2---:R-:W2:Y:S01]  /*88ea0*/  LDL.LU.64 R250, [R1+0x9e8] ;  /* 0x0009e80001fa7983 */ /* 0x004ea20000300a00 */
[----:B-1----:R-:W-:-:S02]  /*88eb0*/  ISETP.LT.AND P4, PT, R15, R11, !P5 ;  /* 0x0000000b0f00720c */ /* 0x002fc40006f81270 */
[----:B------:R-:W-:Y:S01]  /*88ec0*/  PRMT R64, R64, 0x7773, RZ ;  /* 0x0000777340407816 */ /* 0x000fe200000000ff */
[----:B------:R-:W-:Y:S01]  /*88ed0*/  VIADD R0, R10, 0x43 ;  /* 0x000000430a007836 */ /* 0x000fe20000000000 */
[----:B------:R-:W-:Y:S01]  /*88ee0*/  ISETP.LT.AND P3, PT, R16, R22, !P5 ;  /* 0x000000161000720c */ /* 0x000fe20006f61270 */
[----:B------:R-:W1:Y:S02]  /*88ef0*/  LDC R11, c[0x0][0x228] ;  /* 0x00008a00ff0b7b82 */ /* 0x000e640000000800 */
[----:B------:R4:W-:Y:S01]  /*88f00*/  @P6 STG.E.U8 desc[UR60][R248.64], R64 ;  /* 0x00000040f8006986 */ /* 0x0009e2000c10113c */
[----:B------:R-:W-:Y:S02]  /*88f10*/  ISETP.LT.AND P6, PT, R17, R8, !P5 ;  /* 0x000000081100720c */ /* 0x000fe40006fc1270 */
[----:B0-----:R-:W-:Y:S02]  /*88f20*/  ISETP.LT.AND P5, PT, R14, R19, !P5 ;  /* 0x000000130e00720c */ /* 0x001fe40006fa1270 */
[C---:B------:R-:W-:Y:S01]  /*88f30*/  PRMT R7, R61.reuse, 0x7770, RZ ;  /* 0x000077703d077816 */ /* 0x040fe200000000ff */
[----:B------:R-:W0:Y:S01]  /*88f40*/  LDC.64 R8, c[0x0][0x228] ;  /* 0x00008a00ff087b82 */ /* 0x000e220000000a00 */
[----:B------:R-:W-:-:S03]  /*88f50*/  PRMT R5, R61, 0x7771, RZ ;  /* 0x000077713d057816 */ /* 0x000fc600000000ff */
[----:B------:R-:W-:Y:S01]  /*88f60*/  @P4 STG.E.U8 desc[UR60][R246.64], R7 ;  /* 0x00000007f6004986 */ /* 0x000fe2000c10113c */
[----:B------:R-:W-:Y:S02]  /*88f70*/  ISETP.GE.AND P4, PT, R0, R3, PT ;  /* 0x000000030000720c */ /* 0x000fe40003f86270 */
[----:B------:R-:W-:Y:S01]  /*88f80*/  PRMT R0, R61, 0x7772, RZ ;  /* 0x000077723d007816 */ /* 0x000fe200000000ff */
[----:B------:R4:W-:Y:S01]  /*88f90*/  @P3 STG.E.U8 desc[UR60][R26.64], R5 ;  /* 0x000000051a003986 */ /* 0x0009e2000c10113c */
[----:B------:R-:W-:Y:S01]  /*88fa0*/  ISETP.LT.AND P3, PT, R15, R13, !P4 ;  /* 0x0000000d0f00720c */ /* 0x000fe20006761270 */
[----:B------:R-:W0:Y:S02]  /*88fb0*/  LDC R19, c[0x0][0x228] ;  /* 0x00008a00ff137b82 */ /* 0x000e240000000800 */
[----:B------:R4:W-:Y:S01]  /*88fc0*/  @P5 STG.E.U8 desc[UR60][R244.64], R0 ;  /* 0x00000000f4005986 */ /* 0x0009e2000c10113c */
[----:B------:R-:W-:Y:S02]  /*88fd0*/  ISETP.LT.AND P5, PT, R16, R23, !P4 ;  /* 0x000000171000720c */ /* 0x000fe400067a1270 */
[----:B------:R-:W-:Y:S01]  /*88fe0*/  PRMT R61, R61, 0x7773, RZ ;  /* 0x000077733d3d7816 */ /* 0x000fe200000000ff */
[----:B----4-:R-:W4:Y:S01]  /*88ff0*/  LDL.LU.64 R248, [R1+0x9d8] ;  /* 0x0009d80001f87983 */ /* 0x010f220000300a00 */
[C---:B------:R-:W-:Y:S01]  /*89000*/  PRMT R3, R65.reuse, 0x7771, RZ ;  /* 0x0000777141037816 */ /* 0x040fe200000000ff */
[----:B------:R-:W4:Y:S01]  /*89010*/  LDC R22, c[0x0][0x228] ;  /* 0x00008a00ff167b82 */ /* 0x000f220000000800 */
[----:B------:R-:W-:Y:S01]  /*89020*/  PRMT R5, R65, 0x7770, RZ ;  /* 0x0000777041057816 */ /* 0x000fe200000000ff */
[----:B------:R-:W4:Y:S04]  /*89030*/  LDL.LU.64 R246, [R1+0x9d0] ;  /* 0x0009d00001f67983 */ /* 0x000f280000300a00 */
[----:B------:R-:W4:Y:S01]  /*89040*/  LDL.LU.64 R244, [R1+0x9c8] ;  /* 0x0009c80001f47983 */ /* 0x000f220000300a00 */
[----:B------:R-:W-:Y:S01]  /*89050*/  VIADD R0, R10, 0x44 ;  /* 0x000000440a007836 */ /* 0x000fe20000000000 */
        /* <DEDUP_REMOVED lines=8> */
[----:B-1----:R-:W-:Y:S01]  /*890e0*/  ISETP.LT.AND P4, PT, R14, R11, !P4 ;  /* 0x0000000b0e00720c */ /* 0x002fe20006781270 */
[----:B------:R-:W2:Y:S01]  /*890f0*/  LDL.LU.64 R250, [R1+0x9a8] ;  /* 0x0009a80001fa7983 */ /* 0x000ea20000300a00 */
[----:B0-----:R-:W-:Y:S01]  /*89100*/  ISETP.GE.AND P3, PT, R0, R9, PT ;  /* 0x000000090000720c */ /* 0x001fe20003f66270 */
[----:B------:R-:W0:Y:S01]  /*89110*/  LDC.64 R12, c[0x0][0x228] ;  /* 0x00008a00ff0c7b82 */ /* 0x000e220000000a00 */
[----:B------:R-:W-:Y:S02]  /*89120*/  PRMT R0, R65, 0x7772, RZ ;  /* 0x0000777241007816 */ /* 0x000fe400000000ff */
[----:B------:R-:W-:Y:S02]  /*89130*/  ISETP.LT.AND P5, PT, R15, R19, !P3 ;  /* 0x000000130f00720c */ /* 0x000fe40005fa1270 */
[----:B------:R-:W-:-:S03]  /*89140*/  PRMT R65, R65, 0x7773, RZ ;  /* 0x0000777341417816 */ /* 0x000fc600000000ff */
[----:B------:R-:W1:Y:S02]  /*89150*/  LDC R11, c[0x0][0x228] ;  /* 0x00008a00ff0b7b82 */ /* 0x000e640000000800 */
[----:B----4-:R4:W-:Y:S01]  /*89160*/  @P4 STG.E.U8 desc[UR60][R248.64], R0 ;  /* 0x00000000f8004986 */ /* 0x0109e2000c10113c */
        /* <DEDUP_REMOVED lines=10> */
[----:B------:R-:W3:Y:S03]  /*89210*/  LDL.LU.64 R246, [R1+0x998] ;  /* 0x0009980001f67983 */ /* 0x000ee60000300a00 */
[----:B------:R-:W3:Y:S01]  /*89220*/  LDC R22, c[0x0][0x228] ;  /* 0x00008a00ff167b82 */ /* 0x000ee20000000800 */
[----:B------:R1:W-:Y:S04]  /*89230*/  @P4 STG.E.U8 desc[UR60][R66.64], R3 ;  /* 0x0000000342004986 */ /* 0x0003e8000c10113c */
[----:B0-----:R-:W3:Y:S04]  /*89240*/  LDL.LU.64 R244, [R1+0x980] ;  /* 0x0009800001f47983 */ /* 0x001ee80000300a00 */
[----:B-1----:R-:W4:Y:S01]  /*89250*/  LDL.LU.64 R66, [R1+0x3008] ;  /* 0x0030080001427983 */ /* 0x002f220000300a00 */
[----:B------:R-:W-:-:S02]  /*89260*/  ISETP.GE.AND P5, PT, R0, R13, PT ;  /* 0x0000000d0000720c */ /* 0x000fc40003fa6270 */
[----:B------:R-:W-:Y:S01]  /*89270*/  ISETP.LT.AND P6, PT, R17, R6, !P3 ;  /* 0x000000061100720c */ /* 0x000fe20005fc1270 */
[----:B------:R-:W3:Y:S01]  /*89280*/  LDL.LU.64 R30, [R1+0x978] ;  /* 0x00097800011e7983 */ /* 0x000ee20000300a00 */
[----:B------:R-:W-:Y:S01]  /*89290*/  ISETP.LT.AND P3, PT, R14, R7, !P3 ;  /* 0x000000070e00720c */ /* 0x000fe20005f61270 */
[----:B------:R-:W0:Y:S01]  /*892a0*/  LDC R13, c[0x0][0x228] ;  /* 0x00008a00ff0d7b82 */ /* 0x000e220000000800 */
[----:B------:R-:W-:Y:S02]  /*892b0*/  ISETP.LT.AND P4, PT, R15, R11, !P5 ;  /* 0x0000000b0f00720c */ /* 0x000fe40006f81270 */
[C---:B------:R-:W-:Y:S02]  /*892c0*/  PRMT R0, R62.reuse, 0x7772, RZ ;  /* 0x000077723e007816 */ /* 0x040fe400000000ff */
[----:B------:R-:W-:-:S03]  /*892d0*/  PRMT R62, R62, 0x7773, RZ ;  /* 0x000077733e3e7816 */ /* 0x000fc600000000ff */
[----:B------:R-:W1:Y:S04]  /*892e0*/  LDC.64 R6, c[0x0][0x228] ;  /* 0x00008a00ff067b82 */ /* 0x000e680000000a00 */
[----:B--2---:R2:W-:Y:S01]  /*892f0*/  @P3 STG.E.U8 desc[UR60][R28.64], R0 ;  /* 0x000000001c003986 */ /* 0x0045e2000c10113c */
[----:B------:R-:W-:-:S03]  /*89300*/  ISETP.LT.AND P3, PT, R16, R23, !P5 ;  /* 0x000000171000720c */ /* 0x000fc60006f61270 */
[----:B------:R-:W-:Y:S01]  /*89310*/  @P6 STG.E.U8 desc[UR60][R250.64], R62 ;  /* 0x0000003efa006986 */ /* 0x000fe2000c10113c */
[----:B------:R-:W-:Y:S01]  /*89320*/  ISETP.LT.AND P6, PT, R17, R4, !P5 ;  /* 0x000000041100720c */ /* 0x000fe20006fc1270 */
[----:B------:R-:W0:Y:S02]  /*89330*/  LDC R11, c[0x0][0x228] ;  /* 0x00008a00ff0b7b82 */ /* 0x000e240000000800 */
[----:B--2---:R-:W2:Y:S01]  /*89340*/  LDL.LU.64 R28, [R1+0x970] ;  /* 0x00097000011c7983 */ /* 0x004ea20000300a00 */
[----:B------:R-:W-:-:S05]  /*89350*/  ISETP.LT.AND P5, PT, R14, R9, !P5 ;  /* 0x000000090e00720c */ /* 0x000fca0006fa1270 */
[----:B------:R-:W0:Y:S01]  /*89360*/  LDC.64 R4, c[0x0][0x228] ;  /* 0x00008a00ff047b82 */ /* 0x000e220000000a00 */
[----:B----4-:R-:W-:Y:S01]  /*89370*/  PRMT R3, R66, 0x7770, RZ ;  /* 0x0000777042037816 */ /* 0x010fe200000000ff */
[----:B------:R-:W-:-:S06]  /*89380*/  VIADD R0, R10, 0x46 ;  /* 0x000000460a007836 */ /* 0x000fcc0000000000 */
[----:B------:R-:W4:Y:S01]  /*89390*/  LDC R23, c[0x0][0x228] ;  /* 0x00008a00ff177b82 */ /* 0x000f220000000800 */
[----:B------:R1:W-:Y:S01]  /*893a0*/  @P4 STG.E.U8 desc[UR60][R248.64], R3 ;  /* 0x00000003f8004986 */ /* 0x0003e2000c10113c */
[----:B------:R-:W-:-:S03]  /*893b0*/  PRMT R9, R66, 0x7771, RZ ;  /* 0x0000777142097816 */ /* 0x000fc600000000ff */
[----:B-1----:R-:W4:Y:S04]  /*893c0*/  LDL.LU.64 R248, [R1+0x968] ;  /* 0x0009680001f87983 */ /* 0x002f280000300a00 */
[----:B------:R-:W4:Y:S04]  /*893d0*/  LDL.LU.64 R250, [R1+0x950] ;  /* 0x0009500001fa7983 */ /* 0x000f280000300a00 */
[----:B---3--:R1:W-:Y:S04]  /*893e0*/  @P3 STG.E.U8 desc[UR60][R26.64], R9 ;  /* 0x000000091a003986 */ /* 0x0083e8000c10113c */
[----:B-1----:R-:W3:Y:S01]  /*893f0*/  LDL.LU.64 R26, [R1+0x948] ;  /* 0x00094800011a7983 */ /* 0x002ee20000300a00 */
[----:B------:R-:W-:-:S02]  /*89400*/  ISETP.GE.AND P4, PT, R0, R7, PT ;  /* 0x000000070000720c */ /* 0x000fc40003f86270 */
[C---:B------:R-:W-:Y:S02]  /*89410*/  PRMT R0, R66.reuse, 0x7772, RZ ;  /* 0x0000777242007816 */ /* 0x040fe400000000ff */
[----:B------:R-:W-:Y:S02]  /*89420*/  PRMT R66, R66, 0x7773, RZ ;  /* 0x0000777342427816 */ /* 0x000fe400000000ff */
[----:B------:R-:W-:Y:S01]  /*89430*/  ISETP.LT.AND P3, PT, R15, R19, !P4 ;  /* 0x000000130f00720c */ /* 0x000fe20006761270 */
[----:B------:R1:W-:Y:S01]  /*89440*/  @P5 STG.E.U8 desc[UR60][R246.64], R0 ;  /* 0x00000000f6005986 */ /* 0x0003e2000c10113c */
[----:B------:R-:W-:Y:S01]  /*89450*/  ISETP.LT.AND P5, PT, R16, R22, !P4 ;  /* 0x000000161000720c */ /* 0x000fe200067a1270 */
[----:B------:R-:W3:Y:S02]  /*89460*/  LDC R19, c[0x0][0x228] ;  /* 0x00008a00ff137b82 */ /* 0x000ee40000000800 */
[----:B------:R-:W-:Y:S01]  /*89470*/  @P6 STG.E.U8 desc[UR60][R244.64], R66 ;  /* 0x00000042f4006986 */ /* 0x000fe2000c10113c */
[----:B0-----:R-:W-:-:S02]  /*89480*/  ISETP.LT.AND P6, PT, R14, R11, !P4 ;  /* 0x0000000b0e00720c */ /* 0x001fc400067c1270 */
[C---:B------:R-:W-:Y:S02]  /*89490*/  PRMT R11, R63.reuse, 0x7770, RZ ;  /* 0x000077703f0b7816 */ /* 0x040fe400000000ff */
[C---:B------:R-:W-:Y:S01]  /*894a0*/  PRMT R9, R63.reuse, 0x7771, RZ ;  /* 0x000077713f097816 */ /* 0x040fe200000000ff */
[----:B------:R-:W0:Y:S01]  /*894b0*/  LDC R22, c[0x0][0x228] ;  /* 0x00008a00ff167b82 */ /* 0x000e220000000800 */
[----:B-1----:R-:W-:Y:S01]  /*894c0*/  VIADD R0, R10, 0x47 ;  /* 0x000000470a007836 */ /* 0x002fe20000000000 */
[----:B------:R-:W-:Y:S01]  /*894d0*/  PRMT R7, R63, 0x7772, RZ ;  /* 0x000077723f077816 */ /* 0x000fe200000000ff */
[----:B------:R1:W-:Y:S03]  /*894e0*/  @P3 STG.E.U8 desc[UR60][R30.64], R11 ;  /* 0x0000000b1e003986 */ /* 0x0003e6000c10113c */
[----:B------:R-:W-:Y:S01]  /*894f0*/  ISETP.GE.AND P3, PT, R0, R5, PT ;  /* 0x000000050000720c */ /* 0x000fe20003f66270 */
[----:B--2---:R-:W-:Y:S01]  /*89500*/  @P5 STG.E.U8 desc[UR60][R28.64], R9 ;  /* 0x000000091c005986 */ /* 0x004fe2000c10113c */
[----:B------:R-:W-:-:S02]  /*89510*/  ISETP.LT.AND P4, PT, R17, R2, !P4 ;  /* 0x000000021100720c */ /* 0x000fc40006781270 */
[----:B------:R-:W-:Y:S01]  /*89520*/  ISETP.LT.AND P5, PT, R15, R13, !P3 ;  /* 0x0000000d0f00720c */ /* 0x000fe20005fa1270 */
[----:B------:R-:W2:Y:S01]  /*89530*/  LDL.LU.64 R246, [R1+0x938] ;  /* 0x0009380001f67983 */ /* 0x000ea20000300a00 */
[----:B------:R-:W-:Y:S01]  /*89540*/  PRMT R63, R63, 0x7773, RZ ;  /* 0x000077733f3f7816 */ /* 0x000fe200000000ff */
[----:B------:R-:W0:Y:S01]  /*89550*/  LDC.64 R2, c[0x0][0x228] ;  /* 0x00008a00ff027b82 */ /* 0x000e220000000a00 */
[C---:B-1----:R-:W-:Y:S01]  /*89560*/  PRMT R11, R67.reuse, 0x7770, RZ ;  /* 0x00007770430b7816 */ /* 0x042fe200000000ff */
[----:B------:R-:W2:Y:S01]  /*89570*/  LDL.LU.64 R244, [R1+0x930] ;  /* 0x0009300001f47983 */ /* 0x000ea20000300a00 */
[----:B------:R-:W-:Y:S01]  /*89580*/  VIADD R0, R10, 0x48 ;  /* 0x000000480a007836 */ /* 0x000fe20000000000 */
[----:B------:R-:W-:-:S04]  /*89590*/  PRMT R5, R67, 0x7772, RZ ;  /* 0x0000777243057816 */ /* 0x000fc800000000ff */
[----:B------:R-:W1:Y:S01]  /*895a0*/  LDC R13, c[0x0][0x228] ;  /* 0x00008a00ff0d7b82 */ /* 0x000e620000000800 */
[----:B----4-:R4:W-:Y:S01]  /*895b0*/  @P6 STG.E.U8 desc[UR60][R248.64], R7 ;  /* 0x00000007f8006986 */ /* 0x0109e2000c10113c */
[----:B------:R-:W-:-:S06]  /*895c0*/  ISETP.LT.AND P6, PT, R16, R24, !P3 ;  /* 0x000000181000720c */ /* 0x000fcc0005fc1270 */
[----:B------:R-:W1:Y:S01]  /*895d0*/  LDC R24, c[0x0][0x228] ;  /* 0x00008a00ff187b82 */ /* 0x000e620000000800 */
[----:B------:R0:W-:Y:S01]  /*895e0*/  @P4 STG.E.U8 desc[UR60][R250.64], R63 ;  /* 0x0000003ffa004986 */ /* 0x0001e2000c10113c */
[----:B----4-:R-:W-:-:S03]  /*895f0*/  PRMT R7, R67, 0x7771, RZ ;  /* 0x0000777143077816 */ /* 0x010fc600000000ff */
[----:B------:R-:W4:Y:S04]  /*89600*/  LDL.LU.64 R248, [R1+0x928] ;  /* 0x0009280001f87983 */ /* 0x000f280000300a00 */
[----:B------:R-:W4:Y:S04]  /*89610*/  LDL.LU.64 R28, [R1+0x918] ;  /* 0x00091800011c7983 */ /* 0x000f280000300a00 */
[----:B---3--:R-:W-:Y:S04]  /*89620*/  @P5 STG.E.U8 desc[UR60][R26.64], R11 ;  /* 0x0000000b1a005986 */ /* 0x008fe8000c10113c */
[----:B0-----:R-:W3:Y:S04]  /*89630*/  LDL.LU.64 R250, [R1+0x908] ;  /* 0x0009080001fa7983 */ /* 0x001ee80000300a00 */
[----:B------:R0:W-:Y:S01]  /*89640*/  @P6 STG.E.U8 desc[UR60][R68.64], R7 ;  /* 0x0000000744006986 */ /* 0x0001e2000c10113c */
[----:B------:R-:W-:-:S02]  /*89650*/  ISETP.LT.AND P4, PT, R17, R8, !P3 ;  /* 0x000000081100720c */ /* 0x000fc40005f81270 */
[----:B------:R-:W-:Y:S01]  /*89660*/  PRMT R67, R67, 0x7773, RZ ;  /* 0x0000777343437816 */ /* 0x000fe200000000ff */
[----:B------:R-:W1:Y:S01]  /*89670*/  LDC.64 R8, c[0x0][0x228] ;  /* 0x00008a00ff087b82 */ /* 0x000e620000000a00 */
[----:B0-----:R-:W4:Y:S01]  /*89680*/  LDL.LU.64 R68, [R1+0x3000] ;  /* 0x0030000001447983 */ /* 0x001f220000300a00 */
[----:B------:R-:W-:-:S06]  /*89690*/  ISETP.LT.AND P3, PT, R14, R22, !P3 ;  /* 0x000000160e00720c */ /* 0x000fcc0005f61270 */
[----:B------:R-:W0:Y:S01]  /*896a0*/  LDC R11, c[0x0][0x228] ;  /* 0x00008a00ff0b7b82 */ /* 0x000e220000000800 */
[----:B------:R-:W-:-:S04]  /*896b0*/  ISETP.GE.AND P5, PT, R0, R3, PT ;  /* 0x000000030000720c */ /* 0x000fc80003fa6270 */
[----:B------:R-:W-:-:S03]  /*896c0*/  ISETP.LT.AND P6, PT, R15, R23, !P5 ;  /* 0x000000170f00720c */ /* 0x000fc60006fc1270 */
[----:B------:R-:W0:Y:S01]  /*896d0*/  LDC R22, c[0x0][0x228] ;  /* 0x00008a00ff167b82 */ /* 0x000e220000000800 */
[----:B--2---:R2:W-:Y:S01]  /*896e0*/  @P3 STG.E.U8 desc[UR60][R246.64], R5 ;  /* 0x00000005f6003986 */ /* 0x0045e2000c10113c */
[----:B------:R-:W-:-:S03]  /*896f0*/  ISETP.LT.AND P3, PT, R16, R19, !P5 ;  /* 0x000000131000720c */ /* 0x000fc60006f61270 */
[----:B------:R1:W-:Y:S03]  /*89700*/  @P4 STG.E.U8 desc[UR60][R244.64], R67 ;  /* 0x00000043f4004986 */ /* 0x0003e6000c10113c */
[----:B------:R-:W3:Y:S01]  /*89710*/  LDC R7, c[0x0][0x228] ;  /* 0x00008a00ff077b82 */ /* 0x000ee20000000800 */
[----:B--2---:R-:W2:Y:S01]  /*89720*/  LDL.LU.64 R246, [R1+0x900] ;  /* 0x0009000001f67983 */ /* 0x004ea20000300a00 */
[----:B------:R-:W-:-:S06]  /*89730*/  VIADD R0, R10, 0x49 ;  /* 0x000000490a007836 */ /* 0x000fcc0000000000 */
[----:B------:R-:W2:Y:S01]  /*89740*/  LDC R19, c[0x0][0x228] ;  /* 0x00008a00ff137b82 */ /* 0x000ea20000000800 */
[----:B------:R-:W2:Y:S04]  /*89750*/  LDL.LU.64 R30, [R1+0x8f8] ;  /* 0x0008f800011e7983 */ /* 0x000ea80000300a00 */
[----:B-1----:R-:W2:Y:S03]  /*89760*/  LDL.LU.64 R244, [R1+0x8f0] ;  /* 0x0008f00001f47983 */ /* 0x002ea60000300a00 */
[----:B------:R-:W1:Y:S01]  /*89770*/  LDC R23, c[0x0][0x228] ;  /* 0x00008a00ff177b82 */ /* 0x000e620000000800 */
[C---:B----4-:R-:W-:Y:S02]  /*89780*/  PRMT R5, R68.reuse, 0x7770, RZ ;  /* 0x0000777044057816 */ /* 0x050fe400000000ff */
[----:B------:R-:W-:-:S03]  /*89790*/  PRMT R3, R68, 0x7771, RZ ;  /* 0x0000777144037816 */ /* 0x000fc600000000ff */
[----:B------:R-:W-:Y:S04]  /*897a0*/  @P6 STG.E.U8 desc[UR60][R248.64], R5 ;  /* 0x00000005f8006986 */ /* 0x000fe8000c10113c */
[----:B------:R4:W-:Y:S04]  /*897b0*/  @P3 STG.E.U8 desc[UR60][R72.64], R3 ;  /* 0x0000000348003986 */ /* 0x0009e8000c10113c */
[----:B----4-:R-:W4:Y:S01]  /*897c0*/  LDL.LU.64 R72, [R1+0x2ff8] ;  /* 0x002ff80001487983 */ /* 0x010f220000300a00 */
[----:B------:R-:W-:Y:S02]  /*897d0*/  ISETP.LT.AND P4, PT, R17, R12, !P5 ;  /* 0x0000000c1100720c */ /* 0x000fe40006f81270 */
[----:B------:R-:W-:Y:S01]  /*897e0*/  ISETP.LT.AND P5, PT, R14, R13, !P5 ;  /* 0x0000000d0e00720c */ /* 0x000fe20006fa1270 */
[----:B------:R-:W2:Y:S01]  /*897f0*/  LDL.LU.64 R248, [R1+0x8e0] ;  /* 0x0008e00001f87983 */ /* 0x000ea20000300a00 */
[----:B------:R-:W1:Y:S01]  /*89800*/  LDC.64 R12, c[0x0][0x228] ;  /* 0x00008a00ff0c7b82 */ /* 0x000e620000000a00 */
[----:B------:R-:W-:-:S02]  /*89810*/  ISETP.GE.AND P6, PT, R0, R9, PT ;  /* 0x000000090000720c */ /* 0x000fc40003fc6270 */
[C---:B------:R-:W-:Y:S02]  /*89820*/  PRMT R0, R68.reuse, 0x7772, RZ ;  /* 0x0000777244007816 */ /* 0x040fe400000000ff */
[----:B0-----:R-:W-:Y:S02]  /*89830*/  ISETP.LT.AND P3, PT, R15, R22, !P6 ;  /* 0x000000160f00720c */ /* 0x001fe40007761270 */
[----:B------:R-:W-:Y:S01]  /*89840*/  PRMT R68, R68, 0x7773, RZ ;  /* 0x0000777344447816 */ /* 0x000fe200000000ff */
[----:B------:R-:W0:Y:S03]  /*89850*/  LDC R9, c[0x0][0x228] ;  /* 0x00008a00ff097b82 */ /* 0x000e260000000800 */
[----:B------:R3:W-:Y:S01]  /*89860*/  @P5 STG.E.U8 desc[UR60][R28.64], R0 ;  /* 0x000000001c005986 */ /* 0x0007e2000c10113c */
[----:B------:R-:W-:-:S03]  /*89870*/  ISETP.LT.AND P5, PT, R16, R11, !P6 ;  /* 0x0000000b1000720c */ /* 0x000fc600077a1270 */
[----:B---3--:R3:W-:Y:S01]  /*89880*/  @P4 STG.E.U8 desc[UR60][R250.64], R68 ;  /* 0x00000044fa004986 */ /* 0x0087e2000c10113c */
[----:B------:R-:W-:Y:S01]  /*89890*/  ISETP.LT.AND P4, PT, R17, R6, !P6 ;  /* 0x000000061100720c */ /* 0x000fe20007781270 */
[----:B------:R-:W0:Y:S02]  /*898a0*/  LDC R11, c[0x0][0x228] ;  /* 0x00008a00ff0b7b82 */ /* 0x000e240000000800 */
[----:B------:R-:W2:Y:S01]  /*898b0*/  LDL.LU.64 R28, [R1+0x8d8] ;  /* 0x0008d800011c7983 */ /* 0x000ea20000300a00 */
[----:B------:R-:W-:Y:S01]  /*898c0*/  ISETP.LT.AND P6, PT, R14, R7, !P6 ;  /* 0x000000070e00720c */ /* 0x000fe200077c1270 */
[----:B------:R-:W-:-:S04]  /*898d0*/  VIADD R0, R10, 0x4a ;  /* 0x0000004a0a007836 */ /* 0x000fc80000000000 */
[----:B------:R-:W0:Y:S01]  /*898e0*/  LDC.64 R6, c[0x0][0x228] ;  /* 0x00008a00ff067b82 */ /* 0x000e220000000a00 */
[----:B------:R-:W2:Y:S04]  /*898f0*/  LDL.LU.64 R26, [R1+0x8d0] ;  /* 0x0008d000011a7983 */ /* 0x000ea80000300a00 */
[----:B---3--:R-:W3:Y:S03]  /*89900*/  LDL.LU.64 R250, [R1+0x8c8] ;  /* 0x0008c80001fa7983 */ /* 0x008ee60000300a00 */
[----:B------:R-:W3:Y:S01]  /*89910*/  LDC R22, c[0x0][0x228] ;  /* 0x00008a00ff167b82 */ /* 0x000ee20000000800 */
[C---:B----4-:R-:W-:Y:S02]  /*89920*/  PRMT R5, R72.reuse, 0x7770, RZ ;  /* 0x0000777048057816 */ /* 0x050fe400000000ff */
[----:B------:R-:W-:-:S03]  /*89930*/  PRMT R3, R72, 0x7771, RZ ;  /* 0x0000777148037816 */ /* 0x000fc600000000ff */
[----:B--2---:R2:W-:Y:S01]  /*89940*/  @P3 STG.E.U8 desc[UR60][R246.64], R5 ;  /* 0x00000005f6003986 */ /* 0x0045e2000c10113c */
[----:B-1----:R-:W-:Y:S02]  /*89950*/  ISETP.GE.AND P3, PT, R0, R13, PT ;  /* 0x0000000d0000720c */ /* 0x002fe40003f66270 */
[----:B------:R-:W-:Y:S01]  /*89960*/  PRMT R0, R72, 0x7772, RZ ;  /* 0x0000777248007816 */ /* 0x000fe200000000ff */
[----:B------:R-:W-:Y:S01]  /*89970*/  @P5 STG.E.U8 desc[UR60][R30.64], R3 ;  /* 0x000000031e005986 */ /* 0x000fe2000c10113c */
[----:B------:R-:W1:Y:S03]  /*89980*/  LDC R13, c[0x0][0x228] ;  /* 0x00008a00ff0d7b82 */ /* 0x000e660000000800 */
[----:B------:R4:W-:Y:S04]  /*89990*/  @P6 STG.E.U8 desc[UR60][R244.64], R0 ;  /* 0x00000000f4006986 */ /* 0x0009e8000c10113c */
[----:B--2---:R-:W2:Y:S04]  /*899a0*/  LDL.LU.64 R246, [R1+0x8b0] ;  /* 0x0008b00001f67983 */ /* 0x004ea80000300a00 */
[----:B----4-:R-:W4:Y:S01]  /*899b0*/  LDL.LU.64 R244, [R1+0x8a8] ;  /* 0x0008a80001f47983 */ /* 0x010f220000300a00 */
[----:B------:R-:W-:-:S02]  /*899c0*/  ISETP.LT.AND P5, PT, R15, R19, !P3 ;  /* 0x000000130f00720c */ /* 0x000fc40005fa1270 */
        /* <DEDUP_REMOVED lines=10> */
[----:B------:R3:W-:Y:S01]  /*89a70*/  @P5 STG.E.U8 desc[UR60][R28.64], R9 ;  /* 0x000000091c005986 */ /* 0x0007e2000c10113c */
[----:B------:R-:W-:Y:S02]  /*89a80*/  ISETP.GE.AND P5, PT, R0, R7, PT ;  /* 0x000000070000720c */ /* 0x000fe40003fa6270 */
[----:B------:R-:W-:Y:S01]  /*89a90*/  PRMT R0, R69, 0x7772, RZ ;  /* 0x0000777245007816 */ /* 0x000fe200000000ff */
[----:B------:R-:W-:Y:S01]  /*89aa0*/  @P6 STG.E.U8 desc[UR60][R26.64], R3 ;  /* 0x000000031a006986 */ /* 0x000fe2000c10113c */
[----:B------:R-:W-:Y:S01]  /*89ab0*/  ISETP.LT.AND P6, PT, R15, R11, !P5 ;  /* 0x0000000b0f00720c */ /* 0x000fe20006fc1270 */
[----:B------:R-:W0:Y:S02]  /*89ac0*/  LDC R23, c[0x0][0x228] ;  /* 0x00008a00ff177b82 */ /* 0x000e240000000800 */
[----:B---3--:R3:W-:Y:S01]  /*89ad0*/  @P3 STG.E.U8 desc[UR60][R250.64], R0 ;  /* 0x00000000fa003986 */ /* 0x0087e2000c10113c */
[----:B------:R-:W-:Y:S02]  /*89ae0*/  ISETP.LT.AND P3, PT, R16, R22, !P5 ;  /* 0x000000161000720c */ /* 0x000fe40006f61270 */
[----:B------:R-:W-:Y:S01]  /*89af0*/  PRMT R69, R69, 0x7773, RZ ;  /* 0x0000777345457816 */ /* 0x000fe200000000ff */
[----:B------:R-:W4:Y:S01]  /*89b00*/  LDL.LU.64 R248, [R1+0x898] ;  /* 0x0008980001f87983 */ /* 0x000f220000300a00 */
[C---:B------:R-:W-:Y:S01]  /*89b10*/  PRMT R9, R73.reuse, 0x7770, RZ ;  /* 0x0000777049097816 */ /* 0x040fe200000000ff */
[----:B------:R-:W0:Y:S01]  /*89b20*/  LDC R11, c[0x0][0x228] ;  /* 0x00008a00ff0b7b82 */ /* 0x000e220000000800 */
[----:B------:R-:W-:Y:S01]  /*89b30*/  PRMT R7, R73, 0x7771, RZ ;  /* 0x0000777149077816 */ /* 0x000fe200000000ff */
[----:B------:R-:W4:Y:S04]  /*89b40*/  LDL.LU.64 R28, [R1+0x890] ;  /* 0x00089000011c7983 */ /* 0x000f280000300a00 */
[----:B---3--:R-:W3:Y:S01]  /*89b50*/  LDL.LU.64 R250, [R1+0x888] ;  /* 0x0008880001fa7983 */ /* 0x008ee20000300a00 */
[----:B------:R-:W-:Y:S01]  /*89b60*/  VIADD R0, R10, 0x4c ;  /* 0x0000004c0a007836 */ /* 0x000fe20000000000 */
[----:B------:R-:W3:Y:S02]  /*89b70*/  LDC R22, c[0x0][0x228] ;  /* 0x00008a00ff167b82 */ /* 0x000ee40000000800 */
[----:B--2---:R2:W-:Y:S04]  /*89b80*/  @P4 STG.E.U8 desc[UR60][R246.64], R69 ;  /* 0x00000045f6004986 */ /* 0x0045e8000c10113c */
[----:B----4-:R-:W-:Y:S04]  /*89b90*/  @P6 STG.E.U8 desc[UR60][R244.64], R9 ;  /* 0x00000009f4006986 */ /* 0x010fe8000c10113c */
[----:B--2---:R-:W2:Y:S04]  /*89ba0*/  LDL.LU.64 R246, [R1+0x878] ;  /* 0x0008780001f67983 */ /* 0x004ea80000300a00 */
[----:B------:R4:W-:Y:S04]  /*89bb0*/  @P3 STG.E.U8 desc[UR60][R70.64], R7 ;  /* 0x0000000746003986 */ /* 0x0009e8000c10113c */
[----:B----4-:R-:W4:Y:S01]  /*89bc0*/  LDL.LU.64 R70, [R1+0x2ff0] ;  /* 0x002ff00001467983 */ /* 0x010f220000300a00 */
        /* <DEDUP_REMOVED lines=9> */
[----:B------:R3:W-:Y:S01]  /*89c60*/  @P5 STG.E.U8 desc[UR60][R248.64], R0 ;  /* 0x00000000f8005986 */ /* 0x0007e2000c10113c */
[----:B------:R-:W-:-:S03]  /*89c70*/  ISETP.LT.AND P5, PT, R16, R23, !P6 ;  /* 0x000000171000720c */ /* 0x000fc600077a1270 */
[----:B------:R4:W-:Y:S02]  /*89c80*/  @P4 STG.E.U8 desc[UR60][R28.64], R73 ;  /* 0x000000491c004986 */ /* 0x0009e4000c10113c */
[----:B------:R-:W2:Y:S02]  /*89c90*/  LDC R13, c[0x0][0x228] ;  /* 0x00008a00ff0d7b82 */ /* 0x000ea40000000800 */
[----:B---3--:R-:W3:Y:S01]  /*89ca0*/  LDL.LU.64 R248, [R1+0x840] ;  /* 0x0008400001f87983 */ /* 0x008ee20000300a00 */
[----:B----4-:R-:W-:-:S03]  /*89cb0*/  PRMT R7, R70, 0x7770, RZ ;  /* 0x0000777046077816 */ /* 0x010fc600000000ff */
[----:B------:R-:W4:Y:S01]  /*89cc0*/  LDL.LU.64 R26, [R1+0x858] ;  /* 0x00085800011a7983 */ /* 0x000f220000300a00 */
[----:B------:R-:W-:Y:S01]  /*89cd0*/  PRMT R5, R70, 0x7771, RZ ;  /* 0x0000777146057816 */ /* 0x000fe200000000ff */
[----:B------:R-:W-:Y:S01]  /*89ce0*/  VIADD R0, R10, 0x4d ;  /* 0x0000004d0a007836 */ /* 0x000fe20000000000 */
[----:B------:R-:W4:Y:S01]  /*89cf0*/  LDC R23, c[0x0][0x228] ;  /* 0x00008a00ff177b82 */ /* 0x000f220000000800 */
[----:B------:R0:W-:Y:S04]  /*89d00*/  @P3 STG.E.U8 desc[UR60][R250.64], R7 ;  /* 0x00000007fa003986 */ /* 0x0001e8000c10113c */
[----:B------:R-:W4:Y:S04]  /*89d10*/  LDL.LU.64 R28, [R1+0x850] ;  /* 0x00085000011c7983 */ /* 0x000f280000300a00 */
[----:B------:R1:W-:Y:S04]  /*89d20*/  @P5 STG.E.U8 desc[UR60][R74.64], R5 ;  /* 0x000000054a005986 */ /* 0x0003e8000c10113c */
[----:B0-----:R-:W4:Y:S01]  /*89d30*/  LDL.LU.64 R250, [R1+0x838] ;  /* 0x0008380001fa7983 */ /* 0x001f220000300a00 */
[----:B------:R-:W-:Y:S01]  /*89d40*/  ISETP.LT.AND P4, PT, R17, R8, !P6 ;  /* 0x000000081100720c */ /* 0x000fe20007781270 */
[----:B------:R-:W0:Y:S02]  /*89d50*/  LDC R7, c[0x0][0x228] ;  /* 0x00008a00ff077b82 */ /* 0x000e240000000800 */
[----:B-1----:R-:W3:Y:S01]  /*89d60*/  LDL.LU.64 R74, [R1+0x2fe8] ;  /* 0x002fe800014a7983 */ /* 0x002ee20000300a00 */
[----:B------:R-:W-:-:S05]  /*89d70*/  ISETP.GE.AND P3, PT, R0, R3, PT ;  /* 0x000000030000720c */ /* 0x000fca0003f66270 */
[----:B------:R-:W1:Y:S01]  /*89d80*/  LDC.64 R8, c[0x0][0x228] ;  /* 0x00008a00ff087b82 */ /* 0x000e620000000a00 */
[----:B------:R-:W-:Y:S01]  /*89d90*/  ISETP.LT.AND P6, PT, R14, R11, !P6 ;  /* 0x0000000b0e00720c */ /* 0x000fe200077c1270 */
[----:B------:R-:W4:Y:S01]  /*89da0*/  LDL.LU.64 R30, [R1+0x830] ;  /* 0x00083000011e7983 */ /* 0x000f220000300a00 */
[----:B------:R-:W-:Y:S02]  /*89db0*/  ISETP.LT.AND P5, PT, R15, R19, !P3 ;  /* 0x000000130f00720c */ /* 0x000fe40005fa1270 */
[C---:B------:R-:W-:Y:S02]  /*89dc0*/  PRMT R0, R70.reuse, 0x7772, RZ ;  /* 0x0000777246007816 */ /* 0x040fe400000000ff */
[----:B------:R-:W-:Y:S01]  /*89dd0*/  PRMT R70, R70, 0x7773, RZ ;  /* 0x0000777346467816 */ /* 0x000fe200000000ff */
[----:B------:R-:W0:Y:S06]  /*89de0*/  LDC R11, c[0x0][0x228] ;  /* 0x00008a00ff0b7b82 */ /* 0x000e2c0000000800 */
[----:B--2---:R2:W-:Y:S01]  /*89df0*/  @P6 STG.E.U8 desc[UR60][R246.64], R0 ;  /* 0x00000000f6006986 */ /* 0x0045e2000c10113c */
[----:B------:R-:W-:Y:S01]  /*89e00*/  ISETP.LT.AND P6, PT, R16, R22, !P3 ;  /* 0x000000161000720c */ /* 0x000fe20005fc1270 */
[----:B------:R-:W0:Y:S02]  /*89e10*/  LDC R19, c[0x0][0x228] ;  /* 0x00008a00ff137b82 */ /* 0x000e240000000800 */
[----:B------:R-:W-:Y:S04]  /*89e20*/  @P4 STG.E.U8 desc[UR60][R244.64], R70 ;  /* 0x00000046f4004986 */ /* 0x000fe8000c10113c */
[----:B--2---:R-:W2:Y:S01]  /*89e30*/  LDL.LU.64 R246, [R1+0x828] ;  /* 0x0008280001f67983 */ /* 0x004ea20000300a00 */
[----:B---3--:R-:W-:-:S02]  /*89e40*/  PRMT R3, R74, 0x7770, RZ ;  /* 0x000077704a037816 */ /* 0x008fc400000000ff */
[----:B------:R-:W-:Y:S01]  /*89e50*/  PRMT R5, R74, 0x7771, RZ ;  /* 0x000077714a057816 */ /* 0x000fe200000000ff */
[----:B------:R-:W-:Y:S01]  /*89e60*/  VIADD R0, R10, 0x4e ;  /* 0x0000004e0a007836 */ /* 0x000fe20000000000 */
[----:B------:R-:W3:Y:S01]  /*89e70*/  LDC R22, c[0x0][0x228] ;  /* 0x00008a00ff167b82 */ /* 0x000ee20000000800 */
[----:B------:R1:W-:Y:S04]  /*89e80*/  @P5 STG.E.U8 desc[UR60][R248.64], R3 ;  /* 0x00000003f8005986 */ /* 0x0003e8000c10113c */
[----:B-1----:R-:W3:Y:S04]  /*89e90*/  LDL.LU.64 R248, [R1+0x820] ;  /* 0x0008200001f87983 */ /* 0x002ee80000300a00 */
[----:B------:R-:W3:Y:S04]  /*89ea0*/  LDL.LU.64 R244, [R1+0x808] ;  /* 0x0008080001f47983 */ /* 0x000ee80000300a00 */
[----:B----4-:R1:W-:Y:S04]  /*89eb0*/  @P6 STG.E.U8 desc[UR60][R26.64], R5 ;  /* 0x000000051a006986 */ /* 0x0103e8000c10113c */
[----:B-1----:R-:W4:Y:S01]  /*89ec0*/  LDL.LU.64 R26, [R1+0x800] ;  /* 0x00080000011a7983 */ /* 0x002f220000300a00 */
[----:B------:R-:W-:-:S02]  /*89ed0*/  ISETP.LT.AND P4, PT, R17, R12, !P3 ;  /* 0x0000000c1100720c */ /* 0x000fc40005f81270 */
[----:B------:R-:W-:Y:S02]  /*89ee0*/  ISETP.LT.AND P3, PT, R14, R13, !P3 ;  /* 0x0000000d0e00720c */ /* 0x000fe40005f61270 */
[----:B------:R-:W1:Y:S01]  /*89ef0*/  LDC.64 R12, c[0x0][0x228] ;  /* 0x00008a00ff0c7b82 */ /* 0x000e620000000a00 */
[----:B------:R-:W-:Y:S02]  /*89f00*/  ISETP.GE.AND P5, PT, R0, R9, PT ;  /* 0x000000090000720c */ /* 0x000fe40003fa6270 */
[C---:B------:R-:W-:Y:S02]  /*89f10*/  PRMT R0, R74.reuse, 0x7772, RZ ;  /* 0x000077724a007816 */ /* 0x040fe400000000ff */
[----:B------:R-:W-:Y:S02]  /*89f20*/  PRMT R74, R74, 0x7773, RZ ;  /* 0x000077734a4a7816 */ /* 0x000fe400000000ff */
[----:B0-----:R-:W-:Y:S02]  /*89f30*/  ISETP.LT.AND P6, PT, R15, R11, !P5 ;  /* 0x0000000b0f00720c */ /* 0x001fe40006fc1270 */
[----:B------:R-:W0:Y:S02]  /*89f40*/  LDC R11, c[0x0][0x228] ;  /* 0x00008a00ff0b7b82 */ /* 0x000e240000000800 */
[----:B------:R2:W-:Y:S01]  /*89f50*/  @P3 STG.E.U8 desc[UR60][R28.64], R0 ;  /* 0x000000001c003986 */ /* 0x0005e2000c10113c */
[----:B------:R-:W-:-:S03]  /*89f60*/  ISETP.LT.AND P3, PT, R16, R23, !P5 ;  /* 0x000000171000720c */ /* 0x000fc60006f61270 */
[----:B------:R-:W-:Y:S01]  /*89f70*/  @P4 STG.E.U8 desc[UR60][R250.64], R74 ;  /* 0x0000004afa004986 */ /* 0x000fe2000c10113c */
[----:B------:R-:W-:Y:S01]  /*89f80*/  ISETP.LT.AND P4, PT, R14, R7, !P5 ;  /* 0x000000070e00720c */ /* 0x000fe20006f81270 */
[----:B------:R-:W4:Y:S01]  /*89f90*/  LDC R23, c[0x0][0x228] ;  /* 0x00008a00ff177b82 */ /* 0x000f220000000800 */
[----:B------:R-:W-:Y:S02]  /*89fa0*/  PRMT R9, R71, 0x7770, RZ ;  /* 0x0000777047097816 */ /* 0x000fe400000000ff */
[----:B------:R-:W-:Y:S01]  /*89fb0*/  ISETP.LT.AND P5, PT, R17, R6, !P5 ;  /* 0x000000061100720c */ /* 0x000fe20006fa1270 */
[----:B--2---:R-:W-:Y:S01]  /*89fc0*/  VIADD R0, R10, 0x4f ;  /* 0x0000004f0a007836 */ /* 0x004fe20000000000 */
[C---:B------:R-:W-:Y:S01]  /*89fd0*/  PRMT R5, R71.reuse, 0x7771, RZ ;  /* 0x0000777147057816 */ /* 0x040fe200000000ff */
[----:B------:R2:W-:Y:S01]  /*89fe0*/  @P6 STG.E.U8 desc[UR60][R30.64], R9 ;  /* 0x000000091e006986 */ /* 0x0005e2000c10113c */
[C---:B------:R-:W-:Y:S01]  /*89ff0*/  PRMT R3, R71.reuse, 0x7772, RZ ;  /* 0x0000777247037816 */ /* 0x040fe200000000ff */
[----:B------:R-:W4:Y:S01]  /*8a000*/  LDC.64 R6, c[0x0][0x228] ;  /* 0x00008a00ff067b82 */ /* 0x000f220000000a00 */
[----:B-1----:R-:W-:Y:S01]  /*8a010*/  ISETP.GE.AND P6, PT, R0, R13, PT ;  /* 0x0000000d0000720c */ /* 0x002fe20003fc6270 */
[----:B------:R1:W-:Y:S01]  /*8a020*/  @P3 STG.E.U8 desc[UR60][R246.64], R5 ;  /* 0x00000005f6003986 */ /* 0x0003e2000c10113c */
[----:B------:R-:W-:-:S02]  /*8a030*/  PRMT R71, R71, 0x7773, RZ ;  /* 0x0000777347477816 */ /* 0x000fc400000000ff */
[----:B------:R-:W-:Y:S01]  /*8a040*/  ISETP.LT.AND P3, PT, R15, R19, !P6 ;  /* 0x000000130f00720c */ /* 0x000fe20007761270 */
[----:B------:R-:W4:Y:S02]  /*8a050*/  LDL.LU.64 R28, [R1+0x7f0] ;  /* 0x0007f000011c7983 */ /* 0x000f240000300a00 */
[----:B------:R-:W4:Y:S01]  /*8a060*/  LDC R19, c[0x0][0x228] ;  /* 0x00008a00ff137b82 */ /* 0x000f220000000800 */
[----:B--2---:R-:W-:Y:S01]  /*8a070*/  PRMT R9, R75, 0x7771, RZ ;  /* 0x000077714b097816 */ /* 0x004fe200000000ff */
[----:B------:R-:W2:Y:S01]  /*8a080*/  LDL.LU.64 R250, [R1+0x7e8] ;  /* 0x0007e80001fa7983 */ /* 0x000ea20000300a00 */
[----:B------:R-:W-:-:S05]  /*8a090*/  VIADD R0, R10, 0x50 ;  /* 0x000000500a007836 */ /* 0x000fca0000000000 */
[----:B------:R-:W2:Y:S01]  /*8a0a0*/  LDC R13, c[0x0][0x228] ;  /* 0x00008a00ff0d7b82 */ /* 0x000ea20000000800 */
[----:B---3--:R3:W-:Y:S01]  /*8a0b0*/  @P4 STG.E.U8 desc[UR60][R248.64], R3 ;  /* 0x00000003f8004986 */ /* 0x0087e2000c10113c */
[----:B------:R-:W-:-:S06]  /*8a0c0*/  ISETP.LT.AND P4, PT, R16, R22, !P6 ;  /* 0x000000161000720c */ /* 0x000fcc0007781270 */
[----:B------:R-:W2:Y:S01]  /*8a0d0*/  LDC R22, c[0x0][0x228] ;  /* 0x00008a00ff167b82 */ /* 0x000ea20000000800 */
[----:B------:R4:W-:Y:S01]  /*8a0e0*/  @P5 STG.E.U8 desc[UR60][R244.64], R71 ;  /* 0x00000047f4005986 */ /* 0x0009e2000c10113c */
[----:B------:R-:W-:Y:S02]  /*8a0f0*/  ISETP.LT.AND P5, PT, R17, R4, !P6 ;  /* 0x000000041100720c */ /* 0x000fe400077a1270 */
[----:B0-----:R-:W-:Y:S02]  /*8a100*/  ISETP.LT.AND P6, PT, R14, R11, !P6 ;  /* 0x0000000b0e00720c */ /* 0x001fe400077c1270 */
[C---:B------:R-:W-:Y:S02]  /*8a110*/  PRMT R11, R75.reuse, 0x7770, RZ ;  /* 0x000077704b0b7816 */ /* 0x040fe400000000ff */
[----:B-1----:R-:W0:Y:S01]  /*8a120*/  LDC.64 R4, c[0x0][0x228] ;  /* 0x00008a00ff047b82 */ /* 0x002e220000000a00 */
[----:B---3--:R-:W3:Y:S04]  /*8a130*/  LDL.LU.64 R248, [R1+0x7e0] ;  /* 0x0007e00001f87983 */ /* 0x008ee80000300a00 */
[----:B------:R-:W3:Y:S04]  /*8a140*/  LDL.LU.64 R246, [R1+0x7d0] ;  /* 0x0007d00001f67983 */ /* 0x000ee80000300a00 */
[----:B----4-:R1:W-:Y:S04]  /*8a150*/  @P3 STG.E.U8 desc[UR60][R26.64], R11 ;  /* 0x0000000b1a003986 */ /* 0x0103e8000c10113c */
[----:B------:R-:W4:Y:S04]  /*8a160*/  LDL.LU.64 R244, [R1+0x7c0] ;  /* 0x0007c00001f47983 */ /* 0x000f280000300a00 */
[----:B------:R1:W-:Y:S01]  /*8a170*/  @P4 STG.E.U8 desc[UR60][R76.64], R9 ;  /* 0x000000094c004986 */ /* 0x0003e2000c10113c */
[----:B------:R-:W-:Y:S01]  /*8a180*/  PRMT R3, R75, 0x7772, RZ ;  /* 0x000077724b037816 */ /* 0x000fe200000000ff */
[----:B-1----:R-:W1:Y:S02]  /*8a190*/  LDC R11, c[0x0][0x228] ;  /* 0x00008a00ff0b7b82 */ /* 0x002e640000000800 */
[----:B------:R-:W2:Y:S01]  /*8a1a0*/  LDL.LU.64 R76, [R1+0x2fe0] ;  /* 0x002fe000014c7983 */ /* 0x000ea20000300a00 */
[----:B------:R-:W-:-:S04]  /*8a1b0*/  ISETP.GE.AND P3, PT, R0, R7, PT ;  /* 0x000000070000720c */ /* 0x000fc80003f66270 */
[----:B------:R-:W-:Y:S02]  /*8a1c0*/  ISETP.LT.AND P4, PT, R15, R23, !P3 ;  /* 0x000000170f00720c */ /* 0x000fe40005f81270 */
[----:B------:R-:W-:Y:S01]  /*8a1d0*/  PRMT R75, R75, 0x7773, RZ ;  /* 0x000077734b4b7816 */ /* 0x000fe200000000ff */
[----:B------:R-:W-:Y:S01]  /*8a1e0*/  @P6 STG.E.U8 desc[UR60][R28.64], R3 ;  /* 0x000000031c006986 */ /* 0x000fe2000c10113c */
[----:B------:R-:W-:Y:S02]  /*8a1f0*/  ISETP.LT.AND P6, PT, R16, R19, !P3 ;  /* 0x000000131000720c */ /* 0x000fe40005fc1270 */
[C---:B--2---:R-:W-:Y:S02]  /*8a200*/  PRMT R9, R76.reuse, 0x7770, RZ ;  /* 0x000077704c097816 */ /* 0x044fe400000000ff */
[----:B------:R-:W-:Y:S01]  /*8a210*/  PRMT R7, R76, 0x7771, RZ ;  /* 0x000077714c077816 */ /* 0x000fe200000000ff */
[----:B------:R2:W-:Y:S01]  /*8a220*/  @P5 STG.E.U8 desc[UR60][R250.64], R75 ;  /* 0x0000004bfa005986 */ /* 0x0005e2000c10113c */
[----:B------:R-:W4:Y:S03]  /*8a230*/  LDC R19, c[0x0][0x228] ;  /* 0x00008a00ff137b82 */ /* 0x000f260000000800 */
[----:B---3--:R3:W-:Y:S04]  /*8a240*/  @P4 STG.E.U8 desc[UR60][R248.64], R9 ;  /* 0x00000009f8004986 */ /* 0x0087e8000c10113c */
[----:B------:R0:W-:Y:S01]  /*8a250*/  @P6 STG.E.U8 desc[UR60][R80.64], R7 ;  /* 0x0000000750006986 */ /* 0x0001e2000c10113c */
[----:B------:R-:W-:Y:S01]  /*8a260*/  VIADD R0, R10, 0x51 ;  /* 0x000000510a007836 */ /* 0x000fe20000000000 */
[----:B------:R-:W4:Y:S02]  /*8a270*/  LDC R23, c[0x0][0x228] ;  /* 0x00008a00ff177b82 */ /* 0x000f240000000800 */
[----:B--2---:R-:W2:Y:S04]  /*8a280*/  LDL.LU.64 R250, [R1+0x7b8] ;  /* 0x0007b80001fa7983 */ /* 0x004ea80000300a00 */
[----:B------:R-:W2:Y:S04]  /*8a290*/  LDL.LU.64 R30, [R1+0x7b0] ;  /* 0x0007b000011e7983 */ /* 0x000ea80000300a00 */
[----:B---3--:R-:W3:Y:S04]  /*8a2a0*/  LDL.LU.64 R248, [R1+0x7a8] ;  /* 0x0007a80001f87983 */ /* 0x008ee80000300a00 */
[----:B0-----:R-:W2:Y:S01]  /*8a2b0*/  LDL.LU.64 R80, [R1+0x2fd8] ;  /* 0x002fd80001507983 */ /* 0x001ea20000300a00 */
[----:B------:R-:W-:-:S02]  /*8a2c0*/  ISETP.LT.AND P5, PT, R17, R2, !P3 ;  /* 0x000000021100720c */ /* 0x000fc40005fa1270 */
[----:B------:R-:W-:Y:S01]  /*8a2d0*/  ISETP.LT.AND P3, PT, R14, R13, !P3 ;  /* 0x0000000d0e00720c */ /* 0x000fe20005f61270 */
[----:B------:R-:W0:Y:S01]  /*8a2e0*/  LDC.64 R2, c[0x0][0x228] ;  /* 0x00008a00ff027b82 */ /* 0x000e220000000a00 */
[----:B------:R-:W3:Y:S01]  /*8a2f0*/  LDL.LU.64 R28, [R1+0x798] ;  /* 0x00079800011c7983 */ /* 0x000ee20000300a00 */
[----:B------:R-:W-:Y:S02]  /*8a300*/  ISETP.GE.AND P4, PT, R0, R5, PT ;  /* 0x000000050000720c */ /* 0x000fe40003f86270 */
[C---:B------:R-:W-:Y:S02]  /*8a310*/  PRMT R0, R76.reuse, 0x7772, RZ ;  /* 0x000077724c007816 */ /* 0x040fe400000000ff */
[----:B------:R-:W-:Y:S02]  /*8a320*/  ISETP.LT.AND P6, PT, R15, R22, !P4 ;  /* 0x000000160f00720c */ /* 0x000fe400067c1270 */
[----:B------:R-:W-:Y:S01]  /*8a330*/  PRMT R76, R76, 0x7773, RZ ;  /* 0x000077734c4c7816 */ /* 0x000fe200000000ff */
[----:B------:R-:W3:Y:S03]  /*8a340*/  LDC R13, c[0x0][0x228] ;  /* 0x00008a00ff0d7b82 */ /* 0x000ee60000000800 */
[----:B------:R4:W-:Y:S01]  /*8a350*/  @P3 STG.E.U8 desc[UR60][R246.64], R0 ;  /* 0x00000000f6003986 */ /* 0x0009e2000c10113c */
[----:B-1----:R-:W-:-:S03]  /*8a360*/  ISETP.LT.AND P3, PT, R16, R11, !P4 ;  /* 0x0000000b1000720c */ /* 0x002fc60006761270 */
[----:B----4-:R1:W-:Y:S01]  /*8a370*/  @P5 STG.E.U8 desc[UR60][R244.64], R76 ;  /* 0x0000004cf4005986 */ /* 0x0103e2000c10113c */
[----:B------:R-:W-:Y:S01]  /*8a380*/  ISETP.LT.AND P5, PT, R17, R8, !P4 ;  /* 0x000000081100720c */ /* 0x000fe200067a1270 */
[----:B------:R-:W4:Y:S02]  /*8a390*/  LDC R22, c[0x0][0x228] ;  /* 0x00008a00ff167b82 */ /* 0x000f240000000800 */
[----:B------:R-:W4:Y:S01]  /*8a3a0*/  LDL.LU.64 R246, [R1+0x790] ;  /* 0x0007900001f67983 */ /* 0x000f220000300a00 */
[----:B------:R-:W-:Y:S01]  /*8a3b0*/  ISETP.LT.AND P4, PT, R14, R19, !P4 ;  /* 0x000000130e00720c */ /* 0x000fe20006781270 */
[----:B------:R-:W-:-:S04]  /*8a3c0*/  VIADD R0, R10, 0x52 ;  /* 0x000000520a007836 */ /* 0x000fc80000000000 */
[----:B------:R-:W4:Y:S01]  /*8a3d0*/  LDC R11, c[0x0][0x228] ;  /* 0x00008a00ff0b7b82 */ /* 0x000f220000000800 */
[----:B------:R-:W4:Y:S04]  /*8a3e0*/  LDL.LU.64 R26, [R1+0x788] ;  /* 0x00078800011a7983 */ /* 0x000f280000300a00 */
[----:B-1----:R-:W4:Y:S03]  /*8a3f0*/  LDL.LU.64 R244, [R1+0x780] ;  /* 0x0007800001f47983 */ /* 0x002f260000300a00 */
[----:B------:R-:W1:Y:S08]  /*8a400*/  LDC.64 R8, c[0x0][0x228] ;  /* 0x00008a00ff087b82 */ /* 0x000e700000000a00 */
[----:B------:R-:W1:Y:S01]  /*8a410*/  LDC R19, c[0x0][0x228] ;  /* 0x00008a00ff137b82 */ /* 0x000e620000000800 */
[----:B--2---:R-:W-:-:S02]  /*8a420*/  PRMT R7, R80, 0x7770, RZ ;  /* 0x0000777050077816 */ /* 0x004fc400000000ff */
[----:B------:R-:W-:-:S03]  /*8a430*/  PRMT R5, R80, 0x7771, RZ ;  /* 0x0000777150057816 */ /* 0x000fc600000000ff */
[----:B------:R2:W-:Y:S01]  /*8a440*/  @P6 STG.E.U8 desc[UR60][R250.64], R7 ;  /* 0x00000007fa006986 */ /* 0x0005e2000c10113c */
[----:B0-----:R-:W-:Y:S02]  /*8a450*/  ISETP.GE.AND P6, PT, R0, R3, PT ;  /* 0x000000030000720c */ /* 0x001fe40003fc6270 */
[----:B------:R-:W-:Y:S01]  /*8a460*/  PRMT R0, R80, 0x7772, RZ ;  /* 0x0000777250007816 */ /* 0x000fe200000000ff */
[----:B------:R-:W-:Y:S04]  /*8a470*/  @P3 STG.E.U8 desc[UR60][R30.64], R5 ;  /* 0x000000051e003986 */ /* 0x000fe8000c10113c */
[----:B---3--:R0:W-:Y:S04]  /*8a480*/  @P4 STG.E.U8 desc[UR60][R248.64], R0 ;  /* 0x00000000f8004986 */ /* 0x0081e8000c10113c */
[----:B--2---:R-:W2:Y:S01]  /*8a490*/  LDL.LU.64 R250, [R1+0x768] ;  /* 0x0007680001fa7983 */ /* 0x004ea20000300a00 */
[----:B------:R-:W3:Y:S03]  /*8a4a0*/  LDC R7, c[0x0][0x228] ;  /* 0x00008a00ff077b82 */ /* 0x000ee60000000800 */
[----:B0-----:R-:W3:Y:S01]  /*8a4b0*/  LDL.LU.64 R248, [R1+0x760] ;  /* 0x0007600001f87983 */ /* 0x001ee20000300a00 */
[----:B------:R-:W-:-:S02]  /*8a4c0*/  ISETP.LT.AND P3, PT, R15, R13, !P6 ;  /* 0x0000000d0f00720c */ /* 0x000fc40007761270 */
[----:B------:R-:W-:Y:S02]  /*8a4d0*/  PRMT R80, R80, 0x7773, RZ ;  /* 0x0000777350507816 */ /* 0x000fe400000000ff */
[----:B----4-:R-:W-:Y:S01]  /*8a4e0*/  ISETP.LT.AND P4, PT, R16, R22, !P6 ;  /* 0x000000161000720c */ /* 0x010fe20007781270 */
[----:B------:R-:W-:Y:S01]  /*8a4f0*/  VIADD R0, R10, 0x53 ;  /* 0x000000530a007836 */ /* 0x000fe20000000000 */
[----:B------:R-:W-:Y:S01]  /*8a500*/  PRMT R5, R77, 0x7770, RZ ;  /* 0x000077704d057816 */ /* 0x000fe200000000ff */
[----:B------:R0:W-:Y:S01]  /*8a510*/  @P5 STG.E.U8 desc[UR60][R28.64], R80 ;  /* 0x000000501c005986 */ /* 0x0001e2000c10113c */
[----:B------:R-:W-:Y:S01]  /*8a520*/  ISETP.LT.AND P5, PT, R17, R12, !P6 ;  /* 0x0000000c1100720c */ /* 0x000fe200077a1270 */
[----:B------:R-:W4:Y:S01]  /*8a530*/  LDC R22, c[0x0][0x228] ;  /* 0x00008a00ff167b82 */ /* 0x000f220000000800 */
[----:B------:R-:W-:Y:S02]  /*8a540*/  ISETP.LT.AND P6, PT, R14, R11, !P6 ;  /* 0x0000000b0e00720c */ /* 0x000fe400077c1270 */
[----:B------:R-:W-:Y:S01]  /*8a550*/  PRMT R3, R77, 0x7771, RZ ;  /* 0x000077714d037816 */ /* 0x000fe200000000ff */
[----:B------:R0:W-:Y:S01]  /*8a560*/  @P3 STG.E.U8 desc[UR60][R246.64], R5 ;  /* 0x00000005f6003986 */ /* 0x0001e2000c10113c */
[----:B-1----:R-:W-:-:S02]  /*8a570*/  ISETP.GE.AND P3, PT, R0, R9, PT ;  /* 0x000000090000720c */ /* 0x002fc40003f66270 */
[----:B------:R-:W-:Y:S01]  /*8a580*/  PRMT R0, R77, 0x7772, RZ ;  /* 0x000077724d007816 */ /* 0x000fe200000000ff */
[----:B------:R1:W-:Y:S01]  /*8a590*/  @P4 STG.E.U8 desc[UR60][R26.64], R3 ;  /* 0x000000031a004986 */ /* 0x0003e2000c10113c */
[----:B------:R-:W-:Y:S01]  /*8a5a0*/  ISETP.LT.AND P4, PT, R15, R19, !P3 ;  /* 0x000000130f00720c */ /* 0x000fe20005f81270 */
[----:B------:R-:W4:Y:S02]  /*8a5b0*/  LDC.64 R12, c[0x0][0x228] ;  /* 0x00008a00ff0c7b82 */ /* 0x000f240000000a00 */
[----:B0-----:R-:W4:Y:S04]  /*8a5c0*/  LDL.LU.64 R28, [R1+0x750] ;  /* 0x00075000011c7983 */ /* 0x001f280000300a00 */
[----:B------:R0:W-:Y:S01]  /*8a5d0*/  @P6 STG.E.U8 desc[UR60][R244.64], R0 ;  /* 0x00000000f4006986 */ /* 0x0001e2000c10113c */
[----:B------:R-:W-:Y:S01]  /*8a5e0*/  ISETP.LT.AND P6, PT, R16, R23, !P3 ;  /* 0x000000171000720c */ /* 0x000fe20005fc1270 */
[----:B------:R-:W4:Y:S01]  /*8a5f0*/  LDC R11, c[0x0][0x228] ;  /* 0x00008a00ff0b7b82 */ /* 0x000f220000000800 */
[----:B------:R-:W-:Y:S01]  /*8a600*/  PRMT R77, R77, 0x7773, RZ ;  /* 0x000077734d4d7816 */ /* 0x000fe200000000ff */
[----:B------:R-:W4:Y:S01]  /*8a610*/  LDL.LU.64 R246, [R1+0x748] ;  /* 0x0007480001f67983 */ /* 0x000f220000300a00 */
[----:B------:R-:W-:-:S02]  /*8a620*/  PRMT R5, R81, 0x7770, RZ ;  /* 0x0000777051057816 */ /* 0x000fc400000000ff */
[----:B-1----:R-:W-:-:S03]  /*8a630*/  PRMT R3, R81, 0x7771, RZ ;  /* 0x0000777151037816 */ /* 0x002fc600000000ff */
[----:B------:R-:W1:Y:S01]  /*8a640*/  LDC R9, c[0x0][0x228] ;  /* 0x00008a00ff097b82 */ /* 0x000e620000000800 */
[----:B0-----:R-:W4:Y:S01]  /*8a650*/  LDL.LU.64 R244, [R1+0x740] ;  /* 0x0007400001f47983 */ /* 0x001f220000300a00 */
[----:B------:R-:W-:-:S06]  /*8a660*/  VIADD R0, R10, 0x54 ;  /* 0x000000540a007836 */ /* 0x000fcc0000000000 */
[----:B------:R-:W0:Y:S08]  /*8a670*/  LDC R19, c[0x0][0x228] ;  /* 0x00008a00ff137b82 */ /* 0x000e300000000800 */
[----:B------:R-:W0:Y:S01]  /*8a680*/  LDC R23, c[0x0][0x228] ;  /* 0x00008a00ff177b82 */ /* 0x000e220000000800 */
[----:B--2---:R-:W-:Y:S04]  /*8a690*/  @P5 STG.E.U8 desc[UR60][R250.64], R77 ;  /* 0x0000004dfa005986 */ /* 0x004fe8000c10113c */
[----:B---3--:R2:W-:Y:S04]  /*8a6a0*/  @P4 STG.E.U8 desc[UR60][R248.64], R5 ;  /* 0x00000005f8004986 */ /* 0x0085e8000c10113c */
[----:B------:R3:W-:Y:S04]  /*8a6b0*/  @P6 STG.E.U8 desc[UR60][R78.64], R3 ;  /* 0x000000034e006986 */ /* 0x0007e8000c10113c */
[----:B--2---:R-:W2:Y:S04]  /*8a6c0*/  LDL.LU.64 R248, [R1+0x730] ;  /* 0x0007300001f87983 */ /* 0x004ea80000300a00 */
[----:B---3--:R-:W3:Y:S01]  /*8a6d0*/  LDL.LU.64 R78, [R1+0x2fd0] ;  /* 0x002fd000014e7983 */ /* 0x008ee20000300a00 */
[----:B------:R-:W-:-:S02]  /*8a6e0*/  ISETP.LT.AND P5, PT, R17, R6, !P3 ;  /* 0x000000061100720c */ /* 0x000fc40005fa1270 */
[----:B------:R-:W-:Y:S01]  /*8a6f0*/  ISETP.LT.AND P3, PT, R14, R7, !P3 ;  /* 0x000000070e00720c */ /* 0x000fe20005f61270 */
[----:B------:R-:W2:Y:S01]  /*8a700*/  LDL.LU.64 R250, [R1+0x718] ;  /* 0x0007180001fa7983 */ /* 0x000ea20000300a00 */
[----:B----4-:R-:W-:Y:S01]  /*8a710*/  ISETP.GE.AND P4, PT, R0, R13, PT ;  /* 0x0000000d0000720c */ /* 0x010fe20003f86270 */
[----:B------:R-:W4:Y:S01]  /*8a720*/  LDC.64 R6, c[0x0][0x228] ;  /* 0x00008a00ff067b82 */ /* 0x000f220000000a00 */
[----:B------:R-:W-:Y:S02]  /*8a730*/  PRMT R0, R81, 0x7772, RZ ;  /* 0x0000777251007816 */ /* 0x000fe400000000ff */
[----:B------:R-:W-:Y:S02]  /*8a740*/  ISETP.LT.AND P6, PT, R15, R11, !P4 ;  /* 0x0000000b0f00720c */ /* 0x000fe400067c1270 */
[----:B------:R-:W-:-:S03]  /*8a750*/  PRMT R81, R81, 0x7773, RZ ;  /* 0x0000777351517816 */ /* 0x000fc600000000ff */
[----:B------:R-:W2:Y:S02]  /*8a760*/  LDC R13, c[0x0][0x228] ;  /* 0x00008a00ff0d7b82 */ /* 0x000ea40000000800 */
[----:B------:R-:W-:Y:S01]  /*8a770*/  @P3 STG.E.U8 desc[UR60][R28.64], R0 ;  /* 0x000000001c003986 */ /* 0x000fe2000c10113c */
[----:B------:R-:W-:-:S03]  /*8a780*/  ISETP.LT.AND P3, PT, R16, R22, !P4 ;  /* 0x000000161000720c */ /* 0x000fc60006761270 */
[----:B------:R0:W-:Y:S01]  /*8a790*/  @P5 STG.E.U8 desc[UR60][R246.64], R81 ;  /* 0x00000051f6005986 */ /* 0x0001e2000c10113c */
[----:B------:R-:W-:Y:S01]  /*8a7a0*/  ISETP.LT.AND P5, PT, R17, R4, !P4 ;  /* 0x000000041100720c */ /* 0x000fe200067a1270 */
[----:B------:R-:W2:Y:S01]  /*8a7b0*/  LDC R11, c[0x0][0x228] ;  /* 0x00008a00ff0b7b82 */ /* 0x000ea20000000800 */
[----:B-1----:R-:W-:Y:S02]  /*8a7c0*/  ISETP.LT.AND P4, PT, R14, R9, !P4 ;  /* 0x000000090e00720c */ /* 0x002fe40006781270 */
[C---:B---3--:R-:W-:Y:S01]  /*8a7d0*/  PRMT R3, R78.reuse, 0x7771, RZ ;  /* 0x000077714e037816 */ /* 0x048fe200000000ff */
[----:B0-----:R-:W3:Y:S01]  /*8a7e0*/  LDL.LU.64 R246, [R1+0x710] ;  /* 0x0007100001f67983 */ /* 0x001ee20000300a00 */
[----:B------:R-:W-:Y:S01]  /*8a7f0*/  PRMT R9, R78, 0x7770, RZ ;  /* 0x000077704e097816 */ /* 0x000fe200000000ff */
[----:B------:R-:W-:Y:S02]  /*8a800*/  VIADD R0, R10, 0x55 ;  /* 0x000000550a007836 */ /* 0x000fe40000000000 */
[----:B------:R-:W0:Y:S01]  /*8a810*/  LDC.64 R4, c[0x0][0x228] ;  /* 0x00008a00ff047b82 */ /* 0x000e220000000a00 */
[----:B------:R-:W3:Y:S04]  /*8a820*/  LDL.LU.64 R30, [R1+0x708] ;  /* 0x00070800011e7983 */ /* 0x000ee80000300a00 */
[----:B------:R1:W-:Y:S03]  /*8a830*/  @P6 STG.E.U8 desc[UR60][R244.64], R9 ;  /* 0x00000009f4006986 */ /* 0x0003e6000c10113c */
[----:B------:R-:W0:Y:S01]  /*8a840*/  LDC R22, c[0x0][0x228] ;  /* 0x00008a00ff167b82 */ /* 0x000e220000000800 */
[----:B------:R4:W-:Y:S04]  /*8a850*/  @P3 STG.E.U8 desc[UR60][R82.64], R3 ;  /* 0x0000000352003986 */ /* 0x0009e8000c10113c */
[----:B-1----:R-:W3:Y:S04]  /*8a860*/  LDL.LU.64 R244, [R1+0x700] ;  /* 0x0007000001f47983 */ /* 0x002ee80000300a00 */
[----:B----4-:R-:W4:Y:S01]  /*8a870*/  LDL.LU.64 R82, [R1+0x2fc8] ;  /* 0x002fc80001527983 */ /* 0x010f220000300a00 */
[----:B------:R-:W-:-:S02]  /*8a880*/  ISETP.GE.AND P6, PT, R0, R7, PT ;  /* 0x000000070000720c */ /* 0x000fc40003fc6270 */
[C---:B------:R-:W-:Y:S01]  /*8a890*/  PRMT R0, R78.reuse, 0x7772, RZ ;  /* 0x000077724e007816 */ /* 0x040fe200000000ff */
[----:B------:R-:W3:Y:S01]  /*8a8a0*/  LDL.LU.64 R28, [R1+0x6f0] ;  /* 0x0006f000011c7983 */ /* 0x000ee20000300a00 */
[----:B------:R-:W-:Y:S02]  /*8a8b0*/  ISETP.LT.AND P3, PT, R15, R19, !P6 ;  /* 0x000000130f00720c */ /* 0x000fe40007761270 */
[----:B------:R-:W-:Y:S01]  /*8a8c0*/  PRMT R78, R78, 0x7773, RZ ;  /* 0x000077734e4e7816 */ /* 0x000fe200000000ff */
[----:B--2---:R1:W-:Y:S01]  /*8a8d0*/  @P4 STG.E.U8 desc[UR60][R248.64], R0 ;  /* 0x00000000f8004986 */ /* 0x0043e2000c10113c */
[----:B------:R-:W-:Y:S01]  /*8a8e0*/  ISETP.LT.AND P4, PT, R16, R23, !P6 ;  /* 0x000000171000720c */ /* 0x000fe20007781270 */
[----:B------:R-:W2:Y:S02]  /*8a8f0*/  LDC R19, c[0x0][0x228] ;  /* 0x00008a00ff137b82 */ /* 0x000ea40000000800 */
[----:B------:R1:W-:Y:S01]  /*8a900*/  @P5 STG.E.U8 desc[UR60][R250.64], R78 ;  /* 0x0000004efa005986 */ /* 0x0003e2000c10113c */
[----:B------:R-:W-:-:S03]  /*8a910*/  ISETP.LT.AND P5, PT, R17, R2, !P6 ;  /* 0x000000021100720c */ /* 0x000fc600077a1270 */
[----:B-1----:R-:W2:Y:S01]  /*8a920*/  LDL.LU.64 R248, [R1+0x6e8] ;  /* 0x0006e80001f87983 */ /* 0x002ea20000300a00 */
[----:B------:R-:W-:Y:S01]  /*8a930*/  ISETP.LT.AND P6, PT, R14, R13, !P6 ;  /* 0x0000000d0e00720c */ /* 0x000fe200077c1270 */
[----:B------:R-:W-:Y:S01]  /*8a940*/  VIADD R0, R10, 0x56 ;  /* 0x000000560a007836 */ /* 0x000fe20000000000 */
[----:B------:R-:W1:Y:S01]  /*8a950*/  LDC.64 R2, c[0x0][0x228] ;  /* 0x00008a00ff027b82 */ /* 0x000e620000000a00 */
[----:B------:R-:W2:Y:S04]  /*8a960*/  LDL.LU.64 R26, [R1+0x6e0] ;  /* 0x0006e000011a7983 */ /* 0x000ea80000300a00 */
[----:B------:R-:W2:Y:S03]  /*8a970*/  LDL.LU.64 R250, [R1+0x6d8] ;  /* 0x0006d80001fa7983 */ /* 0x000ea60000300a00 */
[----:B------:R-:W1:Y:S08]  /*8a980*/  LDC R13, c[0x0][0x228] ;  /* 0x00008a00ff0d7b82 */ /* 0x000e700000000800 */
[----:B------:R-:W1:Y:S01]  /*8a990*/  LDC R23, c[0x0][0x228] ;  /* 0x00008a00ff177b82 */ /* 0x000e620000000800 */
[----:B----4-:R-:W-:-:S02]  /*8a9a0*/  PRMT R9, R82, 0x7770, RZ ;  /* 0x0000777052097816 */ /* 0x010fc400000000ff */
[----:B------:R-:W-:-:S03]  /*8a9b0*/  PRMT R7, R82, 0x7771, RZ ;  /* 0x0000777152077816 */ /* 0x000fc600000000ff */
[----:B---3--:R3:W-:Y:S01]  /*8a9c0*/  @P3 STG.E.U8 desc[UR60][R246.64], R9 ;  /* 0x00000009f6003986 */ /* 0x0087e2000c10113c */
[----:B0-----:R-:W-:Y:S02]  /*8a9d0*/  ISETP.GE.AND P3, PT, R0, R5, PT ;  /* 0x000000050000720c */ /* 0x001fe40003f66270 */
[----:B------:R-:W-:Y:S01]  /*8a9e0*/  PRMT R0, R82, 0x7772, RZ ;  /* 0x0000777252007816 */ /* 0x000fe200000000ff */
[----:B------:R-:W-:Y:S04]  /*8a9f0*/  @P4 STG.E.U8 desc[UR60][R30.64], R7 ;  /* 0x000000071e004986 */ /* 0x000fe8000c10113c */
[----:B------:R0:W-:Y:S04]  /*8aa00*/  @P6 STG.E.U8 desc[UR60][R244.64], R0 ;  /* 0x00000000f4006986 */ /* 0x0001e8000c10113c */
[----:B---3--:R-:W3:Y:S04]  /*8aa10*/  LDL.LU.64 R246, [R1+0x6c0] ;  /* 0x0006c00001f67983 */ /* 0x008ee80000300a00 */
[----:B0-----:R-:W4:Y:S01]  /*8aa20*/  LDL.LU.64 R244, [R1+0x6b8] ;  /* 0x0006b80001f47983 */ /* 0x001f220000300a00 */
[----:B------:R-:W-:-:S02]  /*8aa30*/  ISETP.LT.AND P4, PT, R15, R11, !P3 ;  /* 0x0000000b0f00720c */ /* 0x000fc40005f81270 */
[----:B------:R-:W-:Y:S01]  /*8aa40*/  PRMT R82, R82, 0x7773, RZ ;  /* 0x0000777352527816 */ /* 0x000fe200000000ff */
[----:B------:R-:W-:Y:S01]  /*8aa50*/  VIADD R0, R10, 0x57 ;  /* 0x000000570a007836 */ /* 0x000fe20000000000 */
[----:B------:R-:W-:Y:S01]  /*8aa60*/  ISETP.LT.AND P6, PT, R16, R22, !P3 ;  /* 0x000000161000720c */ /* 0x000fe20005fc1270 */
[----:B------:R-:W0:Y:S02]  /*8aa70*/  LDC R11, c[0x0][0x228] ;  /* 0x00008a00ff0b7b82 */ /* 0x000e240000000800 */
[----:B------:R1:W-:Y:S01]  /*8aa80*/  @P5 STG.E.U8 desc[UR60][R28.64], R82 ;  /* 0x000000521c005986 */ /* 0x0003e2000c10113c */
[----:B--2---:R-:W-:Y:S02]  /*8aa90*/  ISETP.LT.AND P5, PT, R14, R19, !P3 ;  /* 0x000000130e00720c */ /* 0x004fe40005fa1270 */
[C---:B------:R-:W-:Y:S02]  /*8aaa0*/  PRMT R7, R79.reuse, 0x7770, RZ ;  /* 0x000077704f077816 */ /* 0x040fe400000000ff */
[----:B------:R-:W-:Y:S01]  /*8aab0*/  PRMT R5, R79, 0x7771, RZ ;  /* 0x000077714f057816 */ /* 0x000fe200000000ff */
[----:B------:R-:W2:Y:S02]  /*8aac0*/  LDC R19, c[0x0][0x228] ;  /* 0x00008a00ff137b82 */ /* 0x000ea40000000800 */
[----:B------:R-:W-:Y:S01]  /*8aad0*/  @P4 STG.E.U8 desc[UR60][R248.64], R7 ;  /* 0x00000007f8004986 */ /* 0x000fe2000c10113c */
[----:B-1----:R-:W-:-:S02]  /*8aae0*/  ISETP.GE.AND P4, PT, R0, R3, PT ;  /* 0x000000030000720c */ /* 0x002fc40003f86270 */
[----:B------:R-:W-:Y:S01]  /*8aaf0*/  PRMT R0, R79, 0x7772, RZ ;  /* 0x000077724f007816 */ /* 0x000fe200000000ff */
[----:B------:R1:W-:Y:S01]  /*8ab00*/  @P6 STG.E.U8 desc[UR60][R26.64], R5 ;  /* 0x000000051a006986 */ /* 0x0003e2000c10113c */
[----:B------:R-:W-:Y:S01]  /*8ab10*/  ISETP.LT.AND P3, PT, R17, R8, !P3 ;  /* 0x000000081100720c */ /* 0x000fe20005f61270 */
[----:B------:R-:W2:Y:S01]  /*8ab20*/  LDC R22, c[0x0][0x228] ;  /* 0x00008a00ff167b82 */ /* 0x000ea20000000800 */
[----:B------:R-:W-:Y:S01]  /*8ab30*/  ISETP.LT.AND P6, PT, R15, R13, !P4 ;  /* 0x0000000d0f00720c */ /* 0x000fe200067c1270 */
[----:B------:R1:W-:Y:S01]  /*8ab40*/  @P5 STG.E.U8 desc[UR60][R250.64], R0 ;  /* 0x00000000fa005986 */ /* 0x0003e2000c10113c */
[----:B------:R-:W-:Y:S02]  /*8ab50*/  ISETP.LT.AND P5, PT, R16, R23, !P4 ;  /* 0x000000171000720c */ /* 0x000fe400067a1270 */
[----:B------:R-:W-:Y:S01]  /*8ab60*/  PRMT R79, R79, 0x7773, RZ ;  /* 0x000077734f4f7816 */ /* 0x000fe200000000ff */
[----:B------:R-:W2:Y:S01]  /*8ab70*/  LDL.LU.64 R28, [R1+0x6a8] ;  /* 0x0006a800011c7983 */ /* 0x000ea20000300a00 */
[C---:B------:R-:W-:Y:S01]  /*8ab80*/  PRMT R3, R83.reuse, 0x7771, RZ ;  /* 0x0000777153037816 */ /* 0x040fe200000000ff */
[----:B------:R-:W0:Y:S01]  /*8ab90*/  LDC.64 R8, c[0x0][0x228] ;  /* 0x00008a00ff087b82 */ /* 0x000e220000000a00 */
[----:B-1----:R-:W-:Y:S01]  /*8aba0*/  PRMT R5, R83, 0x7770, RZ ;  /* 0x0000777053057816 */ /* 0x002fe200000000ff */
[----:B------:R-:W2:Y:S04]  /*8abb0*/  LDL.LU.64 R248, [R1+0x6a0] ;  /* 0x0006a00001f87983 */ /* 0x000ea80000300a00 */
[----:B------:R-:W2:Y:S01]  /*8abc0*/  LDL.LU.64 R250, [R1+0x698] ;  /* 0x0006980001fa7983 */ /* 0x000ea20000300a00 */
[----:B------:R-:W-:Y:S01]  /*8abd0*/  VIADD R0, R10, 0x58 ;  /* 0x000000580a007836 */ /* 0x000fe20000000000 */
[----:B------:R-:W1:Y:S08]  /*8abe0*/  LDC R7, c[0x0][0x228] ;  /* 0x00008a00ff077b82 */ /* 0x000e700000000800 */
[----:B------:R-:W1:Y:S01]  /*8abf0*/  LDC R23, c[0x0][0x228] ;  /* 0x00008a00ff177b82 */ /* 0x000e620000000800 */
[----:B---3--:R3:W-:Y:S04]  /*8ac00*/  @P3 STG.E.U8 desc[UR60][R246.64], R79 ;  /* 0x0000004ff6003986 */ /* 0x0087e8000c10113c */
[----:B----4-:R-:W-:Y:S04]  /*8ac10*/  @P6 STG.E.U8 desc[UR60][R244.64], R5 ;  /* 0x00000005f4006986 */ /* 0x010fe8000c10113c */
[----:B---3--:R-:W3:Y:S04]  /*8ac20*/  LDL.LU.64 R246, [R1+0x688] ;  /* 0x0006880001f67983 */ /* 0x008ee80000300a00 */
[----:B------:R4:W-:Y:S04]  /*8ac30*/  @P5 STG.E.U8 desc[UR60][R84.64], R3 ;  /* 0x0000000354005986 */ /* 0x0009e8000c10113c */
[----:B----4-:R-:W4:Y:S01]  /*8ac40*/  LDL.LU.64 R84, [R1+0x2fc0] ;  /* 0x002fc00001547983 */ /* 0x010f220000300a00 */
[----:B0-----:R-:W-:-:S02]  /*8ac50*/  ISETP.LT.AND P3, PT, R14, R11, !P4 ;  /* 0x0000000b0e00720c */ /* 0x001fc40006761270 */
[----:B------:R-:W-:Y:S01]  /*8ac60*/  ISETP.GE.AND P6, PT, R0, R9, PT ;  /* 0x000000090000720c */ /* 0x000fe20003fc6270 */
[----:B------:R-:W3:Y:S01]  /*8ac70*/  LDL.LU.64 R244, [R1+0x678] ;  /* 0x0006780001f47983 */ /* 0x000ee20000300a00 */
[----:B------:R-:W-:Y:S01]  /*8ac80*/  PRMT R0, R83, 0x7772, RZ ;  /* 0x0000777253007816 */ /* 0x000fe200000000ff */
[----:B------:R-:W0:Y:S01]  /*8ac90*/  LDC R11, c[0x0][0x228] ;  /* 0x00008a00ff0b7b82 */ /* 0x000e220000000800 */
[----:B------:R-:W-:Y:S02]  /*8aca0*/  ISETP.LT.AND P4, PT, R17, R12, !P4 ;  /* 0x0000000c1100720c */ /* 0x000fe40006781270 */
[----:B--2---:R-:W-:-:S05]  /*8acb0*/  ISETP.LT.AND P5, PT, R15, R19, !P6 ;  /* 0x000000130f00720c */ /* 0x004fca00077a1270 */
[----:B------:R-:W-:Y:S01]  /*8acc0*/  @P3 STG.E.U8 desc[UR60][R28.64], R0 ;  /* 0x000000001c003986 */ /* 0x000fe2000c10113c */
[----:B------:R-:W-:Y:S01]  /*8acd0*/  ISETP.LT.AND P3, PT, R16, R22, !P6 ;  /* 0x000000161000720c */ /* 0x000fe20007761270 */
[----:B------:R-:W2:Y:S01]  /*8ace0*/  LDC.64 R12, c[0x0][0x228] ;  /* 0x00008a00ff0c7b82 */ /* 0x000ea20000000a00 */
[----:B------:R-:W-:-:S05]  /*8acf0*/  PRMT R83, R83, 0x7773, RZ ;  /* 0x0000777353537816 */ /* 0x000fca00000000ff */
[----:B------:R1:W-:Y:S02]  /*8ad00*/  @P4 STG.E.U8 desc[UR60][R248.64], R83 ;  /* 0x00000053f8004986 */ /* 0x0003e4000c10113c */
[----:B------:R-:W3:Y:S08]  /*8ad10*/  LDC R19, c[0x0][0x228] ;  /* 0x00008a00ff137b82 */ /* 0x000ef00000000800 */
[----:B------:R-:W3:Y:S01]  /*8ad20*/  LDC R9, c[0x0][0x228] ;  /* 0x00008a00ff097b82 */ /* 0x000ee20000000800 */
[----:B-1----:R-:W3:Y:S04]  /*8ad30*/  LDL.LU.64 R248, [R1+0x670] ;  /* 0x0006700001f87983 */ /* 0x002ee80000300a00 */
[----:B------:R-:W3:Y:S01]  /*8ad40*/  LDL.LU.64 R30, [R1+0x668] ;  /* 0x00066800011e7983 */ /* 0x000ee20000300a00 */
[----:B----4-:R-:W-:-:S03]  /*8ad50*/  PRMT R5, R84, 0x7770, RZ ;  /* 0x0000777054057816 */ /* 0x010fc600000000ff */
[----:B------:R-:W4:Y:S01]  /*8ad60*/  LDL.LU.64 R28, [R1+0x660] ;  /* 0x00066000011c7983 */ /* 0x000f220000300a00 */
[----:B------:R-:W-:Y:S01]  /*8ad70*/  PRMT R3, R84, 0x7771, RZ ;  /* 0x0000777154037816 */ /* 0x000fe200000000ff */
[----:B------:R-:W-:Y:S01]  /*8ad80*/  VIADD R0, R10, 0x59 ;  /* 0x000000590a007836 */ /* 0x000fe20000000000 */
[----:B------:R-:W1:Y:S01]  /*8ad90*/  LDC R22, c[0x0][0x228] ;  /* 0x00008a00ff167b82 */ /* 0x000e620000000800 */
[----:B------:R0:W-:Y:S04]  /*8ada0*/  @P5 STG.E.U8 desc[UR60][R250.64], R5 ;  /* 0x00000005fa005986 */ /* 0x0001e8000c10113c */
[----:B------:R2:W-:Y:S04]  /*8adb0*/  @P3 STG.E.U8 desc[UR60][R88.64], R3 ;  /* 0x0000000358003986 */ /* 0x0005e8000c10113c */
[----:B0-----:R-:W4:Y:S04]  /*8adc0*/  LDL.LU.64 R250, [R1+0x650] ;  /* 0x0006500001fa7983 */ /* 0x001f280000300a00 */
[----:B--2---:R-:W2:Y:S01]  /*8add0*/  LDL.LU.64 R88, [R1+0x2fb8] ;  /* 0x002fb80001587983 */ /* 0x004ea20000300a00 */
[----:B------:R-:W-:-:S02]  /*8ade0*/  ISETP.LT.AND P4, PT, R17, R6, !P6 ;  /* 0x000000061100720c */ /* 0x000fc40007781270 */
[----:B------:R-:W-:Y:S02]  /*8adf0*/  ISETP.LT.AND P6, PT, R14, R7, !P6 ;  /* 0x000000070e00720c */ /* 0x000fe400077c1270 */
[----:B------:R-:W0:Y:S01]  /*8ae00*/  LDC.64 R6, c[0x0][0x228] ;  /* 0x00008a00ff067b82 */ /* 0x000e220000000a00 */
[----:B------:R-:W-:Y:S02]  /*8ae10*/  ISETP.GE.AND P5, PT, R0, R13, PT ;  /* 0x0000000d0000720c */ /* 0x000fe40003fa6270 */
[C---:B------:R-:W-:Y:S02]  /*8ae20*/  PRMT R0, R84.reuse, 0x7772, RZ ;  /* 0x0000777254007816 */ /* 0x040fe400000000ff */
[----:B------:R-:W-:Y:S02]  /*8ae30*/  ISETP.LT.AND P3, PT, R15, R11, !P5 ;  /* 0x0000000b0f00720c */ /* 0x000fe40006f61270 */
[----:B------:R-:W-:Y:S01]  /*8ae40*/  PRMT R84, R84, 0x7773, RZ ;  /* 0x0000777354547816 */ /* 0x000fe200000000ff */
[----:B------:R-:W1:Y:S03]  /*8ae50*/  LDC R13, c[0x0][0x228] ;  /* 0x00008a00ff0d7b82 */ /* 0x000e660000000800 */
[----:B---3--:R3:W-:Y:S01]  /*8ae60*/  @P6 STG.E.U8 desc[UR60][R246.64], R0 ;  /* 0x00000000f6006986 */ /* 0x0087e2000c10113c */
[----:B------:R-:W-:-:S03]  /*8ae70*/  ISETP.LT.AND P6, PT, R16, R19, !P5 ;  /* 0x000000131000720c */ /* 0x000fc60006fc1270 */
[----:B------:R3:W-:Y:S01]  /*8ae80*/  @P4 STG.E.U8 desc[UR60][R244.64], R84 ;  /* 0x00000054f4004986 */ /* 0x0007e2000c10113c */
[----:B------:R-:W-:Y:S01]  /*8ae90*/  ISETP.LT.AND P4, PT, R17, R4, !P5 ;  /* 0x000000041100720c */ /* 0x000fe20006f81270 */
[----:B------:R-:W1:Y:S01]  /*8aea0*/  LDC R11, c[0x0][0x228] ;  /* 0x00008a00ff0b7b82 */ /* 0x000e620000000800 */
[----:B------:R-:W-:Y:S01]  /*8aeb0*/  ISETP.LT.AND P5, PT, R14, R9, !P5 ;  /* 0x000000090e00720c */ /* 0x000fe20006fa1270 */
[----:B---3--:R-:W3:Y:S01]  /*8aec0*/  LDL.LU.64 R246, [R1+0x628] ;  /* 0x0006280001f67983 */ /* 0x008ee20000300a00 */
[----:B------:R-:W-:-:S05]  /*8aed0*/  VIADD R0, R10, 0x5a ;  /* 0x0000005a0a007836 */ /* 0x000fca0000000000 */
[----:B------:R-:W3:Y:S01]  /*8aee0*/  LDC.64 R4, c[0x0][0x228] ;  /* 0x00008a00ff047b82 */ /* 0x000ee20000000a00 */
[----:B------:R-:W3:Y:S04]  /*8aef0*/  LDL.LU.64 R26, [R1+0x648] ;  /* 0x00064800011a7983 */ /* 0x000ee80000300a00 */
[----:B------:R-:W3:Y:S03]  /*8af00*/  LDL.LU.64 R244, [R1+0x640] ;  /* 0x0006400001f47983 */ /* 0x000ee60000300a00 */
[----:B------:R-:W3:Y:S01]  /*8af10*/  LDC R19, c[0x0][0x228] ;  /* 0x00008a00ff137b82 */ /* 0x000ee20000000800 */
[C---:B--2---:R-:W-:Y:S02]  /*8af20*/  PRMT R9, R88.reuse, 0x7770, RZ ;  /* 0x0000777058097816 */ /* 0x044fe400000000ff */
[----:B------:R-:W-:-:S03]  /*8af30*/  PRMT R3, R88, 0x7771, RZ ;  /* 0x0000777158037816 */ /* 0x000fc600000000ff */
[----:B------:R2:W-:Y:S01]  /*8af40*/  @P3 STG.E.U8 desc[UR60][R248.64], R9 ;  /* 0x00000009f8003986 */ /* 0x0005e2000c10113c */
[----:B0-----:R-:W-:Y:S02]  /*8af50*/  ISETP.GE.AND P3, PT, R0, R7, PT ;  /* 0x000000070000720c */ /* 0x001fe40003f66270 */
[C---:B------:R-:W-:Y:S02]  /*8af60*/  PRMT R0, R88.reuse, 0x7772, RZ ;  /* 0x0000777258007816 */ /* 0x040fe400000000ff */
[----:B------:R-:W-:Y:S01]  /*8af70*/  PRMT R88, R88, 0x7773, RZ ;  /* 0x0000777358587816 */ /* 0x000fe200000000ff */
[----:B------:R-:W-:Y:S04]  /*8af80*/  @P6 STG.E.U8 desc[UR60][R30.64], R3 ;  /* 0x000000031e006986 */ /* 0x000fe8000c10113c */
[----:B----4-:R-:W-:Y:S04]  /*8af90*/  @P5 STG.E.U8 desc[UR60][R28.64], R0 ;  /* 0x000000001c005986 */ /* 0x010fe8000c10113c */
[----:B--2---:R-:W2:Y:S04]  /*8afa0*/  LDL.LU.64 R248, [R1+0x620] ;  /* 0x0006200001f87983 */ /* 0x004ea80000300a00 */
[----:B------:R0:W-:Y:S04]  /*8afb0*/  @P4 STG.E.U8 desc[UR60][R250.64], R88 ;  /* 0x00000058fa004986 */ /* 0x0001e8000c10113c */
[----:B0-----:R-:W4:Y:S01]  /*8afc0*/  LDL.LU.64 R250, [R1+0x618] ;  /* 0x0006180001fa7983 */ /* 0x001f220000300a00 */
[----:B-1----:R-:W-:-:S02]  /*8afd0*/  ISETP.LT.AND P6, PT, R15, R13, !P3 ;  /* 0x0000000d0f00720c */ /* 0x002fc40005fc1270 */
[----:B------:R-:W-:Y:S01]  /*8afe0*/  ISETP.LT.AND P5, PT, R16, R23, !P3 ;  /* 0x000000171000720c */ /* 0x000fe20005fa1270 */
[----:B------:R-:W-:Y:S01]  /*8aff0*/  VIADD R7, R10, 0x5b ;  /* 0x0000005b0a077836 */ /* 0x000fe20000000000 */
[----:B------:R-:W-:Y:S01]  /*8b000*/  ISETP.LT.AND P4, PT, R17, R2, !P3 ;  /* 0x000000021100720c */ /* 0x000fe20005f81270 */
[----:B------:R-:W4:Y:S01]  /*8b010*/  LDL.LU.64 R28, [R1+0x608] ;  /* 0x00060800011c7983 */ /* 0x000f220000300a00 */
[----:B------:R-:W-:Y:S01]  /*8b020*/  ISETP.LT.AND P3, PT, R14, R11, !P3 ;  /* 0x0000000b0e00720c */ /* 0x000fe20005f61270 */
[----:B------:R-:W0:Y:S01]  /*8b030*/  LDC R13, c[0x0][0x228] ;  /* 0x00008a00ff0d7b82 */ /* 0x000e220000000800 */
[C---:B------:R-:W-:Y:S02]  /*8b040*/  PRMT R0, R85.reuse, 0x7770, RZ ;  /* 0x0000777055007816 */ /* 0x040fe400000000ff */
[----:B------:R-:W-:-:S03]  /*8b050*/  PRMT R9, R85, 0x7771, RZ ;  /* 0x0000777155097816 */ /* 0x000fc600000000ff */
[----:B---3--:R1:W-:Y:S01]  /*8b060*/  @P6 STG.E.U8 desc[UR60][R246.64], R0 ;  /* 0x00000000f6006986 */ /* 0x0083e2000c10113c */
[----:B------:R-:W-:Y:S01]  /*8b070*/  ISETP.GE.AND P6, PT, R7, R5, PT ;  /* 0x000000050700720c */ /* 0x000fe20003fc6270 */
[----:B------:R-:W3:Y:S02]  /*8b080*/  LDC.64 R2, c[0x0][0x228] ;  /* 0x00008a00ff027b82 */ /* 0x000ee40000000a00 */
[----:B------:R-:W-:Y:S01]  /*8b090*/  @P5 STG.E.U8 desc[UR60][R26.64], R9 ;  /* 0x000000091a005986 */ /* 0x000fe2000c10113c */
[----:B------:R-:W-:-:S05]  /*8b0a0*/  ISETP.LT.AND P5, PT, R15, R19, !P6 ;  /* 0x000000130f00720c */ /* 0x000fca00077a1270 */
[----:B------:R-:W3:Y:S01]  /*8b0b0*/  LDC R11, c[0x0][0x228] ;  /* 0x00008a00ff0b7b82 */ /* 0x000ee20000000800 */
[C---:B-1----:R-:W-:Y:S01]  /*8b0c0*/  PRMT R0, R85.reuse, 0x7772, RZ ;  /* 0x0000777255007816 */ /* 0x042fe200000000ff */
[----:B------:R-:W3:Y:S04]  /*8b0d0*/  LDL.LU.64 R246, [R1+0x600] ;  /* 0x0006000001f67983 */ /* 0x000ee80000300a00 */
[----:B------:R-:W-:Y:S01]  /*8b0e0*/  @P3 STG.E.U8 desc[UR60][R244.64], R0 ;  /* 0x00000000f4003986 */ /* 0x000fe2000c10113c */
[----:B------:R-:W-:Y:S01]  /*8b0f0*/  ISETP.LT.AND P3, PT, R16, R22, !P6 ;  /* 0x000000161000720c */ /* 0x000fe20007761270 */
[----:B------:R-:W1:Y:S01]  /*8b100*/  LDC R23, c[0x0][0x228] ;  /* 0x00008a00ff177b82 */ /* 0x000e620000000800 */
[----:B------:R-:W-:Y:S02]  /*8b110*/  PRMT R85, R85, 0x7773, RZ ;  /* 0x0000777355557816 */ /* 0x000fe400000000ff */
[----:B------:R-:W-:-:S02]  /*8b120*/  PRMT R7, R89, 0x7770, RZ ;  /* 0x0000777059077816 */ /* 0x000fc400000000ff */
[----:B------:R-:W-:-:S03]  /*8b130*/  PRMT R5, R89, 0x7771, RZ ;  /* 0x0000777159057816 */ /* 0x000fc600000000ff */
[----:B------:R-:W1:Y:S08]  /*8b140*/  LDC R22, c[0x0][0x228] ;  /* 0x00008a00ff167b82 */ /* 0x000e700000000800 */
[----:B------:R-:W1:Y:S01]  /*8b150*/  LDC R19, c[0x0][0x228] ;  /* 0x00008a00ff137b82 */ /* 0x000e620000000800 */
[----:B--2---:R2:W-:Y:S04]  /*8b160*/  @P4 STG.E.U8 desc[UR60][R248.64], R85 ;  /* 0x00000055f8004986 */ /* 0x0045e8000c10113c */
[----:B--2---:R-:W2:Y:S04]  /*8b170*/  LDL.LU.64 R248, [R1+0x5f8] ;  /* 0x0005f80001f87983 */ /* 0x004ea80000300a00 */
[----:B------:R-:W2:Y:S04]  /*8b180*/  LDL.LU.64 R244, [R1+0x5f0] ;  /* 0x0005f00001f47983 */ /* 0x000ea80000300a00 */
[----:B----4-:R4:W-:Y:S04]  /*8b190*/  @P5 STG.E.U8 desc[UR60][R250.64], R7 ;  /* 0x00000007fa005986 */ /* 0x0109e8000c10113c */
[----:B------:R0:W-:Y:S04]  /*8b1a0*/  @P3 STG.E.U8 desc[UR60][R86.64], R5 ;  /* 0x0000000556003986 */ /* 0x0001e8000c10113c */
[----:B----4-:R-:W4:Y:S01]  /*8b1b0*/  LDL.LU.64 R250, [R1+0x5d0] ;  /* 0x0005d00001fa7983 */ /* 0x010f220000300a00 */
[----:B------:R-:W-:Y:S01]  /*8b1c0*/  ISETP.LT.AND P4, PT, R17, R8, !P6 ;  /* 0x000000081100720c */ /* 0x000fe20007781270 */
[----:B------:R-:W-:Y:S01]  /*8b1d0*/  VIADD R0, R10, 0x5c ;  /* 0x0000005c0a007836 */ /* 0x000fe20000000000 */
[----:B------:R-:W2:Y:S01]  /*8b1e0*/  LDC.64 R8, c[0x0][0x228] ;  /* 0x00008a00ff087b82 */ /* 0x000ea20000000a00 */
[----:B0-----:R-:W2:Y:S01]  /*8b1f0*/  LDL.LU.64 R86, [R1+0x2fb0] ;  /* 0x002fb00001567983 */ /* 0x001ea20000300a00 */
[----:B------:R-:W-:-:S02]  /*8b200*/  ISETP.LT.AND P6, PT, R14, R13, !P6 ;  /* 0x0000000d0e00720c */ /* 0x000fc400077c1270 */
[----:B---3--:R-:W-:Y:S01]  /*8b210*/  ISETP.GE.AND P5, PT, R0, R3, PT ;  /* 0x000000030000720c */ /* 0x008fe20003fa6270 */
[----:B------:R-:W3:Y:S01]  /*8b220*/  LDL.LU.64 R32, [R1+0x5c8] ;  /* 0x0005c80001207983 */ /* 0x000ee20000300a00 */
[----:B------:R-:W-:Y:S02]  /*8b230*/  PRMT R0, R89, 0x7772, RZ ;  /* 0x0000777259007816 */ /* 0x000fe400000000ff */
[----:B------:R-:W-:Y:S01]  /*8b240*/  ISETP.LT.AND P3, PT, R15, R11, !P5 ;  /* 0x0000000b0f00720c */ /* 0x000fe20006f61270 */
[----:B------:R-:W0:Y:S01]  /*8b250*/  LDC R7, c[0x0][0x228] ;  /* 0x00008a00ff077b82 */ /* 0x000e220000000800 */
[----:B------:R-:W-:-:S05]  /*8b260*/  PRMT R89, R89, 0x7773, RZ ;  /* 0x0000777359597816 */ /* 0x000fca00000000ff */
[----:B------:R1:W-:Y:S02]  /*8b270*/  @P6 STG.E.U8 desc[UR60][R28.64], R0 ;  /* 0x000000001c006986 */ /* 0x0003e4000c10113c */
[----:B-1----:R-:W-:Y:S01]  /*8b280*/  ISETP.LT.AND P6, PT, R16, R23, !P5 ;  /* 0x000000171000720c */ /* 0x002fe20006fc1270 */
[----:B------:R-:W1:Y:S01]  /*8b290*/  LDC R13, c[0x0][0x228] ;  /* 0x00008a00ff0d7b82 */ /* 0x000e620000000800 */
[----:B------:R0:W-:Y:S01]  /*8b2a0*/  @P4 STG.E.U8 desc[UR60][R246.64], R89 ;  /* 0x00000059f6004986 */ /* 0x0001e2000c10113c */
[----:B------:R-:W-:Y:S02]  /*8b2b0*/  ISETP.LT.AND P4, PT, R17, R22, !P5 ;  /* 0x000000161100720c */ /* 0x000fe40006f81270 */
[----:B------:R-:W-:-:S04]  /*8b2c0*/  ISETP.LT.AND P5, PT, R14, R19, !P5 ;  /* 0x000000130e00720c */ /* 0x000fc80006fa1270 */
[----:B------:R-:W1:Y:S01]  /*8b2d0*/  LDC R11, c[0x0][0x228] ;  /* 0x00008a00ff0b7b82 */ /* 0x000e620000000800 */
[----:B------:R-:W-:Y:S01]  /*8b2e0*/  VIADD R0, R10, 0x5d ;  /* 0x0000005d0a007836 */ /* 0x000fe20000000000 */
[----:B------:R-:W3:Y:S04]  /*8b2f0*/  LDL.LU.64 R28, [R1+0x5c0] ;  /* 0x0005c000011c7983 */ /* 0x000ee80000300a00 */
[----:B0-----:R-:W3:Y:S02]  /*8b300*/  LDL.LU.64 R246, [R1+0x5b8] ;  /* 0x0005b80001f67983 */ /* 0x001ee40000300a00 */
[----:B------:R-:W0:Y:S08]  /*8b310*/  LDC.64 R22, c[0x0][0x228] ;  /* 0x00008a00ff167b82 */ /* 0x000e300000000a00 */
[----:B------:R-:W0:Y:S01]  /*8b320*/  LDC R19, c[0x0][0x228] ;  /* 0x00008a00ff137b82 */ /* 0x000e220000000800 */
[----:B--2---:R-:W-:-:S02]  /*8b330*/  PRMT R5, R86, 0x7770, RZ ;  /* 0x0000777056057816 */ /* 0x004fc400000000ff */
[----:B------:R-:W-:-:S03]  /*8b340*/  PRMT R3, R86, 0x7771, RZ ;  /* 0x0000777156037816 */ /* 0x000fc600000000ff */
[----:B------:R2:W-:Y:S01]  /*8b350*/  @P3 STG.E.U8 desc[UR60][R248.64], R5 ;  /* 0x00000005f8003986 */ /* 0x0005e2000c10113c */
[----:B------:R-:W-:Y:S02]  /*8b360*/  ISETP.GE.AND P3, PT, R0, R9, PT ;  /* 0x000000090000720c */ /* 0x000fe40003f66270 */
[----:B------:R-:W-:Y:S01]  /*8b370*/  PRMT R0, R86, 0x7772, RZ ;  /* 0x0000777256007816 */ /* 0x000fe200000000ff */
[----:B------:R-:W-:Y:S01]  /*8b380*/  @P6 STG.E.U8 desc[UR60][R244.64], R3 ;  /* 0x00000003f4006986 */ /* 0x000fe2000c10113c */
[----:B------:R-:W0:Y:S03]  /*8b390*/  LDC R9, c[0x0][0x228] ;  /* 0x00008a00ff097b82 */ /* 0x000e260000000800 */
[----:B------:R1:W-:Y:S04]  /*8b3a0*/  @P5 STG.E.U8 desc[UR60][R90.64], R0 ;  /* 0x000000005a005986 */ /* 0x0003e8000c10113c */
[----:B--2---:R-:W2:Y:S04]  /*8b3b0*/  LDL.LU.64 R248, [R1+0x5a8] ;  /* 0x0005a80001f87983 */ /* 0x004ea80000300a00 */
[----:B-1----:R-:W3:Y:S01]  /*8b3c0*/  LDL.LU.64 R90, [R1+0x2fa8] ;  /* 0x002fa800015a7983 */ /* 0x002ee20000300a00 */
[----:B------:R-:W-:-:S02]  /*8b3d0*/  ISETP.LT.AND P6, PT, R15, R12, !P3 ;  /* 0x0000000c0f00720c */ /* 0x000fc40005fc1270 */
[----:B------:R-:W-:Y:S01]  /*8b3e0*/  PRMT R86, R86, 0x7773, RZ ;  /* 0x0000777356567816 */ /* 0x000fe200000000ff */
[----:B------:R-:W2:Y:S01]  /*8b3f0*/  LDL.LU.64 R30, [R1+0x5a0] ;  /* 0x0005a000011e7983 */ /* 0x000ea20000300a00 */
[----:B------:R-:W-:Y:S01]  /*8b400*/  ISETP.LT.AND P5, PT, R16, R7, !P3 ;  /* 0x000000071000720c */ /* 0x000fe20005fa1270 */
[----:B------:R-:W-:Y:S01]  /*8b410*/  VIADD R0, R10, 0x5e ;  /* 0x0000005e0a007836 */ /* 0x000fe20000000000 */
[----:B------:R-:W1:Y:S01]  /*8b420*/  LDC R7, c[0x0][0x228] ;  /* 0x00008a00ff077b82 */ /* 0x000e620000000800 */
[----:B----4-:R4:W-:Y:S01]  /*8b430*/  @P4 STG.E.U8 desc[UR60][R250.64], R86 ;  /* 0x00000056fa004986 */ /* 0x0109e2000c10113c */
[----:B------:R-:W-:Y:S02]  /*8b440*/  ISETP.LT.AND P4, PT, R17, R13, !P3 ;  /* 0x0000000d1100720c */ /* 0x000fe40005f81270 */
[----:B------:R-:W-:Y:S01]  /*8b450*/  ISETP.LT.AND P3, PT, R14, R11, !P3 ;  /* 0x0000000b0e00720c */ /* 0x000fe20005f61270 */
[----:B------:R-:W2:Y:S03]  /*8b460*/  LDL.LU.64 R26, [R1+0x598] ;  /* 0x00059800011a7983 */ /* 0x000ea60000300a00 */
[----:B------:R-:W1:Y:S01]  /*8b470*/  LDC.64 R12, c[0x0][0x228] ;  /* 0x00008a00ff0c7b82 */ /* 0x000e620000000a00 */
[----:B------:R-:W2:Y:S04]  /*8b480*/  LDL.LU.64 R244, [R1+0x590] ;  /* 0x0005900001f47983 */ /* 0x000ea80000300a00 */
[----:B----4-:R-:W4:Y:S03]  /*8b490*/  LDL.LU.64 R250, [R1+0x578] ;  /* 0x0005780001fa7983 */ /* 0x010f260000300a00 */
[----:B------:R-:W1:Y:S01]  /*8b4a0*/  LDC R11, c[0x0][0x228] ;  /* 0x00008a00ff0b7b82 */ /* 0x000e620000000800 */
[----:B---3--:R-:W-:-:S02]  /*8b4b0*/  PRMT R5, R90, 0x7770, RZ ;  /* 0x000077705a057816 */ /* 0x008fc400000000ff */
[----:B------:R-:W-:-:S03]  /*8b4c0*/  PRMT R3, R90, 0x7771, RZ ;  /* 0x000077715a037816 */ /* 0x000fc600000000ff */
[----:B------:R-:W-:Y:S01]  /*8b4d0*/  @P6 STG.E.U8 desc[UR60][R32.64], R5 ;  /* 0x0000000520006986 */ /* 0x000fe2000c10113c */
[----:B0-----:R-:W-:Y:S02]  /*8b4e0*/  ISETP.GE.AND P6, PT, R0, R23, PT ;  /* 0x000000170000720c */ /* 0x001fe40003fc6270 */
[C---:B------:R-:W-:Y:S01]  /*8b4f0*/  PRMT R0, R90.reuse, 0x7772, RZ ;  /* 0x000077725a007816 */ /* 0x040fe200000000ff */
[----:B------:R-:W-:Y:S01]  /*8b500*/  @P5 STG.E.U8 desc[UR60][R28.64], R3 ;  /* 0x000000031c005986 */ /* 0x000fe2000c10113c */
[----:B------:R-:W-:Y:S01]  /*8b510*/  PRMT R90, R90, 0x7773, RZ ;  /* 0x000077735a5a7816 */ /* 0x000fe200000000ff */
[----:B------:R-:W0:Y:S02]  /*8b520*/  LDC R23, c[0x0][0x228] ;  /* 0x00008a00ff177b82 */ /* 0x000e240000000800 */
[----:B------:R-:W-:Y:S04]  /*8b530*/  @P3 STG.E.U8 desc[UR60][R246.64], R0 ;  /* 0x00000000f6003986 */ /* 0x000fe8000c10113c */
[----:B--2---:R2:W-:Y:S04]  /*8b540*/  @P4 STG.E.U8 desc[UR60][R248.64], R90 ;  /* 0x0000005af8004986 */ /* 0x0045e8000c10113c */
[----:B--2---:R-:W2:Y:S01]  /*8b550*/  LDL.LU.64 R248, [R1+0x570] ;  /* 0x0005700001f87983 */ /* 0x004ea20000300a00 */
[----:B------:R-:W-:-:S02]  /*8b560*/  ISETP.LT.AND P5, PT, R15, R6, !P6 ;  /* 0x000000060f00720c */ /* 0x000fc400077a1270 */
[----:B------:R-:W-:Y:S01]  /*8b570*/  ISETP.LT.AND P3, PT, R16, R9, !P6 ;  /* 0x000000091000720c */ /* 0x000fe20007761270 */
[----:B------:R-:W-:Y:S01]  /*8b580*/  VIADD R0, R10, 0x5f ;  /* 0x0000005f0a007836 */ /* 0x000fe20000000000 */
[----:B------:R-:W3:Y:S01]  /*8b590*/  LDC R9, c[0x0][0x228] ;  /* 0x00008a00ff097b82 */ /* 0x000ee20000000800 */
[----:B------:R-:W-:Y:S01]  /*8b5a0*/  ISETP.LT.AND P4, PT, R17, R24, !P6 ;  /* 0x000000181100720c */ /* 0x000fe20007781270 */
[----:B------:R-:W2:Y:S01]  /*8b5b0*/  LDL.LU.64 R28, [R1+0x560] ;  /* 0x00056000011c7983 */ /* 0x000ea20000300a00 */
[----:B-1----:R-:W-:Y:S02]  /*8b5c0*/  ISETP.LT.AND P6, PT, R14, R7, !P6 ;  /* 0x000000070e00720c */ /* 0x002fe400077c1270 */
[C---:B------:R-:W-:Y:S01]  /*8b5d0*/  PRMT R5, R87.reuse, 0x7770, RZ ;  /* 0x0000777057057816 */ /* 0x040fe200000000ff */
[----:B------:R-:W2:Y:S01]  /*8b5e0*/  LDL.LU.64 R246, [R1+0x558] ;  /* 0x0005580001f67983 */ /* 0x000ea20000300a00 */
[----:B------:R-:W-:Y:S01]  /*8b5f0*/  PRMT R3, R87, 0x7771, RZ ;  /* 0x0000777157037816 */ /* 0x000fe200000000ff */
[----:B------:R-:W1:Y:S02]  /*8b600*/  LDC.64 R6, c[0x0][0x228] ;  /* 0x00008a00ff067b82 */ /* 0x000e640000000a00 */
[----:B------:R-:W-:Y:S01]  /*8b610*/  @P5 STG.E.U8 desc[UR60][R30.64], R5 ;  /* 0x000000051e005986 */ /* 0x000fe2000c10113c */
[----:B------:R-:W-:-:S02]  /*8b620*/  ISETP.GE.AND P5, PT, R0, R13, PT ;  /* 0x0000000d0000720c */ /* 0x000fc40003fa6270 */
[----:B------:R-:W-:Y:S01]  /*8b630*/  PRMT R0, R87, 0x7772, RZ ;  /* 0x0000777257007816 */ /* 0x000fe200000000ff */
[----:B------:R0:W-:Y:S01]  /*8b640*/  @P3 STG.E.U8 desc[UR60][R26.64], R3 ;  /* 0x000000031a003986 */ /* 0x0001e2000c10113c */
[----:B------:R-:W-:Y:S01]  /*8b650*/  ISETP.LT.AND P3, PT, R15, R4, !P5 ;  /* 0x000000040f00720c */ /* 0x000fe20006f61270 */
[----:B------:R-:W1:Y:S01]  /*8b660*/  LDC R13, c[0x0][0x228] ;  /* 0x00008a00ff0d7b82 */ /* 0x000e620000000800 */
[----:B------:R-:W-:Y:S01]  /*8b670*/  PRMT R87, R87, 0x7773, RZ ;  /* 0x0000777357577816 */ /* 0x000fe200000000ff */
[----:B------:R0:W-:Y:S01]  /*8b680*/  @P6 STG.E.U8 desc[UR60][R244.64], R0 ;  /* 0x00000000f4006986 */ /* 0x0001e2000c10113c */
[----:B------:R-:W-:-:S03]  /*8b690*/  ISETP.LT.AND P6, PT, R16, R11, !P5 ;  /* 0x0000000b1000720c */ /* 0x000fc60006fc1270 */
[----:B----4-:R4:W-:Y:S01]  /*8b6a0*/  @P4 STG.E.U8 desc[UR60][R250.64], R87 ;  /* 0x00000057fa004986 */ /* 0x0109e2000c10113c */
[----:B------:R-:W-:Y:S01]  /*8b6b0*/  ISETP.LT.AND P4, PT, R17, R19, !P5 ;  /* 0x000000131100720c */ /* 0x000fe20006f81270 */
[----:B------:R-:W1:Y:S01]  /*8b6c0*/  LDC R11, c[0x0][0x228] ;  /* 0x00008a00ff0b7b82 */ /* 0x000e620000000800 */
[----:B---3--:R-:W-:Y:S02]  /*8b6d0*/  ISETP.LT.AND P5, PT, R14, R9, !P5 ;  /* 0x000000090e00720c */ /* 0x008fe40006fa1270 */
[C---:B------:R-:W-:Y:S02]  /*8b6e0*/  PRMT R9, R91.reuse, 0x7770, RZ ;  /* 0x000077705b097816 */ /* 0x040fe400000000ff */
[----:B0-----:R-:W-:Y:S01]  /*8b6f0*/  PRMT R3, R91, 0x7771, RZ ;  /* 0x000077715b037816 */ /* 0x001fe200000000ff */
[----:B------:R-:W-:Y:S02]  /*8b700*/  VIADD R0, R10, 0x60 ;  /* 0x000000600a007836 */ /* 0x000fe40000000000 */
[----:B------:R-:W0:Y:S01]  /*8b710*/  LDC.64 R4, c[0x0][0x228] ;  /* 0x00008a00ff047b82 */ /* 0x000e220000000a00 */
[----:B----4-:R-:W3:Y:S04]  /*8b720*/  LDL.LU.64 R250, [R1+0x550] ;  /* 0x0005500001fa7983 */ /* 0x010ee80000300a00 */
[----:B------:R-:W4:Y:S03]  /*8b730*/  LDL.LU.64 R244, [R1+0x548] ;  /* 0x0005480001f47983 */ /* 0x000f260000300a00 */
[----:B------:R-:W4:Y:S08]  /*8b740*/  LDC R19, c[0x0][0x228] ;  /* 0x00008a00ff137b82 */ /* 0x000f300000000800 */
[----:B------:R-:W4:Y:S01]  /*8b750*/  LDC R24, c[0x0][0x228] ;  /* 0x00008a00ff187b82 */ /* 0x000f220000000800 */
[----:B--2---:R2:W-:Y:S04]  /*8b760*/  @P3 STG.E.U8 desc[UR60][R248.64], R9 ;  /* 0x00000009f8003986 */ /* 0x0045e8000c10113c */
[----:B------:R1:W-:Y:S04]  /*8b770*/  @P6 STG.E.U8 desc[UR60][R92.64], R3 ;  /* 0x000000035c006986 */ /* 0x0003e8000c10113c */
[----:B--2---:R-:W2:Y:S04]  /*8b780*/  LDL.LU.64 R248, [R1+0x530] ;  /* 0x0005300001f87983 */ /* 0x004ea80000300a00 */
[----:B-1----:R-:W3:Y:S01]  /*8b790*/  LDL.LU.64 R92, [R1+0x2fa0] ;  /* 0x002fa000015c7983 */ /* 0x002ee20000300a00 */
[----:B------:R-:W-:-:S02]  /*8b7a0*/  ISETP.GE.AND P3, PT, R0, R7, PT ;  /* 0x000000070000720c */ /* 0x000fc40003f66270 */
[----:B------:R-:W-:Y:S01]  /*8b7b0*/  PRMT R0, R91, 0x7772, RZ ;  /* 0x000077725b007816 */ /* 0x000fe200000000ff */
[----:B------:R-:W2:Y:S01]  /*8b7c0*/  LDL.LU.64 R32, [R1+0x528] ;  /* 0x0005280001207983 */ /* 0x000ea20000300a00 */
[----:B------:R-:W-:Y:S02]  /*8b7d0*/  ISETP.LT.AND P6, PT, R15, R2, !P3 ;  /* 0x000000020f00720c */ /* 0x000fe40005fc1270 */
[----:B------:R-:W-:Y:S01]  /*8b7e0*/  PRMT R91, R91, 0x7773, RZ ;  /* 0x000077735b5b7816 */ /* 0x000fe200000000ff */
[----:B------:R1:W-:Y:S01]  /*8b7f0*/  @P5 STG.E.U8 desc[UR60][R28.64], R0 ;  /* 0x000000001c005986 */ /* 0x0003e2000c10113c */
[----:B------:R-:W-:Y:S01]  /*8b800*/  ISETP.LT.AND P5, PT, R16, R13, !P3 ;  /* 0x0000000d1000720c */ /* 0x000fe20005fa1270 */
[----:B------:R-:W2:Y:S02]  /*8b810*/  LDC.64 R2, c[0x0][0x228] ;  /* 0x00008a00ff027b82 */ /* 0x000ea40000000a00 */
[----:B------:R0:W-:Y:S01]  /*8b820*/  @P4 STG.E.U8 desc[UR60][R246.64], R91 ;  /* 0x0000005bf6004986 */ /* 0x0001e2000c10113c */
[----:B------:R-:W-:-:S02]  /*8b830*/  ISETP.LT.AND P4, PT, R17, R23, !P3 ;  /* 0x000000171100720c */ /* 0x000fc40005f81270 */
[----:B------:R-:W-:-:S03]  /*8b840*/  ISETP.LT.AND P3, PT, R14, R11, !P3 ;  /* 0x0000000b0e00720c */ /* 0x000fc60005f61270 */
[----:B------:R-:W2:Y:S01]  /*8b850*/  LDC R13, c[0x0][0x228] ;  /* 0x00008a00ff0d7b82 */ /* 0x000ea20000000800 */
[----:B-1----:R-:W-:Y:S01]  /*8b860*/  VIADD R0, R10, 0x61 ;  /* 0x000000610a007836 */ /* 0x002fe20000000000 */
[----:B------:R-:W2:Y:S04]  /*8b870*/  LDL.LU.64 R28, [R1+0x520] ;  /* 0x00052000011c7983 */ /* 0x000ea80000300a00 */
[----:B0-----:R-:W2:Y:S02]  /*8b880*/  LDL.LU.64 R246, [R1+0x518] ;  /* 0x0005180001f67983 */ /* 0x001ea40000300a00 */
[----:B------:R-:W0:Y:S08]  /*8b890*/  LDC R11, c[0x0][0x228] ;  /* 0x00008a00ff0b7b82 */ /* 0x000e300000000800 */
[----:B------:R-:W1:Y:S01]  /*8b8a0*/  LDC R23, c[0x0][0x228] ;  /* 0x00008a00ff177b82 */ /* 0x000e620000000800 */
[----:B---3--:R-:W-:-:S02]  /*8b8b0*/  PRMT R9, R92, 0x7770, RZ ;  /* 0x000077705c097816 */ /* 0x008fc400000000ff */
[----:B------:R-:W-:-:S03]  /*8b8c0*/  PRMT R7, R92, 0x7771, RZ ;  /* 0x000077715c077816 */ /* 0x000fc600000000ff */
[----:B------:R3:W-:Y:S01]  /*8b8d0*/  @P6 STG.E.U8 desc[UR60][R250.64], R9 ;  /* 0x00000009fa006986 */ /* 0x0007e2000c10113c */
[----:B------:R-:W-:Y:S02]  /*8b8e0*/  ISETP.GE.AND P6, PT, R0, R5, PT ;  /* 0x000000050000720c */ /* 0x000fe40003fc6270 */
[----:B------:R-:W-:Y:S01]  /*8b8f0*/  PRMT R0, R92, 0x7772, RZ ;  /* 0x000077725c007816 */ /* 0x000fe200000000ff */
[----:B----4-:R-:W-:Y:S04]  /*8b900*/  @P5 STG.E.U8 desc[UR60][R244.64], R7 ;  /* 0x00000007f4005986 */ /* 0x010fe8000c10113c */
[----:B------:R4:W-:Y:S04]  /*8b910*/  @P3 STG.E.U8 desc[UR60][R96.64], R0 ;  /* 0x0000000060003986 */ /* 0x0009e8000c10113c */
[----:B---3--:R-:W3:Y:S04]  /*8b920*/  LDL.LU.64 R250, [R1+0x508] ;  /* 0x0005080001fa7983 */ /* 0x008ee80000300a00 */
[----:B----4-:R-:W4:Y:S01]  /*8b930*/  LDL.LU.64 R96, [R1+0x2f98] ;  /* 0x002f980001607983 */ /* 0x010f220000300a00 */
[----:B------:R-:W-:-:S02]  /*8b940*/  ISETP.LT.AND P5, PT, R15, R8, !P6 ;  /* 0x000000080f00720c */ /* 0x000fc400077a1270 */
[----:B------:R-:W-:Y:S01]  /*8b950*/  PRMT R92, R92, 0x7773, RZ ;  /* 0x000077735c5c7816 */ /* 0x000fe200000000ff */
[----:B------:R-:W3:Y:S01]  /*8b960*/  LDL.LU.64 R30, [R1+0x500] ;  /* 0x00050000011e7983 */ /* 0x000ee20000300a00 */
[----:B------:R-:W-:Y:S01]  /*8b970*/  ISETP.LT.AND P3, PT, R16, R19, !P6 ;  /* 0x000000131000720c */ /* 0x000fe20007761270 */
[----:B------:R-:W-:Y:S01]  /*8b980*/  VIADD R0, R10, 0x62 ;  /* 0x000000620a007836 */ /* 0x000fe20000000000 */
[----:B------:R-:W1:Y:S01]  /*8b990*/  LDC R19, c[0x0][0x228] ;  /* 0x00008a00ff137b82 */ /* 0x000e620000000800 */
[----:B--2---:R2:W-:Y:S01]  /*8b9a0*/  @P4 STG.E.U8 desc[UR60][R248.64], R92 ;  /* 0x0000005cf8004986 */ /* 0x0045e2000c10113c */
[----:B------:R-:W-:Y:S02]  /*8b9b0*/  ISETP.LT.AND P4, PT, R17, R24, !P6 ;  /* 0x000000181100720c */ /* 0x000fe40007781270 */
[----:B------:R-:W-:Y:S01]  /*8b9c0*/  ISETP.LT.AND P6, PT, R14, R13, !P6 ;  /* 0x0000000d0e00720c */ /* 0x000fe200077c1270 */
[----:B------:R-:W3:Y:S03]  /*8b9d0*/  LDL.LU.64 R26, [R1+0x4f8] ;  /* 0x0004f800011a7983 */ /* 0x000ee60000300a00 */
[----:B------:R-:W1:Y:S01]  /*8b9e0*/  LDC.64 R8, c[0x0][0x228] ;  /* 0x00008a00ff087b82 */ /* 0x000e620000000a00 */
[----:B------:R-:W3:Y:S04]  /*8b9f0*/  LDL.LU.64 R244, [R1+0x4f0] ;  /* 0x0004f00001f47983 */ /* 0x000ee80000300a00 */
[----:B--2---:R-:W2:Y:S03]  /*8ba00*/  LDL.LU.64 R248, [R1+0x4d8] ;  /* 0x0004d80001f87983 */ /* 0x004ea60000300a00 */
[----:B------:R-:W2:Y:S08]  /*8ba10*/  LDC R13, c[0x0][0x228] ;  /* 0x00008a00ff0d7b82 */ /* 0x000eb00000000800 */
[----:B------:R-:W2:Y:S01]  /*8ba20*/  LDC R24, c[0x0][0x228] ;  /* 0x00008a00ff187b82 */ /* 0x000ea20000000800 */
[----:B----4-:R-:W-:-:S02]  /*8ba30*/  PRMT R7, R96, 0x7770, RZ ;  /* 0x0000777060077816 */ /* 0x010fc400000000ff */
[----:B------:R-:W-:-:S03]  /*8ba40*/  PRMT R5, R96, 0x7771, RZ ;  /* 0x0000777160057816 */ /* 0x000fc600000000ff */
[----:B------:R4:W-:Y:S01]  /*8ba50*/  @P5 STG.E.U8 desc[UR60][R32.64], R7 ;  /* 0x0000000720005986 */ /* 0x0009e2000c10113c */
[----:B------:R-:W-:Y:S02]  /*8ba60*/  ISETP.GE.AND P5, PT, R0, R3, PT ;  /* 0x000000030000720c */ /* 0x000fe40003fa6270 */
[C---:B------:R-:W-:Y:S02]  /*8ba70*/  PRMT R0, R96.reuse, 0x7772, RZ ;  /* 0x0000777260007816 */ /* 0x040fe400000000ff */
[----:B------:R-:W-:Y:S01]  /*8ba80*/  PRMT R96, R96, 0x7773, RZ ;  /* 0x0000777360607816 */ /* 0x000fe200000000ff */
[----:B------:R-:W-:Y:S04]  /*8ba90*/  @P3 STG.E.U8 desc[UR60][R28.64], R5 ;  /* 0x000000051c003986 */ /* 0x000fe8000c10113c */
[----:B------:R-:W-:Y:S01]  /*8baa0*/  @P6 STG.E.U8 desc[UR60][R246.64], R0 ;  /* 0x00000000f6006986 */ /* 0x000fe2000c10113c */
[----:B----4-:R-:W4:Y:S03]  /*8bab0*/  LDC R7, c[0x0][0x228] ;  /* 0x00008a00ff077b82 */ /* 0x010f260000000800 */
[----:B---3--:R3:W-:Y:S04]  /*8bac0*/  @P4 STG.E.U8 desc[UR60][R250.64], R96 ;  /* 0x00000060fa004986 */ /* 0x0087e8000c10113c */
[----:B---3--:R-:W3:Y:S01]  /*8bad0*/  LDL.LU.64 R250, [R1+0x4d0] ;  /* 0x0004d00001fa7983 */ /* 0x008ee20000300a00 */
[----:B------:R-:W-:-:S02]  /*8bae0*/  ISETP.LT.AND P3, PT, R15, R22, !P5 ;  /* 0x000000160f00720c */ /* 0x000fc40006f61270 */
[----:B0-----:R-:W-:Y:S01]  /*8baf0*/  ISETP.LT.AND P6, PT, R16, R11, !P5 ;  /* 0x0000000b1000720c */ /* 0x001fe20006fc1270 */
[----:B------:R-:W-:Y:S01]  /*8bb00*/  VIADD R0, R10, 0x63 ;  /* 0x000000630a007836 */ /* 0x000fe20000000000 */
[----:B-1----:R-:W-:Y:S01]  /*8bb10*/  ISETP.LT.AND P4, PT, R17, R23, !P5 ;  /* 0x000000171100720c */ /* 0x002fe20006f81270 */
[----:B------:R-:W3:Y:S01]  /*8bb20*/  LDL.LU.64 R28, [R1+0x4c0] ;  /* 0x0004c000011c7983 */ /* 0x000ee20000300a00 */
[----:B------:R-:W-:Y:S01]  /*8bb30*/  ISETP.LT.AND P5, PT, R14, R19, !P5 ;  /* 0x000000130e00720c */ /* 0x000fe20006fa1270 */
[----:B------:R-:W0:Y:S01]  /*8bb40*/  LDC R11, c[0x0][0x228] ;  /* 0x00008a00ff0b7b82 */ /* 0x000e220000000800 */
[C---:B------:R-:W-:Y:S01]  /*8bb50*/  PRMT R5, R93.reuse, 0x7770, RZ ;  /* 0x000077705d057816 */ /* 0x040fe200000000ff */
[----:B------:R-:W3:Y:S01]  /*8bb60*/  LDL.LU.64 R246, [R1+0x4b8] ;  /* 0x0004b80001f67983 */ /* 0x000ee20000300a00 */
[----:B------:R-:W-:-:S03]  /*8bb70*/  PRMT R3, R93, 0x7771, RZ ;  /* 0x000077715d037816 */ /* 0x000fc600000000ff */
[----:B------:R1:W-:Y:S01]  /*8bb80*/  @P3 STG.E.U8 desc[UR60][R30.64], R5 ;  /* 0x000000051e003986 */ /* 0x0003e2000c10113c */
[----:B------:R-:W-:Y:S01]  /*8bb90*/  ISETP.GE.AND P3, PT, R0, R9, PT ;  /* 0x000000090000720c */ /* 0x000fe20003f66270 */
[----:B------:R-:W0:Y:S01]  /*8bba0*/  LDC.64 R22, c[0x0][0x228] ;  /* 0x00008a00ff167b82 */ /* 0x000e220000000a00 */
[----:B------:R-:W-:Y:S01]  /*8bbb0*/  PRMT R0, R93, 0x7772, RZ ;  /* 0x000077725d007816 */ /* 0x000fe200000000ff */
[----:B------:R2:W-:Y:S01]  /*8bbc0*/  @P6 STG.E.U8 desc[UR60][R26.64], R3 ;  /* 0x000000031a006986 */ /* 0x0005e2000c10113c */
[----:B------:R-:W-:-:S03]  /*8bbd0*/  ISETP.LT.AND P6, PT, R15, R12, !P3 ;  /* 0x0000000c0f00720c */ /* 0x000fc60005fc1270 */
[----:B------:R-:W-:Y:S01]  /*8bbe0*/  @P5 STG.E.U8 desc[UR60][R244.64], R0 ;  /* 0x00000000f4005986 */ /* 0x000fe2000c10113c */
[----:B----4-:R-:W-:Y:S01]  /*8bbf0*/  ISETP.LT.AND P5, PT, R16, R7, !P3 ;  /* 0x000000071000720c */ /* 0x010fe20005fa1270 */
[----:B------:R-:W4:Y:S01]  /*8bc00*/  LDC R9, c[0x0][0x228] ;  /* 0x00008a00ff097b82 */ /* 0x000f220000000800 */
[----:B------:R-:W-:Y:S02]  /*8bc10*/  PRMT R93, R93, 0x7773, RZ ;  /* 0x000077735d5d7816 */ /* 0x000fe400000000ff */
[C---:B-1----:R-:W-:Y:S02]  /*8bc20*/  PRMT R5, R97.reuse, 0x7770, RZ ;  /* 0x0000777061057816 */ /* 0x042fe400000000ff */
[----:B--2---:R-:W-:Y:S01]  /*8bc30*/  PRMT R3, R97, 0x7771, RZ ;  /* 0x0000777161037816 */ /* 0x004fe200000000ff */
[----:B------:R1:W-:Y:S02]  /*8bc40*/  @P4 STG.E.U8 desc[UR60][R248.64], R93 ;  /* 0x0000005df8004986 */ /* 0x0003e4000c10113c */
[----:B------:R-:W2:Y:S08]  /*8bc50*/  LDC R7, c[0x0][0x228] ;  /* 0x00008a00ff077b82 */ /* 0x000eb00000000800 */
[----:B------:R-:W2:Y:S01]  /*8bc60*/  LDC R19, c[0x0][0x228] ;  /* 0x00008a00ff137b82 */ /* 0x000ea20000000800 */
[----:B-1----:R-:W2:Y:S04]  /*8bc70*/  LDL.LU.64 R248, [R1+0x4b0] ;  /* 0x0004b00001f87983 */ /* 0x002ea80000300a00 */
[----:B------:R-:W2:Y:S04]  /*8bc80*/  LDL.LU.64 R244, [R1+0x4a8] ;  /* 0x0004a80001f47983 */ /* 0x000ea80000300a00 */
[----:B---3--:R1:W-:Y:S04]  /*8bc90*/  @P6 STG.E.U8 desc[UR60][R250.64], R5 ;  /* 0x00000005fa006986 */ /* 0x0083e8000c10113c */
[----:B------:R3:W-:Y:S04]  /*8bca0*/  @P5 STG.E.U8 desc[UR60][R94.64], R3 ;  /* 0x000000035e005986 */ /* 0x0007e8000c10113c */
[----:B-1----:R-:W2:Y:S04]  /*8bcb0*/  LDL.LU.64 R250, [R1+0x488] ;  /* 0x0004880001fa7983 */ /* 0x002ea80000300a00 */
[----:B---3--:R-:W3:Y:S01]  /*8bcc0*/  LDL.LU.64 R94, [R1+0x2f90] ;  /* 0x002f9000015e7983 */ /* 0x008ee20000300a00 */
[----:B------:R-:W-:Y:S01]  /*8bcd0*/  ISETP.LT.AND P4, PT, R17, R13, !P3 ;  /* 0x0000000d1100720c */ /* 0x000fe20005f81270 */
[----:B------:R-:W-:Y:S01]  /*8bce0*/  VIADD R0, R10, 0x64 ;  /* 0x000000640a007836 */ /* 0x000fe20000000000 */
[----:B------:R-:W1:Y:S01]  /*8bcf0*/  LDC.64 R12, c[0x0][0x228] ;  /* 0x00008a00ff0c7b82 */ /* 0x000e620000000a00 */
[----:B0-----:R-:W-:Y:S01]  /*8bd00*/  ISETP.LT.AND P3, PT, R14, R11, !P3 ;  /* 0x0000000b0e00720c */ /* 0x001fe20005f61270 */
[----:B------:R-:W3:Y:S02]  /*8bd10*/  LDL.LU.64 R32, [R1+0x480] ;  /* 0x0004800001207983 */ /* 0x000ee40000300a00 */
[----:B------:R-:W-:-:S02]  /*8bd20*/  ISETP.GE.AND P6, PT, R0, R23, PT ;  /* 0x000000170000720c */ /* 0x000fc40003fc6270 */
[----:B------:R-:W-:Y:S02]  /*8bd30*/  PRMT R0, R97, 0x7772, RZ ;  /* 0x0000777261007816 */ /* 0x000fe400000000ff */
[----:B------:R-:W-:Y:S01]  /*8bd40*/  ISETP.LT.AND P5, PT, R15, R6, !P6 ;  /* 0x000000060f00720c */ /* 0x000fe200077a1270 */
[----:B------:R-:W0:Y:S01]  /*8bd50*/  LDC R11, c[0x0][0x228] ;  /* 0x00008a00ff0b7b82 */ /* 0x000e220000000800 */
[----:B------:R-:W-:-:S04]  /*8bd60*/  PRMT R97, R97, 0x7773, RZ ;  /* 0x0000777361617816 */ /* 0x000fc800000000ff */
[----:B------:R2:W-:Y:S01]  /*8bd70*/  @P3 STG.E.U8 desc[UR60][R28.64], R0 ;  /* 0x000000001c003986 */ /* 0x0005e2000c10113c */
[----:B----4-:R-:W-:Y:S02]  /*8bd80*/  ISETP.LT.AND P3, PT, R16, R9, !P6 ;  /* 0x000000091000720c */ /* 0x010fe40007761270 */
[----:B------:R-:W4:Y:S01]  /*8bd90*/  LDC R9, c[0x0][0x228] ;  /* 0x00008a00ff097b82 */ /* 0x000f220000000800 */
[----:B------:R2:W-:Y:S01]  /*8bda0*/  @P4 STG.E.U8 desc[UR60][R246.64], R97 ;  /* 0x00000061f6004986 */ /* 0x0005e2000c10113c */
[----:B------:R-:W-:Y:S02]  /*8bdb0*/  ISETP.LT.AND P4, PT, R17, R24, !P6 ;  /* 0x000000181100720c */ /* 0x000fe40007781270 */
[----:B--2---:R-:W-:-:S04]  /*8bdc0*/  ISETP.LT.AND P6, PT, R14, R7, !P6 ;  /* 0x000000070e00720c */ /* 0x004fc800077c1270 */
[----:B------:R-:W2:Y:S01]  /*8bdd0*/  LDC.64 R6, c[0x0][0x228] ;  /* 0x00008a00ff067b82 */ /* 0x000ea20000000a00 */
[----:B------:R-:W-:Y:S01]  /*8bde0*/  VIADD R0, R10, 0x65 ;  /* 0x000000650a007836 */ /* 0x000fe20000000000 */
[----:B------:R-:W2:Y:S04]  /*8bdf0*/  LDL.LU.64 R28, [R1+0x478] ;  /* 0x00047800011c7983 */ /* 0x000ea80000300a00 */
[----:B------:R-:W2:Y:S02]  /*8be00*/  LDL.LU.64 R246, [R1+0x470] ;  /* 0x0004700001f67983 */ /* 0x000ea40000300a00 */
[----:B------:R-:W2:Y:S08]  /*8be10*/  LDC R23, c[0x0][0x228] ;  /* 0x00008a00ff177b82 */ /* 0x000eb00000000800 */
[----:B------:R-:W2:Y:S01]  /*8be20*/  LDC R24, c[0x0][0x228] ;  /* 0x00008a00ff187b82 */ /* 0x000ea20000000800 */
[----:B---3--:R-:W-:-:S02]  /*8be30*/  PRMT R5, R94, 0x7770, RZ ;  /* 0x000077705e057816 */ /* 0x008fc400000000ff */
[----:B------:R-:W-:-:S03]  /*8be40*/  PRMT R3, R94, 0x7771, RZ ;  /* 0x000077715e037816 */ /* 0x000fc600000000ff */
[----:B------:R3:W-:Y:S01]  /*8be50*/  @P5 STG.E.U8 desc[UR60][R248.64], R5 ;  /* 0x00000005f8005986 */ /* 0x0007e2000c10113c */
[----:B-1----:R-:W-:Y:S02]  /*8be60*/  ISETP.GE.AND P5, PT, R0, R13, PT ;  /* 0x0000000d0000720c */ /* 0x002fe40003fa6270 */
[----:B------:R-:W-:Y:S01]  /*8be70*/  PRMT R0, R94, 0x7772, RZ ;  /* 0x000077725e007816 */ /* 0x000fe200000000ff */
[----:B------:R-:W-:Y:S01]  /*8be80*/  @P3 STG.E.U8 desc[UR60][R244.64], R3 ;  /* 0x00000003f4003986 */ /* 0x000fe2000c10113c */
[----:B------:R-:W1:Y:S03]  /*8be90*/  LDC R13, c[0x0][0x228] ;  /* 0x00008a00ff0d7b82 */ /* 0x000e660000000800 */
[----:B------:R0:W-:Y:S04]  /*8bea0*/  @P6 STG.E.U8 desc[UR60][R98.64], R0 ;  /* 0x0000000062006986 */ /* 0x0001e8000c10113c */
[----:B---3--:R-:W3:Y:S04]  /*8beb0*/  LDL.LU.64 R248, [R1+0x460] ;  /* 0x0004600001f87983 */ /* 0x008ee80000300a00 */
[----:B0-----:R-:W2:Y:S01]  /*8bec0*/  LDL.LU.64 R98, [R1+0x2f88] ;  /* 0x002f880001627983 */ /* 0x001ea20000300a00 */
[----:B------:R-:W-:-:S02]  /*8bed0*/  ISETP.LT.AND P3, PT, R15, R4, !P5 ;  /* 0x000000040f00720c */ /* 0x000fc40006f61270 */
[----:B------:R-:W-:Y:S01]  /*8bee0*/  PRMT R94, R94, 0x7773, RZ ;  /* 0x000077735e5e7816 */ /* 0x000fe200000000ff */
[----:B------:R-:W3:Y:S01]  /*8bef0*/  LDL.LU.64 R30, [R1+0x458] ;  /* 0x00045800011e7983 */ /* 0x000ee20000300a00 */
[----:B------:R-:W-:Y:S01]  /*8bf00*/  ISETP.LT.AND P6, PT, R16, R11, !P5 ;  /* 0x0000000b1000720c */ /* 0x000fe20006fc1270 */
[----:B------:R-:W-:Y:S01]  /*8bf10*/  VIADD R0, R10, 0x66 ;  /* 0x000000660a007836 */ /* 0x000fe20000000000 */
[----:B------:R-:W0:Y:S01]  /*8bf20*/  LDC R11, c[0x0][0x228] ;  /* 0x00008a00ff0b7b82 */ /* 0x000e220000000800 */
[----:B------:R4:W-:Y:S01]  /*8bf30*/  @P4 STG.E.U8 desc[UR60][R250.64], R94 ;  /* 0x0000005efa004986 */ /* 0x0009e2000c10113c */
[----:B------:R-:W-:Y:S02]  /*8bf40*/  ISETP.LT.AND P4, PT, R17, R19, !P5 ;  /* 0x000000131100720c */ /* 0x000fe40006f81270 */
[----:B----4-:R-:W-:Y:S01]  /*8bf50*/  ISETP.LT.AND P5, PT, R14, R9, !P5 ;  /* 0x000000090e00720c */ /* 0x010fe20006fa1270 */
[----:B------:R-:W4:Y:S03]  /*8bf60*/  LDL.LU.64 R26, [R1+0x450] ;  /* 0x00045000011a7983 */ /* 0x000f260000300a00 */
[----:B------:R-:W0:Y:S01]  /*8bf70*/  LDC.64 R4, c[0x0][0x228] ;  /* 0x00008a00ff047b82 */ /* 0x000e220000000a00 */
[----:B------:R-:W4:Y:S04]  /*8bf80*/  LDL.LU.64 R244, [R1+0x448] ;  /* 0x0004480001f47983 */ /* 0x000f280000300a00 */
[----:B------:R-:W4:Y:S03]  /*8bf90*/  LDL.LU.64 R250, [R1+0x430] ;  /* 0x0004300001fa7983 */ /* 0x000f260000300a00 */
[----:B------:R-:W4:Y:S01]  /*8bfa0*/  LDC R19, c[0x0][0x228] ;  /* 0x00008a00ff137b82 */ /* 0x000f220000000800 */
[----:B--2---:R-:W-:-:S02]  /*8bfb0*/  PRMT R9, R98, 0x7770, RZ ;  /* 0x0000777062097816 */ /* 0x004fc400000000ff */
[----:B------:R-:W-:-:S03]  /*8bfc0*/  PRMT R3, R98, 0x7771, RZ ;  /* 0x0000777162037816 */ /* 0x000fc600000000ff */
[----:B------:R-:W-:Y:S01]  /*8bfd0*/  @P3 STG.E.U8 desc[UR60][R32.64], R9 ;  /* 0x0000000920003986 */ /* 0x000fe2000c10113c */
[----:B------:R-:W-:Y:S02]  /*8bfe0*/  ISETP.GE.AND P3, PT, R0, R7, PT ;  /* 0x000000070000720c */ /* 0x000fe40003f66270 */
[C---:B------:R-:W-:Y:S02]  /*8bff0*/  PRMT R0, R98.reuse, 0x7772, RZ ;  /* 0x0000777262007816 */ /* 0x040fe400000000ff */
[----:B------:R-:W-:Y:S01]  /*8c000*/  PRMT R98, R98, 0x7773, RZ ;  /* 0x0000777362627816 */ /* 0x000fe200000000ff */
[----:B------:R-:W-:Y:S04]  /*8c010*/  @P6 STG.E.U8 desc[UR60][R28.64], R3 ;  /* 0x000000031c006986 */ /* 0x000fe8000c10113c */
[----:B------:R-:W-:Y:S04]  /*8c020*/  @P5 STG.E.U8 desc[UR60][R246.64], R0 ;  /* 0x00000000f6005986 */ /* 0x000fe8000c10113c */
[----:B---3--:R2:W-:Y:S04]  /*8c030*/  @P4 STG.E.U8 desc[UR60][R248.64], R98 ;  /* 0x00000062f8004986 */ /* 0x0085e8000c10113c */
[----:B--2---:R-:W2:Y:S01]  /*8c040*/  LDL.LU.64 R248, [R1+0x428] ;  /* 0x0004280001f87983 */ /* 0x004ea20000300a00 */
[----:B------:R-:W-:-:S02]  /*8c050*/  ISETP.LT.AND P6, PT, R15, R2, !P3 ;  /* 0x000000020f00720c */ /* 0x000fc40005fc1270 */
[----:B-1----:R-:W-:Y:S01]  /*8c060*/  ISETP.LT.AND P5, PT, R16, R13, !P3 ;  /* 0x0000000d1000720c */ /* 0x002fe20005fa1270 */
[----:B------:R-:W-:Y:S01]  /*8c070*/  VIADD R0, R10, 0x67 ;  /* 0x000000670a007836 */ /* 0x000fe20000000000 */
[----:B------:R-:W-:Y:S01]  /*8c080*/  ISETP.LT.AND P4, PT, R17, R23, !P3 ;  /* 0x000000171100720c */ /* 0x000fe20005f81270 */
[----:B------:R-:W3:Y:S01]  /*8c090*/  LDL.LU.64 R28, [R1+0x418] ;  /* 0x00041800011c7983 */ /* 0x000ee20000300a00 */
[----:B0-----:R-:W-:Y:S01]  /*8c0a0*/  ISETP.LT.AND P3, PT, R14, R11, !P3 ;  /* 0x0000000b0e00720c */ /* 0x001fe20005f61270 */
[----:B------:R-:W0:Y:S01]  /*8c0b0*/  LDC R13, c[0x0][0x228] ;  /* 0x00008a00ff0d7b82 */ /* 0x000e220000000800 */
[C---:B------:R-:W-:Y:S01]  /*8c0c0*/  PRMT R9, R95.reuse, 0x7770, RZ ;  /* 0x000077705f097816 */ /* 0x040fe200000000ff */
[----:B------:R-:W3:Y:S01]  /*8c0d0*/  LDL.LU.64 R246, [R1+0x410] ;  /* 0x0004100001f67983 */ /* 0x000ee20000300a00 */
[----:B------:R-:W-:-:S03]  /*8c0e0*/  PRMT R7, R95, 0x7771, RZ ;  /* 0x000077715f077816 */ /* 0x000fc600000000ff */
[----:B------:R-:W-:Y:S01]  /*8c0f0*/  @P6 STG.E.U8 desc[UR60][R30.64], R9 ;  /* 0x000000091e006986 */ /* 0x000fe2000c10113c */
[----:B------:R-:W-:Y:S01]  /*8c100*/  ISETP.GE.AND P6, PT, R0, R5, PT ;  /* 0x000000050000720c */ /* 0x000fe20003fc6270 */
[----:B------:R-:W1:Y:S01]  /*8c110*/  LDC.64 R2, c[0x0][0x228] ;  /* 0x00008a00ff027b82 */ /* 0x000e620000000a00 */
[----:B------:R-:W-:Y:S01]  /*8c120*/  PRMT R0, R95, 0x7772, RZ ;  /* 0x000077725f007816 */ /* 0x000fe200000000ff */
[----:B----4-:R4:W-:Y:S01]  /*8c130*/  @P5 STG.E.U8 desc[UR60][R26.64], R7 ;  /* 0x000000071a005986 */ /* 0x0109e2000c10113c */
[----:B------:R-:W-:-:S03]  /*8c140*/  ISETP.LT.AND P5, PT, R15, R8, !P6 ;  /* 0x000000080f00720c */ /* 0x000fc600077a1270 */
[----:B------:R-:W-:Y:S01]  /*8c150*/  @P3 STG.E.U8 desc[UR60][R244.64], R0 ;  /* 0x00000000f4003986 */ /* 0x000fe2000c10113c */
[----:B------:R-:W-:Y:S01]  /*8c160*/  ISETP.LT.AND P3, PT, R16, R19, !P6 ;  /* 0x000000131000720c */ /* 0x000fe20007761270 */
[----:B------:R-:W3:Y:S01]  /*8c170*/  LDC R11, c[0x0][0x228] ;  /* 0x00008a00ff0b7b82 */ /* 0x000ee20000000800 */
[----:B------:R-:W-:Y:S02]  /*8c180*/  PRMT R95, R95, 0x7773, RZ ;  /* 0x000077735f5f7816 */ /* 0x000fe400000000ff */
[C---:B------:R-:W-:Y:S02]  /*8c190*/  PRMT R5, R99.reuse, 0x7771, RZ ;  /* 0x0000777163057816 */ /* 0x040fe400000000ff */
[----:B----4-:R-:W-:Y:S01]  /*8c1a0*/  PRMT R7, R99, 0x7770, RZ ;  /* 0x0000777063077816 */ /* 0x010fe200000000ff */
[----:B------:R4:W-:Y:S02]  /*8c1b0*/  @P4 STG.E.U8 desc[UR60][R250.64], R95 ;  /* 0x0000005ffa004986 */ /* 0x0009e4000c10113c */
[----:B------:R-:W3:Y:S08]  /*8c1c0*/  LDC R23, c[0x0][0x228] ;  /* 0x00008a00ff177b82 */ /* 0x000ef00000000800 */
[----:B------:R-:W3:Y:S01]  /*8c1d0*/  LDC R19, c[0x0][0x228] ;  /* 0x00008a00ff137b82 */ /* 0x000ee20000000800 */
[----:B----4-:R-:W4:Y:S04]  /*8c1e0*/  LDL.LU.64 R250, [R1+0x408] ;  /* 0x0004080001fa7983 */ /* 0x010f280000300a00 */
[----:B------:R-:W4:Y:S03]  /*8c1f0*/  LDL.LU.64 R244, [R1+0x400] ;  /* 0x0004000001f47983 */ /* 0x000f260000300a00 */
[----:B------:R-:W4:Y:S01]  /*8c200*/  LDC.64 R8, c[0x0][0x228] ;  /* 0x00008a00ff087b82 */ /* 0x000f220000000a00 */
[----:B--2---:R2:W-:Y:S04]  /*8c210*/  @P5 STG.E.U8 desc[UR60][R248.64], R7 ;  /* 0x00000007f8005986 */ /* 0x0045e8000c10113c */
[----:B------:R0:W-:Y:S04]  /*8c220*/  @P3 STG.E.U8 desc[UR60][R100.64], R5 ;  /* 0x0000000564003986 */ /* 0x0001e8000c10113c */
[----:B--2---:R-:W2:Y:S01]  /*8c230*/  LDL.LU.64 R248, [R1+0x3e8] ;  /* 0x0003e80001f87983 */ /* 0x004ea20000300a00 */
[----:B------:R-:W-:Y:S01]  /*8c240*/  ISETP.LT.AND P4, PT, R17, R24, !P6 ;  /* 0x000000181100720c */ /* 0x000fe20007781270 */
[----:B------:R-:W-:Y:S01]  /*8c250*/  VIADD R0, R10, 0x68 ;  /* 0x000000680a007836 */ /* 0x000fe20000000000 */
[----:B------:R-:W4:Y:S01]  /*8c260*/  LDC R7, c[0x0][0x228] ;  /* 0x00008a00ff077b82 */ /* 0x000f220000000800 */
[----:B0-----:R-:W4:Y:S01]  /*8c270*/  LDL.LU.64 R100, [R1+0x2f80] ;  /* 0x002f800001647983 */ /* 0x001f220000300a00 */
[----:B------:R-:W-:-:S02]  /*8c280*/  ISETP.LT.AND P6, PT, R14, R13, !P6 ;  /* 0x0000000d0e00720c */ /* 0x000fc400077c1270 */
[----:B-1----:R-:W-:Y:S01]  /*8c290*/  ISETP.GE.AND P5, PT, R0, R3, PT ;  /* 0x000000030000720c */ /* 0x002fe20003fa6270 */
[----:B------:R-:W2:Y:S01]  /*8c2a0*/  LDL.LU.64 R32, [R1+0x3e0] ;  /* 0x0003e00001207983 */ /* 0x000ea20000300a00 */
[----:B------:R-:W-:Y:S02]  /*8c2b0*/  PRMT R0, R99, 0x7772, RZ ;  /* 0x0000777263007816 */ /* 0x000fe400000000ff */
[----:B------:R-:W-:Y:S01]  /*8c2c0*/  ISETP.LT.AND P3, PT, R15, R22, !P5 ;  /* 0x000000160f00720c */ /* 0x000fe20006f61270 */
[----:B------:R-:W0:Y:S01]  /*8c2d0*/  LDC R13, c[0x0][0x228] ;  /* 0x00008a00ff0d7b82 */ /* 0x000e220000000800 */
[----:B------:R-:W-:-:S05]  /*8c2e0*/  PRMT R99, R99, 0x7773, RZ ;  /* 0x0000777363637816 */ /* 0x000fca00000000ff */
[----:B---3--:R1:W-:Y:S01]  /*8c2f0*/  @P6 STG.E.U8 desc[UR60][R28.64], R0 ;  /* 0x000000001c006986 */ /* 0x0083e2000c10113c */
[----:B------:R-:W-:Y:S01]  /*8c300*/  ISETP.LT.AND P6, PT, R16, R11, !P5 ;  /* 0x0000000b1000720c */ /* 0x000fe20006fc1270 */
[----:B------:R-:W3:Y:S02]  /*8c310*/  LDC R24, c[0x0][0x228] ;  /* 0x00008a00ff187b82 */ /* 0x000ee40000000800 */
[----:B------:R1:W-:Y:S01]  /*8c320*/  @P4 STG.E.U8 desc[UR60][R246.64], R99 ;  /* 0x00000063f6004986 */ /* 0x0003e2000c10113c */
[----:B------:R-:W-:Y:S02]  /*8c330*/  ISETP.LT.AND P4, PT, R17, R23, !P5 ;  /* 0x000000171100720c */ /* 0x000fe40006f81270 */
[----:B------:R-:W-:-:S03]  /*8c340*/  ISETP.LT.AND P5, PT, R14, R19, !P5 ;  /* 0x000000130e00720c */ /* 0x000fc60006fa1270 */
[----:B------:R-:W3:Y:S01]  /*8c350*/  LDC R11, c[0x0][0x228] ;  /* 0x00008a00ff0b7b82 */ /* 0x000ee20000000800 */
[----:B-1----:R-:W-:Y:S01]  /*8c360*/  VIADD R0, R10, 0x69 ;  /* 0x000000690a007836 */ /* 0x002fe20000000000 */
[----:B------:R-:W3:Y:S04]  /*8c370*/  LDL.LU.64 R28, [R1+0x3d8] ;  /* 0x0003d800011c7983 */ /* 0x000ee80000300a00 */
[----:B------:R-:W3:Y:S02]  /*8c380*/  LDL.LU.64 R246, [R1+0x3d0] ;  /* 0x0003d00001f67983 */ /* 0x000ee40000300a00 */
[----:B------:R-:W1:Y:S08]  /*8c390*/  LDC.64 R22, c[0x0][0x228] ;  /* 0x00008a00ff167b82 */ /* 0x000e700000000a00 */
[----:B------:R-:W1:Y:S01]  /*8c3a0*/  LDC R19, c[0x0][0x228] ;  /* 0x00008a00ff137b82 */ /* 0x000e620000000800 */
[----:B----4-:R-:W-:-:S02]  /*8c3b0*/  PRMT R5, R100, 0x7770, RZ ;  /* 0x0000777064057816 */ /* 0x010fc400000000ff */
[----:B------:R-:W-:-:S03]  /*8c3c0*/  PRMT R3, R100, 0x7771, RZ ;  /* 0x0000777164037816 */ /* 0x000fc600000000ff */
[----:B------:R4:W-:Y:S01]  /*8c3d0*/  @P3 STG.E.U8 desc[UR60][R250.64], R5 ;  /* 0x00000005fa003986 */ /* 0x0009e2000c10113c */
[----:B------:R-:W-:Y:S02]  /*8c3e0*/  ISETP.GE.AND P3, PT, R0, R9, PT ;  /* 0x000000090000720c */ /* 0x000fe40003f66270 */
[----:B------:R-:W-:Y:S01]  /*8c3f0*/  PRMT R0, R100, 0x7772, RZ ;  /* 0x0000777264007816 */ /* 0x000fe200000000ff */
[----:B------:R-:W-:Y:S01]  /*8c400*/  @P6 STG.E.U8 desc[UR60][R244.64], R3 ;  /* 0x00000003f4006986 */ /* 0x000fe2000c10113c */
[----:B------:R-:W1:Y:S03]  /*8c410*/  LDC R9, c[0x0][0x228] ;  /* 0x00008a00ff097b82 */ /* 0x000e660000000800 */
[----:B------:R0:W-:Y:S04]  /*8c420*/  @P5 STG.E.U8 desc[UR60][R104.64], R0 ;  /* 0x0000000068005986 */ /* 0x0001e8000c10113c */
[----:B----4-:R-:W4:Y:S04]  /*8c430*/  LDL.LU.64 R250, [R1+0x3c0] ;  /* 0x0003c00001fa7983 */ /* 0x010f280000300a00 */
[----:B0-----:R-:W4:Y:S01]  /*8c440*/  LDL.LU.64 R104, [R1+0x2f78] ;  /* 0x002f780001687983 */ /* 0x001f220000300a00 */
[----:B------:R-:W-:-:S02]  /*8c450*/  ISETP.LT.AND P6, PT, R15, R12, !P3 ;  /* 0x0000000c0f00720c */ /* 0x000fc40005fc1270 */
[----:B------:R-:W-:Y:S01]  /*8c460*/  PRMT R100, R100, 0x7773, RZ ;  /* 0x0000777364647816 */ /* 0x000fe200000000ff */
[----:B------:R-:W4:Y:S01]  /*8c470*/  LDL.LU.64 R30, [R1+0x3b8] ;  /* 0x0003b800011e7983 */ /* 0x000f220000300a00 */
[----:B------:R-:W-:Y:S01]  /*8c480*/  ISETP.LT.AND P5, PT, R16, R7, !P3 ;  /* 0x000000071000720c */ /* 0x000fe20005fa1270 */
[----:B------:R-:W-:Y:S01]  /*8c490*/  VIADD R0, R10, 0x6a ;  /* 0x0000006a0a007836 */ /* 0x000fe20000000000 */
[----:B------:R-:W0:Y:S01]  /*8c4a0*/  LDC R7, c[0x0][0x228] ;  /* 0x00008a00ff077b82 */ /* 0x000e220000000800 */
[----:B--2---:R2:W-:Y:S01]  /*8c4b0*/  @P4 STG.E.U8 desc[UR60][R248.64], R100 ;  /* 0x00000064f8004986 */ /* 0x0045e2000c10113c */
[----:B------:R-:W-:Y:S02]  /*8c4c0*/  ISETP.LT.AND P4, PT, R17, R13, !P3 ;  /* 0x0000000d1100720c */ /* 0x000fe40005f81270 */
[----:B---3--:R-:W-:Y:S01]  /*8c4d0*/  ISETP.LT.AND P3, PT, R14, R11, !P3 ;  /* 0x0000000b0e00720c */ /* 0x008fe20005f61270 */
[----:B------:R-:W3:Y:S03]  /*8c4e0*/  LDL.LU.64 R26, [R1+0x3b0] ;  /* 0x0003b000011a7983 */ /* 0x000ee60000300a00 */
[----:B------:R-:W0:Y:S01]  /*8c4f0*/  LDC.64 R12, c[0x0][0x228] ;  /* 0x00008a00ff0c7b82 */ /* 0x000e220000000a00 */
[----:B------:R-:W3:Y:S04]  /*8c500*/  LDL.LU.64 R244, [R1+0x3a8] ;  /* 0x0003a80001f47983 */ /* 0x000ee80000300a00 */
[----:B--2---:R-:W2:Y:S03]  /*8c510*/  LDL.LU.64 R248, [R1+0x390] ;  /* 0x0003900001f87983 */ /* 0x004ea60000300a00 */
[----:B------:R-:W3:Y:S01]  /*8c520*/  LDC R11, c[0x0][0x228] ;  /* 0x00008a00ff0b7b82 */ /* 0x000ee20000000800 */
[----:B----4-:R-:W-:-:S02]  /*8c530*/  PRMT R5, R104, 0x7770, RZ ;  /* 0x0000777068057816 */ /* 0x010fc400000000ff */
[----:B------:R-:W-:-:S03]  /*8c540*/  PRMT R3, R104, 0x7771, RZ ;  /* 0x0000777168037816 */ /* 0x000fc600000000ff */
[----:B------:R-:W-:Y:S01]  /*8c550*/  @P6 STG.E.U8 desc[UR60][R32.64], R5 ;  /* 0x0000000520006986 */ /* 0x000fe2000c10113c */
[----:B-1----:R-:W-:Y:S02]  /*8c560*/  ISETP.GE.AND P6, PT, R0, R23, PT ;  /* 0x000000170000720c */ /* 0x002fe40003fc6270 */
[C---:B------:R-:W-:Y:S01]  /*8c570*/  PRMT R0, R104.reuse, 0x7772, RZ ;  /* 0x0000777268007816 */ /* 0x040fe200000000ff */
[----:B------:R-:W-:Y:S01]  /*8c580*/  @P5 STG.E.U8 desc[UR60][R28.64], R3 ;  /* 0x000000031c005986 */ /* 0x000fe2000c10113c */
[----:B------:R-:W-:Y:S01]  /*8c590*/  PRMT R104, R104, 0x7773, RZ ;  /* 0x0000777368687816 */ /* 0x000fe200000000ff */
[----:B------:R-:W1:Y:S02]  /*8c5a0*/  LDC R23, c[0x0][0x228] ;  /* 0x00008a00ff177b82 */ /* 0x000e640000000800 */
[----:B------:R-:W-:Y:S04]  /*8c5b0*/  @P3 STG.E.U8 desc[UR60][R246.64], R0 ;  /* 0x00000000f6003986 */ /* 0x000fe8000c10113c */
[----:B------:R4:W-:Y:S04]  /*8c5c0*/  @P4 STG.E.U8 desc[UR60][R250.64], R104 ;  /* 0x00000068fa004986 */ /* 0x0009e8000c10113c */
[----:B----4-:R-:W4:Y:S01]  /*8c5d0*/  LDL.LU.64 R250, [R1+0x388] ;  /* 0x0003880001fa7983 */ /* 0x010f220000300a00 */
[----:B------:R-:W-:-:S02]  /*8c5e0*/  ISETP.LT.AND P5, PT, R15, R6, !P6 ;  /* 0x000000060f00720c */ /* 0x000fc400077a1270 */
[----:B------:R-:W-:Y:S01]  /*8c5f0*/  ISETP.LT.AND P3, PT, R16, R9, !P6 ;  /* 0x000000091000720c */ /* 0x000fe20007761270 */
[----:B------:R-:W-:Y:S01]  /*8c600*/  VIADD R0, R10, 0x6b ;  /* 0x0000006b0a007836 */ /* 0x000fe20000000000 */
[----:B------:R-:W1:Y:S01]  /*8c610*/  LDC R9, c[0x0][0x228] ;  /* 0x00008a00ff097b82 */ /* 0x000e620000000800 */
[----:B------:R-:W-:Y:S01]  /*8c620*/  ISETP.LT.AND P4, PT, R17, R24, !P6 ;  /* 0x000000181100720c */ /* 0x000fe20007781270 */
[----:B------:R-:W4:Y:S01]  /*8c630*/  LDL.LU.64 R28, [R1+0x378] ;  /* 0x00037800011c7983 */ /* 0x000f220000300a00 */
[----:B0-----:R-:W-:Y:S02]  /*8c640*/  ISETP.LT.AND P6, PT, R14, R7, !P6 ;  /* 0x000000070e00720c */ /* 0x001fe400077c1270 */
[C---:B------:R-:W-:Y:S01]  /*8c650*/  PRMT R5, R101.reuse, 0x7770, RZ ;  /* 0x0000777065057816 */ /* 0x040fe200000000ff */
[----:B------:R-:W4:Y:S01]  /*8c660*/  LDL.LU.64 R246, [R1+0x370] ;  /* 0x0003700001f67983 */ /* 0x000f220000300a00 */
[----:B------:R-:W-:Y:S01]  /*8c670*/  PRMT R3, R101, 0x7771, RZ ;  /* 0x0000777165037816 */ /* 0x000fe200000000ff */
[----:B------:R-:W0:Y:S02]  /*8c680*/  LDC.64 R6, c[0x0][0x228] ;  /* 0x00008a00ff067b82 */ /* 0x000e240000000a00 */
[----:B------:R-:W-:Y:S01]  /*8c690*/  @P5 STG.E.U8 desc[UR60][R30.64], R5 ;  /* 0x000000051e005986 */ /* 0x000fe2000c10113c */
[----:B------:R-:W-:-:S02]  /*8c6a0*/  ISETP.GE.AND P5, PT, R0, R13, PT ;  /* 0x0000000d0000720c */ /* 0x000fc40003fa6270 */
[----:B------:R-:W-:Y:S01]  /*8c6b0*/  PRMT R0, R101, 0x7772, RZ ;  /* 0x0000777265007816 */ /* 0x000fe200000000ff */
[----:B---3--:R3:W-:Y:S01]  /*8c6c0*/  @P3 STG.E.U8 desc[UR60][R26.64], R3 ;  /* 0x000000031a003986 */ /* 0x0087e2000c10113c */
[----:B------:R-:W-:Y:S01]  /*8c6d0*/  ISETP.LT.AND P3, PT, R15, R4, !P5 ;  /* 0x000000040f00720c */ /* 0x000fe20006f61270 */
[----:B------:R-:W0:Y:S01]  /*8c6e0*/  LDC R13, c[0x0][0x228] ;  /* 0x00008a00ff0d7b82 */ /* 0x000e220000000800 */
[----:B------:R-:W-:Y:S01]  /*8c6f0*/  PRMT R101, R101, 0x7773, RZ ;  /* 0x0000777365657816 */ /* 0x000fe200000000ff */
[----:B------:R3:W-:Y:S01]  /*8c700*/  @P6 STG.E.U8 desc[UR60][R244.64], R0 ;  /* 0x00000000f4006986 */ /* 0x0007e2000c10113c */
[----:B------:R-:W-:-:S03]  /*8c710*/  ISETP.LT.AND P6, PT, R16, R11, !P5 ;  /* 0x0000000b1000720c */ /* 0x000fc60006fc1270 */
[----:B--2---:R2:W-:Y:S01]  /*8c720*/  @P4 STG.E.U8 desc[UR60][R248.64], R101 ;  /* 0x00000065f8004986 */ /* 0x0045e2000c10113c */
[----:B------:R-:W-:Y:S01]  /*8c730*/  ISETP.LT.AND P4, PT, R17, R19, !P5 ;  /* 0x000000131100720c */ /* 0x000fe20006f81270 */
[----:B------:R-:W0:Y:S01]  /*8c740*/  LDC R11, c[0x0][0x228] ;  /* 0x00008a00ff0b7b82 */ /* 0x000e220000000800 */
[----:B-1----:R-:W-:Y:S02]  /*8c750*/  ISETP.LT.AND P5, PT, R14, R9, !P5 ;  /* 0x000000090e00720c */ /* 0x002fe40006fa1270 */
[C---:B------:R-:W-:Y:S02]  /*8c760*/  PRMT R9, R105.reuse, 0x7770, RZ ;  /* 0x0000777069097816 */ /* 0x040fe400000000ff */
[----:B---3--:R-:W-:Y:S01]  /*8c770*/  PRMT R3, R105, 0x7771, RZ ;  /* 0x0000777169037816 */ /* 0x008fe200000000ff */
[----:B------:R-:W-:Y:S02]  /*8c780*/  VIADD R0, R10, 0x6c ;  /* 0x0000006c0a007836 */ /* 0x000fe40000000000 */
[----:B------:R-:W1:Y:S01]  /*8c790*/  LDC.64 R4, c[0x0][0x228] ;  /* 0x00008a00ff047b82 */ /* 0x000e620000000a00 */
[----:B--2---:R-:W2:Y:S04]  /*8c7a0*/  LDL.LU.64 R248, [R1+0x368] ;  /* 0x0003680001f87983 */ /* 0x004ea80000300a00 */
[----:B------:R-:W3:Y:S03]  /*8c7b0*/  LDL.LU.64 R244, [R1+0x360] ;  /* 0x0003600001f47983 */ /* 0x000ee60000300a00 */
[----:B------:R-:W3:Y:S08]  /*8c7c0*/  LDC R19, c[0x0][0x228] ;  /* 0x00008a00ff137b82 */ /* 0x000ef00000000800 */
[----:B------:R-:W3:Y:S01]  /*8c7d0*/  LDC R24, c[0x0][0x228] ;  /* 0x00008a00ff187b82 */ /* 0x000ee20000000800 */
[----:B----4-:R4:W-:Y:S04]  /*8c7e0*/  @P3 STG.E.U8 desc[UR60][R250.64], R9 ;  /* 0x00000009fa003986 */ /* 0x0109e8000c10113c */
[----:B------:R0:W-:Y:S04]  /*8c7f0*/  @P6 STG.E.U8 desc[UR60][R102.64], R3 ;  /* 0x0000000366006986 */ /* 0x0001e8000c10113c */
[----:B----4-:R-:W4:Y:S04]  /*8c800*/  LDL.LU.64 R250, [R1+0x348] ;  /* 0x0003480001fa7983 */ /* 0x010f280000300a00 */
[----:B0-----:R-:W2:Y:S01]  /*8c810*/  LDL.LU.64 R102, [R1+0x2f70] ;  /* 0x002f700001667983 */ /* 0x001ea20000300a00 */
[----:B------:R-:W-:-:S02]  /*8c820*/  ISETP.GE.AND P3, PT, R0, R7, PT ;  /* 0x000000070000720c */ /* 0x000fc40003f66270 */
[----:B------:R-:W-:Y:S01]  /*8c830*/  PRMT R0, R105, 0x7772, RZ ;  /* 0x0000777269007816 */ /* 0x000fe200000000ff */
[----:B------:R-:W4:Y:S01]  /*8c840*/  LDL.LU.64 R32, [R1+0x340] ;  /* 0x0003400001207983 */ /* 0x000f220000300a00 */
[----:B------:R-:W-:Y:S02]  /*8c850*/  ISETP.LT.AND P6, PT, R15, R2, !P3 ;  /* 0x000000020f00720c */ /* 0x000fe40005fc1270 */
[----:B------:R-:W-:Y:S01]  /*8c860*/  PRMT R105, R105, 0x7773, RZ ;  /* 0x0000777369697816 */ /* 0x000fe200000000ff */
[----:B------:R0:W-:Y:S01]  /*8c870*/  @P5 STG.E.U8 desc[UR60][R28.64], R0 ;  /* 0x000000001c005986 */ /* 0x0001e2000c10113c */
[----:B------:R-:W-:Y:S01]  /*8c880*/  ISETP.LT.AND P5, PT, R16, R13, !P3 ;  /* 0x0000000d1000720c */ /* 0x000fe20005fa1270 */
[----:B------:R-:W4:Y:S02]  /*8c890*/  LDC.64 R2, c[0x0][0x228] ;  /* 0x00008a00ff027b82 */ /* 0x000f240000000a00 */
[----:B------:R1:W-:Y:S01]  /*8c8a0*/  @P4 STG.E.U8 desc[UR60][R246.64], R105 ;  /* 0x00000069f6004986 */ /* 0x0003e2000c10113c */
[----:B------:R-:W-:-:S02]  /*8c8b0*/  ISETP.LT.AND P4, PT, R17, R23, !P3 ;  /* 0x000000171100720c */ /* 0x000fc40005f81270 */
[----:B------:R-:W-:-:S03]  /*8c8c0*/  ISETP.LT.AND P3, PT, R14, R11, !P3 ;  /* 0x0000000b0e00720c */ /* 0x000fc60005f61270 */
[----:B------:R-:W4:Y:S01]  /*8c8d0*/  LDC R13, c[0x0][0x228] ;  /* 0x00008a00ff0d7b82 */ /* 0x000f220000000800 */
[----:B0-----:R-:W-:Y:S01]  /*8c8e0*/  VIADD R0, R10, 0x6d ;  /* 0x0000006d0a007836 */ /* 0x001fe20000000000 */
[----:B------:R-:W4:Y:S04]  /*8c8f0*/  LDL.LU.64 R28, [R1+0x338] ;  /* 0x00033800011c7983 */ /* 0x000f280000300a00 */
[----:B-1----:R-:W4:Y:S02]  /*8c900*/  LDL.LU.64 R246, [R1+0x330] ;  /* 0x0003300001f67983 */ /* 0x002f240000300a00 */
[----:B------:R-:W0:Y:S08]  /*8c910*/  LDC R11, c[0x0][0x228] ;  /* 0x00008a00ff0b7b82 */ /* 0x000e300000000800 */
[----:B------:R-:W1:Y:S01]  /*8c920*/  LDC R23, c[0x0][0x228] ;  /* 0x00008a00ff177b82 */ /* 0x000e620000000800 */
[----:B--2---:R-:W-:-:S02]  /*8c930*/  PRMT R9, R102, 0x7770, RZ ;  /* 0x0000777066097816 */ /* 0x004fc400000000ff */
[----:B------:R-:W-:-:S03]  /*8c940*/  PRMT R7, R102, 0x7771, RZ ;  /* 0x0000777166077816 */ /* 0x000fc600000000ff */
[----:B------:R2:W-:Y:S01]  /*8c950*/  @P6 STG.E.U8 desc[UR60][R248.64], R9 ;  /* 0x00000009f8006986 */ /* 0x0005e2000c10113c */
[----:B------:R-:W-:Y:S02]  /*8c960*/  ISETP.GE.AND P6, PT, R0, R5, PT ;  /* 0x000000050000720c */ /* 0x000fe40003fc6270 */
[----:B------:R-:W-:Y:S01]  /*8c970*/  PRMT R0, R102, 0x7772, RZ ;  /* 0x0000777266007816 */ /* 0x000fe200000000ff */
[----:B---3--:R-:W-:Y:S04]  /*8c980*/  @P5 STG.E.U8 desc[UR60][R244.64], R7 ;  /* 0x00000007f4005986 */ /* 0x008fe8000c10113c */
[----:B------:R3:W-:Y:S04]  /*8c990*/  @P3 STG.E.U8 desc[UR60][R106.64], R0 ;  /* 0x000000006a003986 */ /* 0x0007e8000c10113c */
[----:B--2---:R-:W2:Y:S04]  /*8c9a0*/  LDL.LU.64 R248, [R1+0x320] ;  /* 0x0003200001f87983 */ /* 0x004ea80000300a00 */
[----:B---3--:R-:W3:Y:S01]  /*8c9b0*/  LDL.LU.64 R106, [R1+0x2f68] ;  /* 0x002f6800016a7983 */ /* 0x008ee20000300a00 */
        /* <DEDUP_REMOVED lines=13> */
[----:B------:R-:W4:Y:S08]  /*8ca90*/  LDC R13, c[0x0][0x228] ;  /* 0x00008a00ff0d7b82 */ /* 0x000f300000000800 */
[----:B------:R-:W4:Y:S01]  /*8caa0*/  LDC R24, c[0x0][0x228] ;  /* 0x00008a00ff187b82 */ /* 0x000f220000000800 */
[----:B---3--:R-:W-:-:S02]  /*8cab0*/  PRMT R7, R106, 0x7770, RZ ;  /* 0x000077706a077816 */ /* 0x008fc400000000ff */
[----:B------:R-:W-:-:S03]  /*8cac0*/  PRMT R5, R106, 0x7771, RZ ;  /* 0x000077716a057816 */ /* 0x000fc600000000ff */
[----:B------:R3:W-:Y:S01]  /*8cad0*/  @P5 STG.E.U8 desc[UR60][R32.64], R7 ;  /* 0x0000000720005986 */ /* 0x0007e2000c10113c */
[----:B------:R-:W-:Y:S02]  /*8cae0*/  ISETP.GE.AND P5, PT, R0, R3, PT ;  /* 0x000000030000720c */ /* 0x000fe40003fa6270 */
[C---:B------:R-:W-:Y:S02]  /*8caf0*/  PRMT R0, R106.reuse, 0x7772, RZ ;  /* 0x000077726a007816 */ /* 0x040fe400000000ff */
[----:B------:R-:W-:Y:S01]  /*8cb00*/  PRMT R106, R106, 0x7773, RZ ;  /* 0x000077736a6a7816 */ /* 0x000fe200000000ff */
[----:B------:R-:W-:Y:S04]  /*8cb10*/  @P3 STG.E.U8 desc[UR60][R28.64], R5 ;  /* 0x000000051c003986 */ /* 0x000fe8000c10113c */
[----:B------:R-:W-:Y:S01]  /*8cb20*/  @P6 STG.E.U8 desc[UR60][R246.64], R0 ;  /* 0x00000000f6006986 */ /* 0x000fe2000c10113c */
[----:B---3--:R-:W3:Y:S03]  /*8cb30*/  LDC R7, c[0x0][0x228] ;  /* 0x00008a00ff077b82 */ /* 0x008ee60000000800 */
[----:B--2---:R2:W-:Y:S04]  /*8cb40*/  @P4 STG.E.U8 desc[UR60][R248.64], R106 ;  /* 0x0000006af8004986 */ /* 0x0045e8000c10113c */
[----:B--2---:R-:W2:Y:S01]  /*8cb50*/  LDL.LU.64 R248, [R1+0x2e0] ;  /* 0x0002e00001f87983 */ /* 0x004ea20000300a00 */
[----:B------:R-:W-:-:S02]  /*8cb60*/  ISETP.LT.AND P3, PT, R15, R22, !P5 ;  /* 0x000000160f00720c */ /* 0x000fc40006f61270 */
[----:B0-----:R-:W-:Y:S01]  /*8cb70*/  ISETP.LT.AND P6, PT, R16, R11, !P5 ;  /* 0x0000000b1000720c */ /* 0x001fe20006fc1270 */
[----:B------:R-:W-:Y:S01]  /*8cb80*/  VIADD R0, R10, 0x6f ;  /* 0x0000006f0a007836 */ /* 0x000fe20000000000 */
[----:B-1----:R-:W-:Y:S01]  /*8cb90*/  ISETP.LT.AND P4, PT, R17, R23, !P5 ;  /* 0x000000171100720c */ /* 0x002fe20006f81270 */
[----:B------:R-:W2:Y:S01]  /*8cba0*/  LDL.LU.64 R28, [R1+0x2d0] ;  /* 0x0002d000011c7983 */ /* 0x000ea20000300a00 */
[----:B------:R-:W-:Y:S01]  /*8cbb0*/  ISETP.LT.AND P5, PT, R14, R19, !P5 ;  /* 0x000000130e00720c */ /* 0x000fe20006fa1270 */
[----:B------:R-:W0:Y:S01]  /*8cbc0*/  LDC R11, c[0x0][0x228] ;  /* 0x00008a00ff0b7b82 */ /* 0x000e220000000800 */
[C---:B------:R-:W-:Y:S01]  /*8cbd0*/  PRMT R5, R103.reuse, 0x7770, RZ ;  /* 0x0000777067057816 */ /* 0x040fe200000000ff */
[----:B------:R-:W2:Y:S01]  /*8cbe0*/  LDL.LU.64 R246, [R1+0x2c8] ;  /* 0x0002c80001f67983 */ /* 0x000ea20000300a00 */
        /* <DEDUP_REMOVED lines=8> */
[----:B---3--:R-:W-:Y:S01]  /*8cc70*/  ISETP.LT.AND P5, PT, R16, R7, !P3 ;  /* 0x000000071000720c */ /* 0x008fe20005fa1270 */
[----:B------:R-:W3:Y:S01]  /*8cc80*/  LDC R9, c[0x0][0x228] ;  /* 0x00008a00ff097b82 */ /* 0x000ee20000000800 */
[----:B------:R-:W-:Y:S02]  /*8cc90*/  PRMT R103, R103, 0x7773, RZ ;  /* 0x0000777367677816 */ /* 0x000fe400000000ff */
[C---:B-1----:R-:W-:Y:S02]  /*8cca0*/  PRMT R5, R107.reuse, 0x7770, RZ ;  /* 0x000077706b057816 */ /* 0x042fe400000000ff */
[----:B----4-:R-:W-:Y:S01]  /*8ccb0*/  PRMT R3, R107, 0x7771, RZ ;  /* 0x000077716b037816 */ /* 0x010fe200000000ff */
[----:B------:R1:W-:Y:S02]  /*8ccc0*/  @P4 STG.E.U8 desc[UR60][R250.64], R103 ;  /* 0x00000067fa004986 */ /* 0x0003e4000c10113c */
[----:B------:R-:W4:Y:S08]  /*8ccd0*/  LDC R7, c[0x0][0x228] ;  /* 0x00008a00ff077b82 */ /* 0x000f300000000800 */
[----:B------:R-:W4:Y:S01]  /*8cce0*/  LDC R19, c[0x0][0x228] ;  /* 0x00008a00ff137b82 */ /* 0x000f220000000800 */
[----:B-1----:R-:W4:Y:S04]  /*8ccf0*/  LDL.LU.64 R250, [R1+0x2c0] ;  /* 0x0002c00001fa7983 */ /* 0x002f280000300a00 */
[----:B------:R-:W4:Y:S04]  /*8cd00*/  LDL.LU.64 R244, [R1+0x2b8] ;  /* 0x0002b80001f47983 */ /* 0x000f280000300a00 */
[----:B--2---:R1:W-:Y:S04]  /*8cd10*/  @P6 STG.E.U8 desc[UR60][R248.64], R5 ;  /* 0x00000005f8006986 */ /* 0x0043e8000c10113c */
[----:B------:R2:W-:Y:S04]  /*8cd20*/  @P5 STG.E.U8 desc[UR60][R108.64], R3 ;  /* 0x000000036c005986 */ /* 0x0005e8000c10113c */
[----:B-1----:R-:W4:Y:S04]  /*8cd30*/  LDL.LU.64 R248, [R1+0x2a0] ;  /* 0x0002a00001f87983 */ /* 0x002f280000300a00 */
[----:B--2---:R-:W2:Y:S01]  /*8cd40*/  LDL.LU.64 R108, [R1+0x2f60] ;  /* 0x002f6000016c7983 */ /* 0x004ea20000300a00 */
[----:B------:R-:W-:Y:S01]  /*8cd50*/  ISETP.LT.AND P4, PT, R17, R13, !P3 ;  /* 0x0000000d1100720c */ /* 0x000fe20005f81270 */
[----:B------:R-:W-:Y:S01]  /*8cd60*/  VIADD R0, R10, 0x70 ;  /* 0x000000700a007836 */ /* 0x000fe20000000000 */
[----:B------:R-:W1:Y:S01]  /*8cd70*/  LDC.64 R12, c[0x0][0x228] ;  /* 0x00008a00ff0c7b82 */ /* 0x000e620000000a00 */
[----:B0-----:R-:W-:Y:S01]  /*8cd80*/  ISETP.LT.AND P3, PT, R14, R11, !P3 ;  /* 0x0000000b0e00720c */ /* 0x001fe20005f61270 */
[----:B------:R-:W2:Y:S02]  /*8cd90*/  LDL.LU.64 R32, [R1+0x298] ;  /* 0x0002980001207983 */ /* 0x000ea40000300a00 */
[----:B------:R-:W-:-:S02]  /*8cda0*/  ISETP.GE.AND P6, PT, R0, R23, PT ;  /* 0x000000170000720c */ /* 0x000fc40003fc6270 */
[----:B------:R-:W-:Y:S02]  /*8cdb0*/  PRMT R0, R107, 0x7772, RZ ;  /* 0x000077726b007816 */ /* 0x000fe400000000ff */
[----:B------:R-:W-:Y:S01]  /*8cdc0*/  ISETP.LT.AND P5, PT, R15, R6, !P6 ;  /* 0x000000060f00720c */ /* 0x000fe200077a1270 */
[----:B------:R-:W0:Y:S01]  /*8cdd0*/  LDC R11, c[0x0][0x228] ;  /* 0x00008a00ff0b7b82 */ /* 0x000e220000000800 */
[----:B------:R-:W-:-:S04]  /*8cde0*/  PRMT R107, R107, 0x7773, RZ ;  /* 0x000077736b6b7816 */ /* 0x000fc800000000ff */
[----:B------:R4:W-:Y:S01]  /*8cdf0*/  @P3 STG.E.U8 desc[UR60][R28.64], R0 ;  /* 0x000000001c003986 */ /* 0x0009e2000c10113c */
[----:B---3--:R-:W-:Y:S02]  /*8ce00*/  ISETP.LT.AND P3, PT, R16, R9, !P6 ;  /* 0x000000091000720c */ /* 0x008fe40007761270 */
[----:B------:R-:W3:Y:S01]  /*8ce10*/  LDC R9, c[0x0][0x228] ;  /* 0x00008a00ff097b82 */ /* 0x000ee20000000800 */
[----:B------:R4:W-:Y:S01]  /*8ce20*/  @P4 STG.E.U8 desc[UR60][R246.64], R107 ;  /* 0x0000006bf6004986 */ /* 0x0009e2000c10113c */
[----:B------:R-:W-:Y:S02]  /*8ce30*/  ISETP.LT.AND P4, PT, R17, R24, !P6 ;  /* 0x000000181100720c */ /* 0x000fe40007781270 */
[----:B----4-:R-:W-:-:S04]  /*8ce40*/  ISETP.LT.AND P6, PT, R14, R7, !P6 ;  /* 0x000000070e00720c */ /* 0x010fc800077c1270 */
[----:B------:R-:W4:Y:S01]  /*8ce50*/  LDC.64 R6, c[0x0][0x228] ;  /* 0x00008a00ff067b82 */ /* 0x000f220000000a00 */
[----:B------:R-:W-:Y:S01]  /*8ce60*/  VIADD R0, R10, 0x71 ;  /* 0x000000710a007836 */ /* 0x000fe20000000000 */
[----:B------:R-:W4:Y:S04]  /*8ce70*/  LDL.LU.64 R28, [R1+0x290] ;  /* 0x00029000011c7983 */ /* 0x000f280000300a00 */
[----:B------:R-:W4:Y:S02]  /*8ce80*/  LDL.LU.64 R246, [R1+0x288] ;  /* 0x0002880001f67983 */ /* 0x000f240000300a00 */
[----:B------:R-:W4:Y:S08]  /*8ce90*/  LDC R23, c[0x0][0x228] ;  /* 0x00008a00ff177b82 */ /* 0x000f300000000800 */
[----:B------:R-:W4:Y:S01]  /*8cea0*/  LDC R24, c[0x0][0x228] ;  /* 0x00008a00ff187b82 */ /* 0x000f220000000800 */
[----:B--2---:R-:W-:-:S02]  /*8ceb0*/  PRMT R5, R108, 0x7770, RZ ;  /* 0x000077706c057816 */ /* 0x004fc400000000ff */
[----:B------:R-:W-:-:S03]  /*8cec0*/  PRMT R3, R108, 0x7771, RZ ;  /* 0x000077716c037816 */ /* 0x000fc600000000ff */
[----:B------:R2:W-:Y:S01]  /*8ced0*/  @P5 STG.E.U8 desc[UR60][R250.64], R5 ;  /* 0x00000005fa005986 */ /* 0x0005e2000c10113c */
[----:B-1----:R-:W-:Y:S02]  /*8cee0*/  ISETP.GE.AND P5, PT, R0, R13, PT ;  /* 0x0000000d0000720c */ /* 0x002fe40003fa6270 */
[----:B------:R-:W-:Y:S01]  /*8cef0*/  PRMT R0, R108, 0x7772, RZ ;  /* 0x000077726c007816 */ /* 0x000fe200000000ff */
[----:B------:R-:W-:Y:S01]  /*8cf00*/  @P3 STG.E.U8 desc[UR60][R244.64], R3 ;  /* 0x00000003f4003986 */ /* 0x000fe2000c10113c */
[----:B------:R-:W1:Y:S03]  /*8cf10*/  LDC R13, c[0x0][0x228] ;  /* 0x00008a00ff0d7b82 */ /* 0x000e660000000800 */
[----:B------:R0:W-:Y:S04]  /*8cf20*/  @P6 STG.E.U8 desc[UR60][R112.64], R0 ;  /* 0x0000000070006986 */ /* 0x0001e8000c10113c */
[----:B--2---:R-:W2:Y:S04]  /*8cf30*/  LDL.LU.64 R250, [R1+0x278] ;  /* 0x0002780001fa7983 */ /* 0x004ea80000300a00 */
[----:B0-----:R-:W4:Y:S01]  /*8cf40*/  LDL.LU.64 R112, [R1+0x2f58] ;  /* 0x002f580001707983 */ /* 0x001f220000300a00 */
[----:B------:R-:W-:-:S02]  /*8cf50*/  ISETP.LT.AND P3, PT, R15, R4, !P5 ;  /* 0x000000040f00720c */ /* 0x000fc40006f61270 */
[----:B------:R-:W-:Y:S01]  /*8cf60*/  PRMT R108, R108, 0x7773, RZ ;  /* 0x000077736c6c7816 */ /* 0x000fe200000000ff */
[----:B------:R-:W2:Y:S01]  /*8cf70*/  LDL.LU.64 R30, [R1+0x270] ;  /* 0x00027000011e7983 */ /* 0x000ea20000300a00 */
[----:B------:R-:W-:Y:S01]  /*8cf80*/  ISETP.LT.AND P6, PT, R16, R11, !P5 ;  /* 0x0000000b1000720c */ /* 0x000fe20006fc1270 */
[----:B------:R-:W-:Y:S01]  /*8cf90*/  VIADD R0, R10, 0x72 ;  /* 0x000000720a007836 */ /* 0x000fe20000000000 */
[----:B------:R-:W0:Y:S01]  /*8cfa0*/  LDC R11, c[0x0][0x228] ;  /* 0x00008a00ff0b7b82 */ /* 0x000e220000000800 */
[----:B------:R3:W-:Y:S01]  /*8cfb0*/  @P4 STG.E.U8 desc[UR60][R248.64], R108 ;  /* 0x0000006cf8004986 */ /* 0x0007e2000c10113c */
[----:B------:R-:W-:Y:S02]  /*8cfc0*/  ISETP.LT.AND P4, PT, R17, R19, !P5 ;  /* 0x000000131100720c */ /* 0x000fe40006f81270 */
[----:B---3--:R-:W-:Y:S01]  /*8cfd0*/  ISETP.LT.AND P5, PT, R14, R9, !P5 ;  /* 0x000000090e00720c */ /* 0x008fe20006fa1270 */
[----:B------:R-:W3:Y:S03]  /*8cfe0*/  LDL.LU.64 R26, [R1+0x268] ;  /* 0x00026800011a7983 */ /* 0x000ee60000300a00 */
[----:B------:R-:W0:Y:S01]  /*8cff0*/  LDC.64 R4, c[0x0][0x228] ;  /* 0x00008a00ff047b82 */ /* 0x000e220000000a00 */
[----:B------:R-:W3:Y:S04]  /*8d000*/  LDL.LU.64 R244, [R1+0x2a8] ;  /* 0x0002a80001f47983 */ /* 0x000ee80000300a00 */
[----:B------:R-:W3:Y:S03]  /*8d010*/  LDL.LU.64 R248, [R1+0x280] ;  /* 0x0002800001f87983 */ /* 0x000ee60000300a00 */
[----:B------:R-:W3:Y:S01]  /*8d020*/  LDC R19, c[0x0][0x228] ;  /* 0x00008a00ff137b82 */ /* 0x000ee20000000800 */
[----:B----4-:R-:W-:-:S02]  /*8d030*/  PRMT R9, R112, 0x7770, RZ ;  /* 0x0000777070097816 */ /* 0x010fc400000000ff */
[----:B------:R-:W-:-:S03]  /*8d040*/  PRMT R3, R112, 0x7771, RZ ;  /* 0x0000777170037816 */ /* 0x000fc600000000ff */
[----:B------:R-:W-:Y:S01]  /*8d050*/  @P3 STG.E.U8 desc[UR60][R32.64], R9 ;  /* 0x0000000920003986 */ /* 0x000fe2000c10113c */
[----:B------:R-:W-:Y:S02]  /*8d060*/  ISETP.GE.AND P3, PT, R0, R7, PT ;  /* 0x000000070000720c */ /* 0x000fe40003f66270 */
[C---:B------:R-:W-:Y:S02]  /*8d070*/  PRMT R0, R112.reuse, 0x7772, RZ ;  /* 0x0000777270007816 */ /* 0x040fe400000000ff */
[----:B------:R-:W-:Y:S01]  /*8d080*/  PRMT R112, R112, 0x7773, RZ ;  /* 0x0000777370707816 */ /* 0x000fe200000000ff */
[----:B------:R-:W-:Y:S04]  /*8d090*/  @P6 STG.E.U8 desc[UR60][R28.64], R3 ;  /* 0x000000031c006986 */ /* 0x000fe8000c10113c */
[----:B------:R-:W-:Y:S04]  /*8d0a0*/  @P5 STG.E.U8 desc[UR60][R246.64], R0 ;  /* 0x00000000f6005986 */ /* 0x000fe8000c10113c */
[----:B--2---:R2:W-:Y:S04]  /*8d0b0*/  @P4 STG.E.U8 desc[UR60][R250.64], R112 ;  /* 0x00000070fa004986 */ /* 0x0045e8000c10113c */
[----:B--2---:R-:W2:Y:S01]  /*8d0c0*/  LDL.LU.64 R250, [R1+0x300] ;  /* 0x0003000001fa7983 */ /* 0x004ea20000300a00 */
[----:B------:R-:W-:-:S02]  /*8d0d0*/  ISETP.LT.AND P6, PT, R15, R2, !P3 ;  /* 0x000000020f00720c */ /* 0x000fc40005fc1270 */
[----:B-1----:R-:W-:Y:S01]  /*8d0e0*/  ISETP.LT.AND P5, PT, R16, R13, !P3 ;  /* 0x0000000d1000720c */ /* 0x002fe20005fa1270 */
[----:B------:R-:W-:Y:S01]  /*8d0f0*/  VIADD R0, R10, 0x73 ;  /* 0x000000730a007836 */ /* 0x000fe20000000000 */
[----:B------:R-:W-:Y:S01]  /*8d100*/  ISETP.LT.AND P4, PT, R17, R23, !P3 ;  /* 0x000000171100720c */ /* 0x000fe20005f81270 */
[----:B------:R-:W4:Y:S01]  /*8d110*/  LDL.LU.64 R28, [R1+0x350] ;  /* 0x00035000011c7983 */ /* 0x000f220000300a00 */
[----:B0-----:R-:W-:Y:S01]  /*8d120*/  ISETP.LT.AND P3, PT, R14, R11, !P3 ;  /* 0x0000000b0e00720c */ /* 0x001fe20005f61270 */
[----:B------:R-:W0:Y:S01]  /*8d130*/  LDC R13, c[0x0][0x228] ;  /* 0x00008a00ff0d7b82 */ /* 0x000e220000000800 */
[C---:B------:R-:W-:Y:S01]  /*8d140*/  PRMT R9, R109.reuse, 0x7770, RZ ;  /* 0x000077706d097816 */ /* 0x040fe200000000ff */
[----:B------:R-:W4:Y:S01]  /*8d150*/  LDL.LU.64 R246, [R1+0x328] ;  /* 0x0003280001f67983 */ /* 0x000f220000300a00 */
[----:B------:R-:W-:-:S03]  /*8d160*/  PRMT R7, R109, 0x7771, RZ ;  /* 0x000077716d077816 */ /* 0x000fc600000000ff */
[----:B------:R-:W-:Y:S01]  /*8d170*/  @P6 STG.E.U8 desc[UR60][R30.64], R9 ;  /* 0x000000091e006986 */ /* 0x000fe2000c10113c */
[----:B------:R-:W-:Y:S01]  /*8d180*/  ISETP.GE.AND P6, PT, R0, R5, PT ;  /* 0x000000050000720c */ /* 0x000fe20003fc6270 */
[----:B------:R-:W1:Y:S01]  /*8d190*/  LDC.64 R2, c[0x0][0x228] ;  /* 0x00008a00ff027b82 */ /* 0x000e620000000a00 */
[----:B------:R-:W-:Y:S01]  /*8d1a0*/  PRMT R0, R109, 0x7772, RZ ;  /* 0x000077726d007816 */ /* 0x000fe200000000ff */
[----:B---3--:R3:W-:Y:S01]  /*8d1b0*/  @P5 STG.E.U8 desc[UR60][R26.64], R7 ;  /* 0x000000071a005986 */ /* 0x0087e2000c10113c */
[----:B------:R-:W-:-:S03]  /*8d1c0*/  ISETP.LT.AND P5, PT, R15, R8, !P6 ;  /* 0x000000080f00720c */ /* 0x000fc600077a1270 */
[----:B------:R-:W-:Y:S01]  /*8d1d0*/  @P3 STG.E.U8 desc[UR60][R244.64], R0 ;  /* 0x00000000f4003986 */ /* 0x000fe2000c10113c */
[----:B------:R-:W-:Y:S01]  /*8d1e0*/  ISETP.LT.AND P3, PT, R16, R19, !P6 ;  /* 0x000000131000720c */ /* 0x000fe20007761270 */
[----:B------:R-:W4:Y:S01]  /*8d1f0*/  LDC R11, c[0x0][0x228] ;  /* 0x00008a00ff0b7b82 */ /* 0x000f220000000800 */
[----:B------:R-:W-:Y:S02]  /*8d200*/  PRMT R109, R109, 0x7773, RZ ;  /* 0x000077736d6d7816 */ /* 0x000fe400000000ff */
[C---:B------:R-:W-:Y:S02]  /*8d210*/  PRMT R5, R113.reuse, 0x7771, RZ ;  /* 0x0000777171057816 */ /* 0x040fe400000000ff */
[----:B---3--:R-:W-:Y:S01]  /*8d220*/  PRMT R7, R113, 0x7770, RZ ;  /* 0x0000777071077816 */ /* 0x008fe200000000ff */
[----:B------:R3:W-:Y:S02]  /*8d230*/  @P4 STG.E.U8 desc[UR60][R248.64], R109 ;  /* 0x0000006df8004986 */ /* 0x0007e4000c10113c */
[----:B------:R-:W4:Y:S08]  /*8d240*/  LDC R23, c[0x0][0x228] ;  /* 0x00008a00ff177b82 */ /* 0x000f300000000800 */
[----:B------:R-:W4:Y:S01]  /*8d250*/  LDC R19, c[0x0][0x228] ;  /* 0x00008a00ff137b82 */ /* 0x000f220000000800 */
[----:B---3--:R-:W3:Y:S04]  /*8d260*/  LDL.LU.64 R248, [R1+0x3a0] ;  /* 0x0003a00001f87983 */ /* 0x008ee80000300a00 */
[----:B------:R-:W3:Y:S03]  /*8d270*/  LDL.LU.64 R244, [R1+0x398] ;  /* 0x0003980001f47983 */ /* 0x000ee60000300a00 */
[----:B------:R-:W3:Y:S01]  /*8d280*/  LDC.64 R8, c[0x0][0x228] ;  /* 0x00008a00ff087b82 */ /* 0x000ee20000000a00 */
[----:B--2---:R2:W-:Y:S04]  /*8d290*/  @P5 STG.E.U8 desc[UR60][R250.64], R7 ;  /* 0x00000007fa005986 */ /* 0x0045e8000c10113c */
[----:B------:R0:W-:Y:S04]  /*8d2a0*/  @P3 STG.E.U8 desc[UR60][R110.64], R5 ;  /* 0x000000056e003986 */ /* 0x0001e8000c10113c */
[----:B--2---:R-:W2:Y:S01]  /*8d2b0*/  LDL.LU.64 R250, [R1+0x3c8] ;  /* 0x0003c80001fa7983 */ /* 0x004ea20000300a00 */
[----:B------:R-:W-:Y:S01]  /*8d2c0*/  ISETP.LT.AND P4, PT, R17, R24, !P6 ;  /* 0x000000181100720c */ /* 0x000fe20007781270 */
[----:B------:R-:W-:Y:S01]  /*8d2d0*/  VIADD R0, R10, 0x74 ;  /* 0x000000740a007836 */ /* 0x000fe20000000000 */
[----:B------:R-:W3:Y:S01]  /*8d2e0*/  LDC R7, c[0x0][0x228] ;  /* 0x00008a00ff077b82 */ /* 0x000ee20000000800 */
[----:B0-----:R-:W3:Y:S01]  /*8d2f0*/  LDL.LU.64 R110, [R1+0x2f50] ;  /* 0x002f5000016e7983 */ /* 0x001ee20000300a00 */
[----:B------:R-:W-:-:S02]  /*8d300*/  ISETP.LT.AND P6, PT, R14, R13, !P6 ;  /* 0x0000000d0e00720c */ /* 0x000fc400077c1270 */
[----:B-1----:R-:W-:Y:S01]  /*8d310*/  ISETP.GE.AND P5, PT, R0, R3, PT ;  /* 0x000000030000720c */ /* 0x002fe20003fa6270 */
[----:B------:R-:W2:Y:S01]  /*8d320*/  LDL.LU.64 R32, [R1+0x440] ;  /* 0x0004400001207983 */ /* 0x000ea20000300a00 */
[----:B------:R-:W-:Y:S02]  /*8d330*/  PRMT R0, R113, 0x7772, RZ ;  /* 0x0000777271007816 */ /* 0x000fe400000000ff */
[----:B------:R-:W-:Y:S01]  /*8d340*/  ISETP.LT.AND P3, PT, R15, R22, !P5 ;  /* 0x000000160f00720c */ /* 0x000fe20006f61270 */
[----:B------:R-:W0:Y:S01]  /*8d350*/  LDC R13, c[0x0][0x228] ;  /* 0x00008a00ff0d7b82 */ /* 0x000e220000000800 */
[----:B------:R-:W-:-:S05]  /*8d360*/  PRMT R113, R113, 0x7773, RZ ;  /* 0x0000777371717816 */ /* 0x000fca00000000ff */
[----:B----4-:R1:W-:Y:S01]  /*8d370*/  @P6 STG.E.U8 desc[UR60][R28.64], R0 ;  /* 0x000000001c006986 */ /* 0x0103e2000c10113c */
[----:B------:R-:W-:Y:S01]  /*8d380*/  ISETP.LT.AND P6, PT, R16, R11, !P5 ;  /* 0x0000000b1000720c */ /* 0x000fe20006fc1270 */
[----:B------:R-:W4:Y:S02]  /*8d390*/  LDC R24, c[0x0][0x228] ;  /* 0x00008a00ff187b82 */ /* 0x000f240000000800 */
[----:B------:R1:W-:Y:S01]  /*8d3a0*/  @P4 STG.E.U8 desc[UR60][R246.64], R113 ;  /* 0x00000071f6004986 */ /* 0x0003e2000c10113c */
[----:B------:R-:W-:Y:S02]  /*8d3b0*/  ISETP.LT.AND P4, PT, R17, R23, !P5 ;  /* 0x000000171100720c */ /* 0x000fe40006f81270 */
[----:B------:R-:W-:-:S03]  /*8d3c0*/  ISETP.LT.AND P5, PT, R14, R19, !P5 ;  /* 0x000000130e00720c */ /* 0x000fc60006fa1270 */
[----:B------:R-:W4:Y:S01]  /*8d3d0*/  LDC R11, c[0x0][0x228] ;  /* 0x00008a00ff0b7b82 */ /* 0x000f220000000800 */
[----:B-1----:R-:W-:Y:S01]  /*8d3e0*/  VIADD R0, R10, 0x75 ;  /* 0x000000750a007836 */ /* 0x002fe20000000000 */
[----:B------:R-:W4:Y:S04]  /*8d3f0*/  LDL.LU.64 R28, [R1+0x438] ;  /* 0x00043800011c7983 */ /* 0x000f280000300a00 */
[----:B------:R-:W4:Y:S02]  /*8d400*/  LDL.LU.64 R246, [R1+0x498] ;  /* 0x0004980001f67983 */ /* 0x000f240000300a00 */
[----:B------:R-:W1:Y:S08]  /*8d410*/  LDC.64 R22, c[0x0][0x228] ;  /* 0x00008a00ff167b82 */ /* 0x000e700000000a00 */
[----:B------:R-:W1:Y:S01]  /*8d420*/  LDC R19, c[0x0][0x228] ;  /* 0x00008a00ff137b82 */ /* 0x000e620000000800 */
[----:B---3--:R-:W-:-:S02]  /*8d430*/  PRMT R5, R110, 0x7770, RZ ;  /* 0x000077706e057816 */ /* 0x008fc400000000ff */
[----:B------:R-:W-:-:S03]  /*8d440*/  PRMT R3, R110, 0x7771, RZ ;  /* 0x000077716e037816 */ /* 0x000fc600000000ff */
[----:B------:R3:W-:Y:S01]  /*8d450*/  @P3 STG.E.U8 desc[UR60][R248.64], R5 ;  /* 0x00000005f8003986 */ /* 0x0007e2000c10113c */
[----:B------:R-:W-:Y:S02]  /*8d460*/  ISETP.GE.AND P3, PT, R0, R9, PT ;  /* 0x000000090000720c */ /* 0x000fe40003f66270 */
[----:B------:R-:W-:Y:S01]  /*8d470*/  PRMT R0, R110, 0x7772, RZ ;  /* 0x000077726e007816 */ /* 0x000fe200000000ff */
[----:B------:R-:W-:Y:S01]  /*8d480*/  @P6 STG.E.U8 desc[UR60][R244.64], R3 ;  /* 0x00000003f4006986 */ /* 0x000fe2000c10113c */
[----:B------:R-:W1:Y:S03]  /*8d490*/  LDC R9, c[0x0][0x228] ;  /* 0x00008a00ff097b82 */ /* 0x000e660000000800 */
[----:B------:R0:W-:Y:S04]  /*8d4a0*/  @P5 STG.E.U8 desc[UR60][R114.64], R0 ;  /* 0x0000000072005986 */ /* 0x0001e8000c10113c */
[----:B---3--:R-:W3:Y:S04]  /*8d4b0*/  LDL.LU.64 R248, [R1+0x468] ;  /* 0x0004680001f87983 */ /* 0x008ee80000300a00 */
[----:B0-----:R-:W3:Y:S01]  /*8d4c0*/  LDL.LU.64 R114, [R1+0x2f48] ;  /* 0x002f480001727983 */ /* 0x001ee20000300a00 */
[----:B------:R-:W-:-:S02]  /*8d4d0*/  ISETP.LT.AND P6, PT, R15, R12, !P3 ;  /* 0x0000000c0f00720c */ /* 0x000fc40005fc1270 */
[----:B------:R-:W-:Y:S01]  /*8d4e0*/  PRMT R110, R110, 0x7773, RZ ;  /* 0x000077736e6e7816 */ /* 0x000fe200000000ff */
[----:B------:R-:W3:Y:S01]  /*8d4f0*/  LDL.LU.64 R30, [R1+0x4e8] ;  /* 0x0004e800011e7983 */ /* 0x000ee20000300a00 */
[----:B------:R-:W-:Y:S01]  /*8d500*/  ISETP.LT.AND P5, PT, R16, R7, !P3 ;  /* 0x000000071000720c */ /* 0x000fe20005fa1270 */
[----:B------:R-:W-:Y:S01]  /*8d510*/  VIADD R0, R10, 0x76 ;  /* 0x000000760a007836 */ /* 0x000fe20000000000 */
[----:B------:R-:W0:Y:S01]  /*8d520*/  LDC R7, c[0x0][0x228] ;  /* 0x00008a00ff077b82 */ /* 0x000e220000000800 */
[----:B--2---:R2:W-:Y:S01]  /*8d530*/  @P4 STG.E.U8 desc[UR60][R250.64], R110 ;  /* 0x0000006efa004986 */ /* 0x0045e2000c10113c */
[----:B------:R-:W-:Y:S02]  /*8d540*/  ISETP.LT.AND P4, PT, R17, R13, !P3 ;  /* 0x0000000d1100720c */ /* 0x000fe40005f81270 */
[----:B----4-:R-:W-:Y:S01]  /*8d550*/  ISETP.LT.AND P3, PT, R14, R11, !P3 ;  /* 0x0000000b0e00720c */ /* 0x010fe20005f61270 */
[----:B------:R-:W4:Y:S03]  /*8d560*/  LDL.LU.64 R26, [R1+0x4e0] ;  /* 0x0004e000011a7983 */ /* 0x000f260000300a00 */
[----:B------:R-:W0:Y:S01]  /*8d570*/  LDC.64 R12, c[0x0][0x228] ;  /* 0x00008a00ff0c7b82 */ /* 0x000e220000000a00 */
[----:B------:R-:W4:Y:S04]  /*8d580*/  LDL.LU.64 R244, [R1+0x538] ;  /* 0x0005380001f47983 */ /* 0x000f280000300a00 */
[----:B--2---:R-:W2:Y:S03]  /*8d590*/  LDL.LU.64 R250, [R1+0x510] ;  /* 0x0005100001fa7983 */ /* 0x004ea60000300a00 */
[----:B------:R-:W4:Y:S01]  /*8d5a0*/  LDC R11, c[0x0][0x228] ;  /* 0x00008a00ff0b7b82 */ /* 0x000f220000000800 */
[----:B---3--:R-:W-:-:S02]  /*8d5b0*/  PRMT R5, R114, 0x7770, RZ ;  /* 0x0000777072057816 */ /* 0x008fc400000000ff */
        /* <DEDUP_REMOVED lines=9> */
[----:B---3--:R-:W3:Y:S01]  /*8d650*/  LDL.LU.64 R248, [R1+0x588] ;  /* 0x0005880001f87983 */ /* 0x008ee20000300a00 */
[----:B------:R-:W-:-:S02]  /*8d660*/  ISETP.LT.AND P5, PT, R15, R6, !P6 ;  /* 0x000000060f00720c */ /* 0x000fc400077a1270 */
[----:B------:R-:W-:Y:S01]  /*8d670*/  ISETP.LT.AND P3, PT, R16, R9, !P6 ;  /* 0x000000091000720c */ /* 0x000fe20007761270 */
[----:B------:R-:W-:Y:S01]  /*8d680*/  VIADD R0, R10, 0x77 ;  /* 0x000000770a007836 */ /* 0x000fe20000000000 */
[----:B------:R-:W1:Y:S01]  /*8d690*/  LDC R9, c[0x0][0x228] ;  /* 0x00008a00ff097b82 */ /* 0x000e620000000800 */
[----:B------:R-:W-:Y:S01]  /*8d6a0*/  ISETP.LT.AND P4, PT, R17, R24, !P6 ;  /* 0x000000181100720c */ /* 0x000fe20007781270 */
[----:B------:R-:W3:Y:S01]  /*8d6b0*/  LDL.LU.64 R28, [R1+0x5e0] ;  /* 0x0005e000011c7983 */ /* 0x000ee20000300a00 */
[----:B0-----:R-:W-:Y:S02]  /*8d6c0*/  ISETP.LT.AND P6, PT, R14, R7, !P6 ;  /* 0x000000070e00720c */ /* 0x001fe400077c1270 */
[C---:B------:R-:W-:Y:S01]  /*8d6d0*/  PRMT R5, R111.reuse, 0x7770, RZ ;  /* 0x000077706f057816 */ /* 0x040fe200000000ff */
[----:B------:R-:W3:Y:S01]  /*8d6e0*/  LDL.LU.64 R246, [R1+0x5b0] ;  /* 0x0005b00001f67983 */ /* 0x000ee20000300a00 */
[----:B------:R-:W-:Y:S01]  /*8d6f0*/  PRMT R3, R111, 0x7771, RZ ;  /* 0x000077716f037816 */ /* 0x000fe200000000ff */
[----:B------:R-:W0:Y:S02]  /*8d700*/  LDC.64 R6, c[0x0][0x228] ;  /* 0x00008a00ff067b82 */ /* 0x000e240000000a00 */
[----:B------:R-:W-:Y:S01]  /*8d710*/  @P5 STG.E.U8 desc[UR60][R30.64], R5 ;  /* 0x000000051e005986 */ /* 0x000fe2000c10113c */
[----:B------:R-:W-:-:S02]  /*8d720*/  ISETP.GE.AND P5, PT, R0, R13, PT ;  /* 0x0000000d0000720c */ /* 0x000fc40003fa6270 */
[----:B------:R-:W-:Y:S01]  /*8d730*/  PRMT R0, R111, 0x7772, RZ ;  /* 0x000077726f007816 */ /* 0x000fe200000000ff */
[----:B----4-:R4:W-:Y:S01]  /*8d740*/  @P3 STG.E.U8 desc[UR60][R26.64], R3 ;  /* 0x000000031a003986 */ /* 0x0109e2000c10113c */
        /* <DEDUP_REMOVED lines=10> */
[----:B----4-:R-:W-:Y:S01]  /*8d7f0*/  PRMT R3, R115, 0x7771, RZ ;  /* 0x0000777173037816 */ /* 0x010fe200000000ff */
[----:B------:R-:W-:Y:S02]  /*8d800*/  VIADD R0, R10, 0x78 ;  /* 0x000000780a007836 */ /* 0x000fe40000000000 */
[----:B------:R-:W1:Y:S01]  /*8d810*/  LDC.64 R4, c[0x0][0x228] ;  /* 0x00008a00ff047b82 */ /* 0x000e620000000a00 */
[----:B--2---:R-:W2:Y:S04]  /*8d820*/  LDL.LU.64 R250, [R1+0x638] ;  /* 0x0006380001fa7983 */ /* 0x004ea80000300a00 */
[----:B------:R-:W4:Y:S03]  /*8d830*/  LDL.LU.64 R244, [R1+0x630] ;  /* 0x0006300001f47983 */ /* 0x000f260000300a00 */
[----:B------:R-:W4:Y:S08]  /*8d840*/  LDC R19, c[0x0][0x228] ;  /* 0x00008a00ff137b82 */ /* 0x000f300000000800 */
[----:B------:R-:W4:Y:S01]  /*8d850*/  LDC R24, c[0x0][0x228] ;  /* 0x00008a00ff187b82 */ /* 0x000f220000000800 */
[----:B---3--:R3:W-:Y:S04]  /*8d860*/  @P3 STG.E.U8 desc[UR60][R248.64], R9 ;  /* 0x00000009f8003986 */ /* 0x0087e8000c10113c */
[----:B------:R0:W-:Y:S04]  /*8d870*/  @P6 STG.E.U8 desc[UR60][R116.64], R3 ;  /* 0x0000000374006986 */ /* 0x0001e8000c10113c */
[----:B---3--:R-:W3:Y:S04]  /*8d880*/  LDL.LU.64 R248, [R1+0x658] ;  /* 0x0006580001f87983 */ /* 0x008ee80000300a00 */
[----:B0-----:R-:W2:Y:S01]  /*8d890*/  LDL.LU.64 R116, [R1+0x2f40] ;  /* 0x002f400001747983 */ /* 0x001ea20000300a00 */
[----:B------:R-:W-:-:S02]  /*8d8a0*/  ISETP.GE.AND P3, PT, R0, R7, PT ;  /* 0x000000070000720c */ /* 0x000fc40003f66270 */
[----:B------:R-:W-:Y:S01]  /*8d8b0*/  PRMT R0, R115, 0x7772, RZ ;  /* 0x0000777273007816 */ /* 0x000fe200000000ff */
[----:B------:R-:W3:Y:S01]  /*8d8c0*/  LDL.LU.64 R32, [R1+0x6d0] ;  /* 0x0006d00001207983 */ /* 0x000ee20000300a00 */
[----:B------:R-:W-:Y:S02]  /*8d8d0*/  ISETP.LT.AND P6, PT, R15, R2, !P3 ;  /* 0x000000020f00720c */ /* 0x000fe40005fc1270 */
[----:B------:R-:W-:Y:S01]  /*8d8e0*/  PRMT R115, R115, 0x7773, RZ ;  /* 0x0000777373737816 */ /* 0x000fe200000000ff */
[----:B------:R0:W-:Y:S01]  /*8d8f0*/  @P5 STG.E.U8 desc[UR60][R28.64], R0 ;  /* 0x000000001c005986 */ /* 0x0001e2000c10113c */
[----:B------:R-:W-:Y:S01]  /*8d900*/  ISETP.LT.AND P5, PT, R16, R13, !P3 ;  /* 0x0000000d1000720c */ /* 0x000fe20005fa1270 */
[----:B------:R-:W3:Y:S02]  /*8d910*/  LDC.64 R2, c[0x0][0x228] ;  /* 0x00008a00ff027b82 */ /* 0x000ee40000000a00 */
[----:B------:R1:W-:Y:S01]  /*8d920*/  @P4 STG.E.U8 desc[UR60][R246.64], R115 ;  /* 0x00000073f6004986 */ /* 0x0003e2000c10113c */
[----:B------:R-:W-:-:S02]  /*8d930*/  ISETP.LT.AND P4, PT, R17, R23, !P3 ;  /* 0x000000171100720c */ /* 0x000fc40005f81270 */
[----:B------:R-:W-:-:S03]  /*8d940*/  ISETP.LT.AND P3, PT, R14, R11, !P3 ;  /* 0x0000000b0e00720c */ /* 0x000fc60005f61270 */
[----:B------:R-:W3:Y:S01]  /*8d950*/  LDC R13, c[0x0][0x228] ;  /* 0x00008a00ff0d7b82 */ /* 0x000ee20000000800 */
[----:B0-----:R-:W-:Y:S01]  /*8d960*/  VIADD R0, R10, 0x79 ;  /* 0x000000790a007836 */ /* 0x001fe20000000000 */
[----:B------:R-:W3:Y:S04]  /*8d970*/  LDL.LU.64 R28, [R1+0x6c8] ;  /* 0x0006c800011c7983 */ /* 0x000ee80000300a00 */
[----:B-1----:R-:W3:Y:S02]  /*8d980*/  LDL.LU.64 R246, [R1+0x728] ;  /* 0x0007280001f67983 */ /* 0x002ee40000300a00 */
[----:B------:R-:W0:Y:S08]  /*8d990*/  LDC R11, c[0x0][0x228] ;  /* 0x00008a00ff0b7b82 */ /* 0x000e300000000800 */
[----:B------:R-:W1:Y:S01]  /*8d9a0*/  LDC R23, c[0x0][0x228] ;  /* 0x00008a00ff177b82 */ /* 0x000e620000000800 */
[----:B--2---:R-:W-:-:S02]  /*8d9b0*/  PRMT R9, R116, 0x7770, RZ ;  /* 0x0000777074097816 */ /* 0x004fc400000000ff */
[----:B------:R-:W-:-:S03]  /*8d9c0*/  PRMT R7, R116, 0x7771, RZ ;  /* 0x0000777174077816 */ /* 0x000fc600000000ff */
[----:B------:R2:W-:Y:S01]  /*8d9d0*/  @P6 STG.E.U8 desc[UR60][R250.64], R9 ;  /* 0x00000009fa006986 */ /* 0x0005e2000c10113c */
[----:B------:R-:W-:Y:S02]  /*8d9e0*/  ISETP.GE.AND P6, PT, R0, R5, PT ;  /* 0x000000050000720c */ /* 0x000fe40003fc6270 */
[----:B------:R-:W-:Y:S01]  /*8d9f0*/  PRMT R0, R116, 0x7772, RZ ;  /* 0x0000777274007816 */ /* 0x000fe200000000ff */
[----:B----4-:R-:W-:Y:S04]  /*8da00*/  @P5 STG.E.U8 desc[UR60][R244.64], R7 ;  /* 0x00000007f4005986 */ /* 0x010fe8000c10113c */
[----:B------:R4:W-:Y:S04]  /*8da10*/  @P3 STG.E.U8 desc[UR60][R120.64], R0 ;  /* 0x0000000078003986 */ /* 0x0009e8000c10113c */
[----:B--2---:R-:W2:Y:S04]  /*8da20*/  LDL.LU.64 R250, [R1+0x6f8] ;  /* 0x0006f80001fa7983 */ /* 0x004ea80000300a00 */
[----:B----4-:R-:W4:Y:S01]  /*8da30*/  LDL.LU.64 R120, [R1+0x2f38] ;  /* 0x002f380001787983 */ /* 0x010f220000300a00 */
[----:B------:R-:W-:-:S02]  /*8da40*/  ISETP.LT.AND P5, PT, R15, R8, !P6 ;  /* 0x000000080f00720c */ /* 0x000fc400077a1270 */
[----:B------:R-:W-:Y:S01]  /*8da50*/  PRMT R116, R116, 0x7773, RZ ;  /* 0x0000777374747816 */ /* 0x000fe200000000ff */
[----:B------:R-:W2:Y:S01]  /*8da60*/  LDL.LU.64 R30, [R1+0x778] ;  /* 0x00077800011e7983 */ /* 0x000ea20000300a00 */
[----:B------:R-:W-:Y:S01]  /*8da70*/  ISETP.LT.AND P3, PT, R16, R19, !P6 ;  /* 0x000000131000720c */ /* 0x000fe20007761270 */
[----:B------:R-:W-:Y:S01]  /*8da80*/  VIADD R0, R10, 0x7a ;  /* 0x0000007a0a007836 */ /* 0x000fe20000000000 */
[----:B------:R-:W1:Y:S01]  /*8da90*/  LDC R19, c[0x0][0x228] ;  /* 0x00008a00ff137b82 */ /* 0x000e620000000800 */
[----:B---3--:R3:W-:Y:S01]  /*8daa0*/  @P4 STG.E.U8 desc[UR60][R248.64], R116 ;  /* 0x00000074f8004986 */ /* 0x0087e2000c10113c */
[----:B------:R-:W-:Y:S02]  /*8dab0*/  ISETP.LT.AND P4, PT, R17, R24, !P6 ;  /* 0x000000181100720c */ /* 0x000fe40007781270 */
[----:B------:R-:W-:Y:S01]  /*8dac0*/  ISETP.LT.AND P6, PT, R14, R13, !P6 ;  /* 0x0000000d0e00720c */ /* 0x000fe200077c1270 */
[----:B------:R-:W2:Y:S03]  /*8dad0*/  LDL.LU.64 R26, [R1+0x770] ;  /* 0x00077000011a7983 */ /* 0x000ea60000300a00 */
[----:B------:R-:W1:Y:S01]  /*8dae0*/  LDC.64 R8, c[0x0][0x228] ;  /* 0x00008a00ff087b82 */ /* 0x000e620000000a00 */
[----:B------:R-:W2:Y:S04]  /*8daf0*/  LDL.LU.64 R244, [R1+0x7c8] ;  /* 0x0007c80001f47983 */ /* 0x000ea80000300a00 */
[----:B---3--:R-:W3:Y:S03]  /*8db00*/  LDL.LU.64 R248, [R1+0x7a0] ;  /* 0x0007a00001f87983 */ /* 0x008ee60000300a00 */
[----:B------:R-:W3:Y:S08]  /*8db10*/  LDC R13, c[0x0][0x228] ;  /* 0x00008a00ff0d7b82 */ /* 0x000ef00000000800 */
[----:B------:R-:W3:Y:S01]  /*8db20*/  LDC R24, c[0x0][0x228] ;  /* 0x00008a00ff187b82 */ /* 0x000ee20000000800 */
        /* <DEDUP_REMOVED lines=32> */
[----:B---3--:R-:W-:Y:S01]  /*8dd30*/  PRMT R3, R121, 0x7771, RZ ;  /* 0x0000777179037816 */ /* 0x008fe200000000ff */
[----:B------:R1:W-:Y:S02]  /*8dd40*/  @P4 STG.E.U8 desc[UR60][R248.64], R117 ;  /* 0x00000075f8004986 */ /* 0x0003e4000c10113c */
[----:B------:R-:W3:Y:S08]  /*8dd50*/  LDC R7, c[0x0][0x228] ;  /* 0x00008a00ff077b82 */ /* 0x000ef00000000800 */
[----:B------:R-:W3:Y:S01]  /*8dd60*/  LDC R19, c[0x0][0x228] ;  /* 0x00008a00ff137b82 */ /* 0x000ee20000000800 */
[----:B-1----:R-:W3:Y:S04]  /*8dd70*/  LDL.LU.64 R248, [R1+0x8c0] ;  /* 0x0008c00001f87983 */ /* 0x002ee80000300a00 */
[----:B------:R-:W3:Y:S04]  /*8dd80*/  LDL.LU.64 R244, [R1+0x8b8] ;  /* 0x0008b80001f47983 */ /* 0x000ee80000300a00 */
[----:B--2---:R1:W-:Y:S04]  /*8dd90*/  @P6 STG.E.U8 desc[UR60][R250.64], R5 ;  /* 0x00000005fa006986 */ /* 0x0043e8000c10113c */
[----:B------:R2:W-:Y:S04]  /*8dda0*/  @P5 STG.E.U8 desc[UR60][R118.64], R3 ;  /* 0x0000000376005986 */ /* 0x0005e8000c10113c */
[----:B-1----:R-:W3:Y:S04]  /*8ddb0*/  LDL.LU.64 R250, [R1+0x8e8] ;  /* 0x0008e80001fa7983 */ /* 0x002ee80000300a00 */
[----:B--2---:R-:W2:Y:S01]  /*8ddc0*/  LDL.LU.64 R118, [R1+0x2f30] ;  /* 0x002f300001767983 */ /* 0x004ea20000300a00 */
[----:B------:R-:W-:Y:S01]  /*8ddd0*/  ISETP.LT.AND P4, PT, R17, R13, !P3 ;  /* 0x0000000d1100720c */ /* 0x000fe20005f81270 */
[----:B------:R-:W-:Y:S01]  /*8dde0*/  VIADD R0, R10, 0x7c ;  /* 0x0000007c0a007836 */ /* 0x000fe20000000000 */
[----:B0-----:R-:W-:Y:S01]  /*8ddf0*/  ISETP.LT.AND P3, PT, R14, R11, !P3 ;  /* 0x0000000b0e00720c */ /* 0x001fe20005f61270 */
[----:B------:R-:W2:Y:S01]  /*8de00*/  LDL.LU.64 R32, [R1+0x960] ;  /* 0x0009600001207983 */ /* 0x000ea20000300a00 */
[----:B------:R-:W0:Y:S02]  /*8de10*/  LDC.64 R12, c[0x0][0x228] ;  /* 0x00008a00ff0c7b82 */ /* 0x000e240000000a00 */
[----:B------:R-:W-:-:S02]  /*8de20*/  ISETP.GE.AND P6, PT, R0, R23, PT ;  /* 0x000000170000720c */ /* 0x000fc40003fc6270 */
[C---:B------:R-:W-:Y:S02]  /*8de30*/  PRMT R0, R121.reuse, 0x7772, RZ ;  /* 0x0000777279007816 */ /* 0x040fe400000000ff */
[----:B------:R-:W-:Y:S02]  /*8de40*/  PRMT R121, R121, 0x7773, RZ ;  /* 0x0000777379797816 */ /* 0x000fe400000000ff */
[----:B------:R-:W-:Y:S01]  /*8de50*/  ISETP.LT.AND P5, PT, R15, R6, !P6 ;  /* 0x000000060f00720c */ /* 0x000fe200077a1270 */
[----:B------:R-:W1:Y:S02]  /*8de60*/  LDC R11, c[0x0][0x228] ;  /* 0x00008a00ff0b7b82 */ /* 0x000e640000000800 */
[----:B------:R3:W-:Y:S01]  /*8de70*/  @P3 STG.E.U8 desc[UR60][R28.64], R0 ;  /* 0x000000001c003986 */ /* 0x0007e2000c10113c */
[----:B----4-:R-:W-:-:S03]  /*8de80*/  ISETP.LT.AND P3, PT, R16, R9, !P6 ;  /* 0x000000091000720c */ /* 0x010fc60007761270 */
[----:B------:R4:W-:Y:S01]  /*8de90*/  @P4 STG.E.U8 desc[UR60][R246.64], R121 ;  /* 0x00000079f6004986 */ /* 0x0009e2000c10113c */
[----:B------:R-:W-:Y:S01]  /*8dea0*/  ISETP.LT.AND P4, PT, R17, R24, !P6 ;  /* 0x000000181100720c */ /* 0x000fe20007781270 */
[----:B------:R-:W1:Y:S01]  /*8deb0*/  LDC R9, c[0x0][0x228] ;  /* 0x00008a00ff097b82 */ /* 0x000e620000000800 */
[----:B---3--:R-:W-:Y:S01]  /*8dec0*/  ISETP.LT.AND P6, PT, R14, R7, !P6 ;  /* 0x000000070e00720c */ /* 0x008fe200077c1270 */
[----:B------:R-:W3:Y:S01]  /*8ded0*/  LDL.LU.64 R28, [R1+0x958] ;  /* 0x00095800011c7983 */ /* 0x000ee20000300a00 */
[----:B------:R-:W-:-:S05]  /*8dee0*/  VIADD R3, R10, 0x7d ;  /* 0x0000007d0a037836 */ /* 0x000fca0000000000 */
[----:B------:R-:W3:Y:S01]  /*8def0*/  LDC.64 R6, c[0x0][0x228] ;  /* 0x00008a00ff067b82 */ /* 0x000ee20000000a00 */
[----:B----4-:R-:W4:Y:S07]  /*8df00*/  LDL.LU.64 R246, [R1+0x9b0] ;  /* 0x0009b00001f67983 */ /* 0x010f2e0000300a00 */
[----:B------:R-:W4:Y:S08]  /*8df10*/  LDC R23, c[0x0][0x228] ;  /* 0x00008a00ff177b82 */ /* 0x000f300000000800 */
[----:B------:R-:W4:Y:S01]  /*8df20*/  LDC R24, c[0x0][0x228] ;  /* 0x00008a00ff187b82 */ /* 0x000f220000000800 */
[----:B--2---:R-:W-:-:S02]  /*8df30*/  PRMT R0, R118, 0x7770, RZ ;  /* 0x0000777076007816 */ /* 0x004fc400000000ff */
[----:B------:R-:W-:-:S03]  /*8df40*/  PRMT R5, R118, 0x7771, RZ ;  /* 0x0000777176057816 */ /* 0x000fc600000000ff */
[----:B------:R2:W-:Y:S04]  /*8df50*/  @P5 STG.E.U8 desc[UR60][R248.64], R0 ;  /* 0x00000000f8005986 */ /* 0x0005e8000c10113c */
[----:B------:R-:W-:Y:S01]  /*8df60*/  @P3 STG.E.U8 desc[UR60][R244.64], R5 ;  /* 0x00000005f4003986 */ /* 0x000fe2000c10113c */
[----:B--2---:R-:W-:-:S03]  /*8df70*/  PRMT R0, R118, 0x7772, RZ ;  /* 0x0000777276007816 */ /* 0x004fc600000000ff */
[----:B------:R-:W2:Y:S04]  /*8df80*/  LDL.LU.64 R248, [R1+0x990] ;  /* 0x0009900001f87983 */ /* 0x000ea80000300a00 */
[----:B------:R0:W-:Y:S04]  /*8df90*/  @P6 STG.E.U8 desc[UR60][R122.64], R0 ;  /* 0x000000007a006986 */ /* 0x0001e8000c10113c */
[----:B0-----:R-:W3:Y:S01]  /*8dfa0*/  LDL.LU.64 R122, [R1+0x2f28] ;  /* 0x002f2800017a7983 */ /* 0x001ee20000300a00 */
[----:B------:R-:W-:Y:S02]  /*8dfb0*/  ISETP.GE.AND P5, PT, R3, R13, PT ;  /* 0x0000000d0300720c */ /* 0x000fe40003fa6270 */
[----:B------:R-:W-:Y:S01]  /*8dfc0*/  PRMT R118, R118, 0x7773, RZ ;  /* 0x0000777376767816 */ /* 0x000fe200000000ff */
[----:B------:R-:W2:Y:S01]  /*8dfd0*/  LDL.LU.64 R30, [R1+0xa08] ;  /* 0x000a0800011e7983 */ /* 0x000ea20000300a00 */
[----:B------:R-:W-:Y:S01]  /*8dfe0*/  ISETP.LT.AND P3, PT, R15, R4, !P5 ;  /* 0x000000040f00720c */ /* 0x000fe20006f61270 */
[----:B------:R-:W0:Y:S01]  /*8dff0*/  LDC R13, c[0x0][0x228] ;  /* 0x00008a00ff0d7b82 */ /* 0x000e220000000800 */
[----:B-1----:R-:W-:Y:S01]  /*8e000*/  ISETP.LT.AND P6, PT, R16, R11, !P5 ;  /* 0x0000000b1000720c */ /* 0x002fe20006fc1270 */
[----:B------:R1:W-:Y:S01]  /*8e010*/  @P4 STG.E.U8 desc[UR60][R250.64], R118 ;  /* 0x00000076fa004986 */ /* 0x0003e2000c10113c */
[----:B------:R-:W-:-:S02]  /*8e020*/  ISETP.LT.AND P4, PT, R17, R19, !P5 ;  /* 0x000000131100720c */ /* 0x000fc40006f81270 */
[----:B------:R-:W-:Y:S01]  /*8e030*/  ISETP.LT.AND P5, PT, R14, R9, !P5 ;  /* 0x000000090e00720c */ /* 0x000fe20006fa1270 */
[----:B------:R-:W2:Y:S02]  /*8e040*/  LDL.LU.64 R26, [R1+0xa00] ;  /* 0x000a0000011a7983 */ /* 0x000ea40000300a00 */
[----:B------:R-:W0:Y:S02]  /*8e050*/  LDC R11, c[0x0][0x228] ;  /* 0x00008a00ff0b7b82 */ /* 0x000e240000000800 */
[----:B------:R-:W2:Y:S04]  /*8e060*/  LDL.LU.64 R244, [R1+0xa58] ;  /* 0x000a580001f47983 */ /* 0x000ea80000300a00 */
[----:B-1----:R-:W2:Y:S01]  /*8e070*/  LDL.LU.64 R250, [R1+0xa30] ;  /* 0x000a300001fa7983 */ /* 0x002ea20000300a00 */
[----:B------:R-:W-:Y:S01]  /*8e080*/  VIADD R3, R10, 0x7e ;  /* 0x0000007e0a037836 */ /* 0x000fe20000000000 */
[----:B------:R-:W1:Y:S08]  /*8e090*/  LDC.64 R4, c[0x0][0x228] ;  /* 0x00008a00ff047b82 */ /* 0x000e700000000a00 */
[----:B------:R-:W1:Y:S01]  /*8e0a0*/  LDC R19, c[0x0][0x228] ;  /* 0x00008a00ff137b82 */ /* 0x000e620000000800 */
[----:B---3--:R-:W-:-:S02]  /*8e0b0*/  PRMT R0, R122, 0x7770, RZ ;  /* 0x000077707a007816 */ /* 0x008fc400000000ff */
[----:B------:R-:W-:-:S03]  /*8e0c0*/  PRMT R9, R122, 0x7771, RZ ;  /* 0x000077717a097816 */ /* 0x000fc600000000ff */
[----:B------:R3:W-:Y:S04]  /*8e0d0*/  @P3 STG.E.U8 desc[UR60][R32.64], R0 ;  /* 0x0000000020003986 */ /* 0x0007e8000c10113c */
[----:B------:R-:W-:Y:S01]  /*8e0e0*/  @P6 STG.E.U8 desc[UR60][R28.64], R9 ;  /* 0x000000091c006986 */ /* 0x000fe2000c10113c */
[C---:B---3--:R-:W-:Y:S02]  /*8e0f0*/  PRMT R0, R122.reuse, 0x7772, RZ ;  /* 0x000077727a007816 */ /* 0x048fe400000000ff */
[----:B------:R-:W-:-:S03]  /*8e100*/  PRMT R122, R122, 0x7773, RZ ;  /* 0x000077737a7a7816 */ /* 0x000fc600000000ff */
[----:B----4-:R-:W-:Y:S04]  /*8e110*/  @P5 STG.E.U8 desc[UR60][R246.64], R0 ;  /* 0x00000000f6005986 */ /* 0x010fe8000c10113c */
[----:B--2---:R2:W-:Y:S04]  /*8e120*/  @P4 STG.E.U8 desc[UR60][R248.64], R122 ;  /* 0x0000007af8004986 */ /* 0x0045e8000c10113c */
[----:B--2---:R-:W2:Y:S01]  /*8e130*/  LDL.LU.64 R248, [R1+0xaa8] ;  /* 0x000aa80001f87983 */ /* 0x004ea20000300a00 */
[----:B------:R-:W-:Y:S02]  /*8e140*/  ISETP.GE.AND P3, PT, R3, R7, PT ;  /* 0x000000070300720c */ /* 0x000fe40003f66270 */
[----:B------:R-:W-:Y:S01]  /*8e150*/  PRMT R0, R119, 0x7770, RZ ;  /* 0x0000777077007816 */ /* 0x000fe200000000ff */
[----:B------:R-:W3:Y:S01]  /*8e160*/  LDL.LU.64 R28, [R1+0xaf8] ;  /* 0x000af800011c7983 */ /* 0x000ee20000300a00 */
[----:B------:R-:W-:-:S02]  /*8e170*/  ISETP.LT.AND P6, PT, R15, R2, !P3 ;  /* 0x000000020f00720c */ /* 0x000fc40005fc1270 */
[----:B0-----:R-:W-:Y:S01]  /*8e180*/  ISETP.LT.AND P5, PT, R16, R13, !P3 ;  /* 0x0000000d1000720c */ /* 0x001fe20005fa1270 */
[----:B------:R-:W-:Y:S01]  /*8e190*/  VIADD R7, R10, 0x7f ;  /* 0x0000007f0a077836 */ /* 0x000fe20000000000 */
[----:B------:R-:W-:Y:S01]  /*8e1a0*/  ISETP.LT.AND P4, PT, R17, R23, !P3 ;  /* 0x000000171100720c */ /* 0x000fe20005f81270 */
[----:B------:R-:W4:Y:S01]  /*8e1b0*/  LDL.LU.64 R246, [R1+0xad8] ;  /* 0x000ad80001f67983 */ /* 0x000f220000300a00 */
[----:B------:R-:W-:Y:S01]  /*8e1c0*/  ISETP.LT.AND P3, PT, R14, R11, !P3 ;  /* 0x0000000b0e00720c */ /* 0x000fe20005f61270 */
[----:B------:R-:W0:Y:S01]  /*8e1d0*/  LDC R13, c[0x0][0x228] ;  /* 0x00008a00ff0d7b82 */ /* 0x000e220000000800 */
[----:B------:R-:W-:-:S05]  /*8e1e0*/  PRMT R9, R119, 0x7771, RZ ;  /* 0x0000777177097816 */ /* 0x000fca00000000ff */
[----:B------:R1:W-:Y:S02]  /*8e1f0*/  @P6 STG.E.U8 desc[UR60][R30.64], R0 ;  /* 0x000000001e006986 */ /* 0x0003e4000c10113c */
[----:B-1----:R-:W-:Y:S01]  /*8e200*/  ISETP.GE.AND P6, PT, R7, R5, PT ;  /* 0x000000050700720c */ /* 0x002fe20003fc6270 */
[----:B------:R-:W1:Y:S01]  /*8e210*/  LDC.64 R2, c[0x0][0x228] ;  /* 0x00008a00ff027b82 */ /* 0x000e620000000a00 */
[----:B------:R-:W-:Y:S02]  /*8e220*/  @P5 STG.E.U8 desc[UR60][R26.64], R9 ;  /* 0x000000091a005986 */ /* 0x000fe4000c10113c */
[----:B------:R-:W-:-:S05]  /*8e230*/  ISETP.LT.AND P5, PT, R15, R8, !P6 ;  /* 0x000000080f00720c */ /* 0x000fca00077a1270 */
[----:B------:R-:W3:Y:S01]  /*8e240*/  LDC R11, c[0x0][0x228] ;  /* 0x00008a00ff0b7b82 */ /* 0x000ee20000000800 */
[----:B------:R-:W-:-:S05]  /*8e250*/  PRMT R0, R119, 0x7772, RZ ;  /* 0x0000777277007816 */ /* 0x000fca00000000ff */
[----:B------:R0:W-:Y:S01]  /*8e260*/  @P3 STG.E.U8 desc[UR60][R244.64], R0 ;  /* 0x00000000f4003986 */ /* 0x0001e2000c10113c */
[----:B------:R-:W-:Y:S01]  /*8e270*/  ISETP.LT.AND P3, PT, R16, R19, !P6 ;  /* 0x000000131000720c */ /* 0x000fe20007761270 */
[----:B------:R-:W4:Y:S01]  /*8e280*/  LDC R23, c[0x0][0x228] ;  /* 0x00008a00ff177b82 */ /* 0x000f220000000800 */
[----:B------:R-:W-:Y:S02]  /*8e290*/  PRMT R119, R119, 0x7773, RZ ;  /* 0x0000777377777816 */ /* 0x000fe400000000ff */
[----:B------:R-:W-:-:S03]  /*8e2a0*/  PRMT R7, R123, 0x7771, RZ ;  /* 0x000077717b077816 */ /* 0x000fc600000000ff */
[----:B------:R0:W-:Y:S02]  /*8e2b0*/  @P4 STG.E.U8 desc[UR60][R250.64], R119 ;  /* 0x00000077fa004986 */ /* 0x0001e4000c10113c */
[----:B------:R-:W4:Y:S01]  /*8e2c0*/  LDC R19, c[0x0][0x228] ;  /* 0x00008a00ff137b82 */ /* 0x000f220000000800 */
[----:B0-----:R-:W-:Y:S01]  /*8e2d0*/  PRMT R0, R123, 0x7770, RZ ;  /* 0x000077707b007816 */ /* 0x001fe200000000ff */
[----:B------:R-:W-:-:S06]  /*8e2e0*/  VIADD R5, R10, 0x80 ;  /* 0x000000800a057836 */ /* 0x000fcc0000000000 */
[----:B------:R-:W0:Y:S01]  /*8e2f0*/  LDC.64 R8, c[0x0][0x228] ;  /* 0x00008a00ff087b82 */ /* 0x000e220000000a00 */
[----:B------:R-:W4:Y:S04]  /*8e300*/  LDL.LU.64 R250, [R1+0xb50] ;  /* 0x000b500001fa7983 */ /* 0x000f280000300a00 */
[----:B------:R-:W4:Y:S04]  /*8e310*/  LDL.LU.64 R244, [R1+0xb48] ;  /* 0x000b480001f47983 */ /* 0x000f280000300a00 */
[----:B--2---:R2:W-:Y:S04]  /*8e320*/  @P5 STG.E.U8 desc[UR60][R248.64], R0 ;  /* 0x00000000f8005986 */ /* 0x0045e8000c10113c */
[----:B------:R1:W-:Y:S04]  /*8e330*/  @P3 STG.E.U8 desc[UR60][R124.64], R7 ;  /* 0x000000077c003986 */ /* 0x0003e8000c10113c */
[----:B--2---:R-:W2:Y:S04]  /*8e340*/  LDL.LU.64 R248, [R1+0xb78] ;  /* 0x000b780001f87983 */ /* 0x004ea80000300a00 */
[----:B-1----:R-:W2:Y:S01]  /*8e350*/  LDL.LU.64 R124, [R1+0x2f20] ;  /* 0x002f2000017c7983 */ /* 0x002ea20000300a00 */
[----:B------:R-:W-:Y:S01]  /*8e360*/  ISETP.LT.AND P4, PT, R17, R24, !P6 ;  /* 0x000000181100720c */ /* 0x000fe20007781270 */
[----:B------:R-:W1:Y:S01]  /*8e370*/  LDC R7, c[0x0][0x228] ;  /* 0x00008a00ff077b82 */ /* 0x000e620000000800 */
[----:B------:R-:W-:Y:S01]  /*8e380*/  ISETP.LT.AND P6, PT, R14, R13, !P6 ;  /* 0x0000000d0e00720c */ /* 0x000fe200077c1270 */
[----:B------:R-:W2:Y:S01]  /*8e390*/  LDL.LU.64 R32, [R1+0xbf0] ;  /* 0x000bf00001207983 */ /* 0x000ea20000300a00 */
[----:B------:R-:W-:-:S02]  /*8e3a0*/  ISETP.GE.AND P5, PT, R5, R3, PT ;  /* 0x000000030500720c */ /* 0x000fc40003fa6270 */
[C---:B------:R-:W-:Y:S02]  /*8e3b0*/  PRMT R0, R123.reuse, 0x7772, RZ ;  /* 0x000077727b007816 */ /* 0x040fe400000000ff */
[----:B------:R-:W-:Y:S01]  /*8e3c0*/  PRMT R123, R123, 0x7773, RZ ;  /* 0x000077737b7b7816 */ /* 0x000fe200000000ff */
[----:B------:R-:W1:Y:S01]  /*8e3d0*/  LDC R13, c[0x0][0x228] ;  /* 0x00008a00ff0d7b82 */ /* 0x000e620000000800 */
[----:B------:R-:W-:-:S05]  /*8e3e0*/  ISETP.LT.AND P3, PT, R15, R22, !P5 ;  /* 0x000000160f00720c */ /* 0x000fca0006f61270 */
[----:B---3--:R3:W-:Y:S01]  /*8e3f0*/  @P6 STG.E.U8 desc[UR60][R28.64], R0 ;  /* 0x000000001c006986 */ /* 0x0087e2000c10113c */
[----:B------:R-:W-:Y:S01]  /*8e400*/  ISETP.LT.AND P6, PT, R16, R11, !P5 ;  /* 0x0000000b1000720c */ /* 0x000fe20006fc1270 */
[----:B------:R-:W1:Y:S02]  /*8e410*/  LDC R24, c[0x0][0x228] ;  /* 0x00008a00ff187b82 */ /* 0x000e640000000800 */
[----:B----4-:R4:W-:Y:S01]  /*8e420*/  @P4 STG.E.U8 desc[UR60][R246.64], R123 ;  /* 0x0000007bf6004986 */ /* 0x0109e2000c10113c */
[----:B------:R-:W-:Y:S02]  /*8e430*/  ISETP.LT.AND P4, PT, R17, R23, !P5 ;  /* 0x000000171100720c */ /* 0x000fe40006f81270 */
[----:B------:R-:W-:-:S03]  /*8e440*/  ISETP.LT.AND P5, PT, R14, R19, !P5 ;  /* 0x000000130e00720c */ /* 0x000fc60006fa1270 */
[----:B------:R-:W1:Y:S01]  /*8e450*/  LDC R11, c[0x0][0x228] ;  /* 0x00008a00ff0b7b82 */ /* 0x000e620000000800 */
[----:B---3--:R-:W3:Y:S04]  /*8e460*/  LDL.LU.64 R28, [R1+0xbe8] ;  /* 0x000be800011c7983 */ /* 0x008ee80000300a00 */
[----:B----4-:R-:W4:Y:S01]  /*8e470*/  LDL.LU.64 R246, [R1+0xc40] ;  /* 0x000c400001f67983 */ /* 0x010f220000300a00 */
[----:B--2---:R-:W-:Y:S01]  /*8e480*/  PRMT R5, R124, 0x7771, RZ ;  /* 0x000077717c057816 */ /* 0x004fe200000000ff */
[----:B------:R-:W-:Y:S01]  /*8e490*/  VIADD R3, R10, 0x81 ;  /* 0x000000810a037836 */ /* 0x000fe20000000000 */
[C---:B------:R-:W-:Y:S01]  /*8e4a0*/  PRMT R0, R124.reuse, 0x7770, RZ ;  /* 0x000077707c007816 */ /* 0x040fe200000000ff */
[----:B------:R-:W2:Y:S04]  /*8e4b0*/  LDC.64 R22, c[0x0][0x228] ;  /* 0x00008a00ff167b82 */ /* 0x000ea80000000a00 */
[----:B------:R0:W-:Y:S04]  /*8e4c0*/  @P3 STG.E.U8 desc[UR60][R250.64], R0 ;  /* 0x00000000fa003986 */ /* 0x0001e8000c10113c */
[----:B------:R-:W-:Y:S01]  /*8e4d0*/  @P6 STG.E.U8 desc[UR60][R244.64], R5 ;  /* 0x00000005f4006986 */ /* 0x000fe2000c10113c */
[----:B------:R-:W2:Y:S01]  /*8e4e0*/  LDC R19, c[0x0][0x228] ;  /* 0x00008a00ff137b82 */ /* 0x000ea20000000800 */
[----:B0-----:R-:W-:-:S02]  /*8e4f0*/  PRMT R0, R124, 0x7772, RZ ;  /* 0x000077727c007816 */ /* 0x001fc400000000ff */
        /* <DEDUP_REMOVED lines=30> */
[----:B------:R-:W-:Y:S01]  /*8e6e0*/  VIADD R3, R10, 0x83 ;  /* 0x000000830a037836 */ /* 0x000fe20000000000 */
[----:B------:R-:W-:Y:S01]  /*8e6f0*/  ISETP.LT.AND P5, PT, R15, R6, !P6 ;  /* 0x000000060f00720c */ /* 0x000fe200077a1270 */
[----:B------:R-:W3:Y:S01]  /*8e700*/  LDL.LU.64 R28, [R1+0xd88] ;  /* 0x000d8800011c7983 */ /* 0x000ee20000300a00 */
[----:B0-----:R-:W-:Y:S01]  /*8e710*/  ISETP.LT.AND P3, PT, R16, R9, !P6 ;  /* 0x000000091000720c */ /* 0x001fe20007761270 */
[----:B------:R-:W0:Y:S01]  /*8e720*/  LDC R23, c[0x0][0x228] ;  /* 0x00008a00ff177b82 */ /* 0x000e220000000800 */
[----:B------:R-:W-:Y:S01]  /*8e730*/  ISETP.LT.AND P4, PT, R17, R24, !P6 ;  /* 0x000000181100720c */ /* 0x000fe20007781270 */
[----:B------:R-:W4:Y:S01]  /*8e740*/  LDL.LU.64 R246, [R1+0xd68] ;  /* 0x000d680001f67983 */ /* 0x000f220000300a00 */
[----:B------:R-:W-:-:S05]  /*8e750*/  ISETP.LT.AND P6, PT, R14, R7, !P6 ;  /* 0x000000070e00720c */ /* 0x000fca00077c1270 */
[----:B------:R-:W0:Y:S01]  /*8e760*/  LDC R9, c[0x0][0x228] ;  /* 0x00008a00ff097b82 */ /* 0x000e220000000800 */
[----:B------:R-:W-:Y:S01]  /*8e770*/  PRMT R5, R125, 0x7771, RZ ;  /* 0x000077717d057816 */ /* 0x000fe200000000ff */
[----:B------:R1:W-:Y:S02]  /*8e780*/  @P5 STG.E.U8 desc[UR60][R30.64], R0 ;  /* 0x000000001e005986 */ /* 0x0003e4000c10113c */
[----:B-1----:R-:W-:Y:S02]  /*8e790*/  ISETP.GE.AND P5, PT, R3, R13, PT ;  /* 0x0000000d0300720c */ /* 0x002fe40003fa6270 */
[----:B------:R-:W-:Y:S02]  /*8e7a0*/  @P3 STG.E.U8 desc[UR60][R26.64], R5 ;  /* 0x000000051a003986 */ /* 0x000fe4000c10113c */
[----:B------:R-:W-:Y:S01]  /*8e7b0*/  ISETP.LT.AND P3, PT, R15, R4, !P5 ;  /* 0x000000040f00720c */ /* 0x000fe20006f61270 */
[----:B------:R-:W1:Y:S01]  /*8e7c0*/  LDC.64 R6, c[0x0][0x228] ;  /* 0x00008a00ff067b82 */ /* 0x000e620000000a00 */
[----:B------:R-:W-:-:S02]  /*8e7d0*/  PRMT R0, R125, 0x7772, RZ ;  /* 0x000077727d007816 */ /* 0x000fc400000000ff */
[----:B------:R-:W-:-:S05]  /*8e7e0*/  PRMT R125, R125, 0x7773, RZ ;  /* 0x000077737d7d7816 */ /* 0x000fca00000000ff */
[----:B------:R-:W3:Y:S01]  /*8e7f0*/  LDC R13, c[0x0][0x228] ;  /* 0x00008a00ff0d7b82 */ /* 0x000ee20000000800 */
[----:B------:R0:W-:Y:S01]  /*8e800*/  @P6 STG.E.U8 desc[UR60][R244.64], R0 ;  /* 0x00000000f4006986 */ /* 0x0001e2000c10113c */
[----:B------:R-:W-:-:S03]  /*8e810*/  ISETP.LT.AND P6, PT, R16, R11, !P5 ;  /* 0x0000000b1000720c */ /* 0x000fc60006fc1270 */
[----:B------:R0:W-:Y:S01]  /*8e820*/  @P4 STG.E.U8 desc[UR60][R248.64], R125 ;  /* 0x0000007df8004986 */ /* 0x0001e2000c10113c */
[----:B------:R-:W-:Y:S02]  /*8e830*/  ISETP.LT.AND P4, PT, R17, R19, !P5 ;  /* 0x000000131100720c */ /* 0x000fe40006f81270 */
[----:B------:R-:W4:Y:S01]  /*8e840*/  LDC R11, c[0x0][0x228] ;  /* 0x00008a00ff0b7b82 */ /* 0x000f220000000800 */
[----:B0-----:R-:W-:Y:S02]  /*8e850*/  ISETP.LT.AND P5, PT, R14, R9, !P5 ;  /* 0x000000090e00720c */ /* 0x001fe40006fa1270 */
[C---:B------:R-:W-:Y:S02]  /*8e860*/  PRMT R9, R129.reuse, 0x7771, RZ ;  /* 0x0000777181097816 */ /* 0x040fe400000000ff */
[----:B------:R-:W-:Y:S01]  /*8e870*/  PRMT R0, R129, 0x7770, RZ ;  /* 0x0000777081007816 */ /* 0x000fe200000000ff */
[----:B------:R-:W-:Y:S02]  /*8e880*/  VIADD R3, R10, 0x84 ;  /* 0x000000840a037836 */ /* 0x000fe40000000000 */
[----:B------:R-:W0:Y:S01]  /*8e890*/  LDC.64 R4, c[0x0][0x228] ;  /* 0x00008a00ff047b82 */ /* 0x000e220000000a00 */
[----:B------:R-:W4:Y:S04]  /*8e8a0*/  LDL.LU.64 R248, [R1+0xdd8] ;  /* 0x000dd80001f87983 */ /* 0x000f280000300a00 */
[----:B------:R-:W4:Y:S03]  /*8e8b0*/  LDL.LU.64 R244, [R1+0xdd0] ;  /* 0x000dd00001f47983 */ /* 0x000f260000300a00 */
[----:B------:R-:W0:Y:S08]  /*8e8c0*/  LDC R19, c[0x0][0x228] ;  /* 0x00008a00ff137b82 */ /* 0x000e300000000800 */
[----:B------:R-:W0:Y:S01]  /*8e8d0*/  LDC R24, c[0x0][0x228] ;  /* 0x00008a00ff187b82 */ /* 0x000e220000000800 */
[----:B--2---:R2:W-:Y:S04]  /*8e8e0*/  @P3 STG.E.U8 desc[UR60][R250.64], R0 ;  /* 0x00000000fa003986 */ /* 0x0045e8000c10113c */
[----:B------:R1:W-:Y:S04]  /*8e8f0*/  @P6 STG.E.U8 desc[UR60][R126.64], R9 ;  /* 0x000000097e006986 */ /* 0x0003e8000c10113c */
[----:B--2---:R-:W2:Y:S04]  /*8e900*/  LDL.LU.64 R250, [R1+0xe00] ;  /* 0x000e000001fa7983 */ /* 0x004ea80000300a00 */
[----:B-1----:R-:W2:Y:S01]  /*8e910*/  LDL.LU.64 R126, [R1+0x2f10] ;  /* 0x002f1000017e7983 */ /* 0x002ea20000300a00 */
[----:B------:R-:W-:-:S02]  /*8e920*/  ISETP.GE.AND P3, PT, R3, R7, PT ;  /* 0x000000070300720c */ /* 0x000fc40003f66270 */
[C---:B------:R-:W-:Y:S01]  /*8e930*/  PRMT R0, R129.reuse, 0x7772, RZ ;  /* 0x0000777281007816 */ /* 0x040fe200000000ff */
[----:B------:R-:W2:Y:S01]  /*8e940*/  LDL.LU.64 R32, [R1+0xe78] ;  /* 0x000e780001207983 */ /* 0x000ea20000300a00 */
[----:B------:R-:W-:Y:S02]  /*8e950*/  PRMT R129, R129, 0x7773, RZ ;  /* 0x0000777381817816 */ /* 0x000fe400000000ff */
[----:B------:R-:W-:Y:S01]  /*8e960*/  ISETP.LT.AND P6, PT, R15, R2, !P3 ;  /* 0x000000020f00720c */ /* 0x000fe20005fc1270 */
[----:B---3--:R1:W-:Y:S01]  /*8e970*/  @P5 STG.E.U8 desc[UR60][R28.64], R0 ;  /* 0x000000001c005986 */ /* 0x0083e2000c10113c */
[----:B------:R-:W-:Y:S01]  /*8e980*/  ISETP.LT.AND P5, PT, R16, R13, !P3 ;  /* 0x0000000d1000720c */ /* 0x000fe20005fa1270 */
[----:B------:R-:W-:Y:S01]  /*8e990*/  VIADD R7, R10, 0x85 ;  /* 0x000000850a077836 */ /* 0x000fe20000000000 */
[----:B------:R-:W3:Y:S01]  /*8e9a0*/  LDC R13, c[0x0][0x228] ;  /* 0x00008a00ff0d7b82 */ /* 0x000ee20000000800 */
[----:B----4-:R4:W-:Y:S01]  /*8e9b0*/  @P4 STG.E.U8 desc[UR60][R246.64], R129 ;  /* 0x00000081f6004986 */ /* 0x0109e2000c10113c */
[----:B------:R-:W-:-:S02]  /*8e9c0*/  ISETP.LT.AND P4, PT, R17, R23, !P3 ;  /* 0x000000171100720c */ /* 0x000fc40005f81270 */
[----:B------:R-:W-:-:S04]  /*8e9d0*/  ISETP.LT.AND P3, PT, R14, R11, !P3 ;  /* 0x0000000b0e00720c */ /* 0x000fc80005f61270 */
[----:B------:R-:W3:Y:S01]  /*8e9e0*/  LDC.64 R2, c[0x0][0x228] ;  /* 0x00008a00ff027b82 */ /* 0x000ee20000000a00 */
[----:B-1----:R-:W3:Y:S04]  /*8e9f0*/  LDL.LU.64 R28, [R1+0xe70] ;  /* 0x000e7000011c7983 */ /* 0x002ee80000300a00 */
[----:B----4-:R-:W4:Y:S03]  /*8ea00*/  LDL.LU.64 R246, [R1+0xec8] ;  /* 0x000ec80001f67983 */ /* 0x010f260000300a00 */
[----:B------:R-:W1:Y:S08]  /*8ea10*/  LDC R11, c[0x0][0x228] ;  /* 0x00008a00ff0b7b82 */ /* 0x000e700000000800 */
[----:B------:R-:W1:Y:S01]  /*8ea20*/  LDC R23, c[0x0][0x228] ;  /* 0x00008a00ff177b82 */ /* 0x000e620000000800 */
[----:B--2---:R-:W-:-:S02]  /*8ea30*/  PRMT R0, R126, 0x7770, RZ ;  /* 0x000077707e007816 */ /* 0x004fc400000000ff */
[----:B------:R-:W-:-:S03]  /*8ea40*/  PRMT R9, R126, 0x7771, RZ ;  /* 0x000077717e097816 */ /* 0x000fc600000000ff */
[----:B------:R2:W-:Y:S04]  /*8ea50*/  @P6 STG.E.U8 desc[UR60][R248.64], R0 ;  /* 0x00000000f8006986 */ /* 0x0005e8000c10113c */
[----:B------:R-:W-:Y:S01]  /*8ea60*/  @P5 STG.E.U8 desc[UR60][R244.64], R9 ;  /* 0x00000009f4005986 */ /* 0x000fe2000c10113c */
[----:B--2---:R-:W-:-:S03]  /*8ea70*/  PRMT R0, R126, 0x7772, RZ ;  /* 0x000077727e007816 */ /* 0x004fc600000000ff */
[----:B------:R-:W2:Y:S04]  /*8ea80*/  LDL.LU.64 R248, [R1+0xea8] ;  /* 0x000ea80001f87983 */ /* 0x000ea80000300a00 */
[----:B------:R0:W-:Y:S04]  /*8ea90*/  @P3 STG.E.U8 desc[UR60][R130.64], R0 ;  /* 0x0000000082003986 */ /* 0x0001e8000c10113c */
[----:B0-----:R-:W4:Y:S01]  /*8eaa0*/  LDL.LU.64 R130, [R1+0x2f08] ;  /* 0x002f080001827983 */ /* 0x001f220000300a00 */
[----:B------:R-:W-:Y:S02]  /*8eab0*/  ISETP.GE.AND P6, PT, R7, R5, PT ;  /* 0x000000050700720c */ /* 0x000fe40003fc6270 */
[----:B------:R-:W-:Y:S01]  /*8eac0*/  PRMT R126, R126, 0x7773, RZ ;  /* 0x000077737e7e7816 */ /* 0x000fe200000000ff */
[----:B------:R-:W2:Y:S01]  /*8ead0*/  LDL.LU.64 R30, [R1+0xf20] ;  /* 0x000f2000011e7983 */ /* 0x000ea20000300a00 */
[----:B------:R-:W-:-:S02]  /*8eae0*/  ISETP.LT.AND P5, PT, R15, R8, !P6 ;  /* 0x000000080f00720c */ /* 0x000fc400077a1270 */
[----:B------:R-:W-:Y:S01]  /*8eaf0*/  ISETP.LT.AND P3, PT, R16, R19, !P6 ;  /* 0x000000131000720c */ /* 0x000fe20007761270 */
[----:B------:R0:W-:Y:S01]  /*8eb00*/  @P4 STG.E.U8 desc[UR60][R250.64], R126 ;  /* 0x0000007efa004986 */ /* 0x0001e2000c10113c */
[----:B------:R-:W-:Y:S01]  /*8eb10*/  ISETP.LT.AND P4, PT, R17, R24, !P6 ;  /* 0x000000181100720c */ /* 0x000fe20007781270 */
[----:B------:R-:W1:Y:S01]  /*8eb20*/  LDC R19, c[0x0][0x228] ;  /* 0x00008a00ff137b82 */ /* 0x000e620000000800 */
[----:B---3--:R-:W-:Y:S01]  /*8eb30*/  ISETP.LT.AND P6, PT, R14, R13, !P6 ;  /* 0x0000000d0e00720c */ /* 0x008fe200077c1270 */
[----:B------:R-:W3:Y:S04]  /*8eb40*/  LDL.LU.64 R26, [R1+0xf18] ;  /* 0x000f1800011a7983 */ /* 0x000ee80000300a00 */
[----:B------:R-:W3:Y:S01]  /*8eb50*/  LDL.LU.64 R244, [R1+0xf70] ;  /* 0x000f700001f47983 */ /* 0x000ee20000300a00 */
[----:B------:R-:W-:Y:S01]  /*8eb60*/  VIADD R5, R10, 0x86 ;  /* 0x000000860a057836 */ /* 0x000fe20000000000 */
[----:B------:R-:W1:Y:S02]  /*8eb70*/  LDC.64 R8, c[0x0][0x228] ;  /* 0x00008a00ff087b82 */ /* 0x000e640000000a00 */
[----:B0-----:R-:W3:Y:S06]  /*8eb80*/  LDL.LU.64 R250, [R1+0xf48] ;  /* 0x000f480001fa7983 */ /* 0x001eec0000300a00 */
[----:B------:R-:W0:Y:S08]  /*8eb90*/  LDC R13, c[0x0][0x228] ;  /* 0x00008a00ff0d7b82 */ /* 0x000e300000000800 */
[----:B------:R-:W0:Y:S01]  /*8eba0*/  LDC R24, c[0x0][0x228] ;  /* 0x00008a00ff187b82 */ /* 0x000e220000000800 */
[----:B----4-:R-:W-:-:S02]  /*8ebb0*/  PRMT R0, R130, 0x7770, RZ ;  /* 0x0000777082007816 */ /* 0x010fc400000000ff */
[----:B------:R-:W-:-:S03]  /*8ebc0*/  PRMT R7, R130, 0x7771, RZ ;  /* 0x0000777182077816 */ /* 0x000fc600000000ff */
[----:B------:R4:W-:Y:S04]  /*8ebd0*/  @P5 STG.E.U8 desc[UR60][R32.64], R0 ;  /* 0x0000000020005986 */ /* 0x0009e8000c10113c */
[----:B------:R1:W-:Y:S01]  /*8ebe0*/  @P3 STG.E.U8 desc[UR60][R28.64], R7 ;  /* 0x000000071c003986 */ /* 0x0003e2000c10113c */
[C---:B----4-:R-:W-:Y:S02]  /*8ebf0*/  PRMT R0, R130.reuse, 0x7772, RZ ;  /* 0x0000777282007816 */ /* 0x050fe400000000ff */
[----:B------:R-:W-:Y:S02]  /*8ec00*/  PRMT R130, R130, 0x7773, RZ ;  /* 0x0000777382827816 */ /* 0x000fe400000000ff */
[----:B------:R-:W-:Y:S01]  /*8ec10*/  ISETP.GE.AND P5, PT, R5, R3, PT ;  /* 0x000000030500720c */ /* 0x000fe20003fa6270 */
[----:B------:R-:W-:Y:S01]  /*8ec20*/  @P6 STG.E.U8 desc[UR60][R246.64], R0 ;  /* 0x00000000f6006986 */ /* 0x000fe2000c10113c */
[----:B-1----:R-:W1:Y:S03]  /*8ec30*/  LDC R7, c[0x0][0x228] ;  /* 0x00008a00ff077b82 */ /* 0x002e660000000800 */
[----:B--2---:R2:W-:Y:S04]  /*8ec40*/  @P4 STG.E.U8 desc[UR60][R248.64], R130 ;  /* 0x00000082f8004986 */ /* 0x0045e8000c10113c */
[----:B--2---:R-:W2:Y:S01]  /*8ec50*/  LDL.LU.64 R248, [R1+0xfc0] ;  /* 0x000fc00001f87983 */ /* 0x004ea20000300a00 */
[----:B------:R-:W-:-:S02]  /*8ec60*/  ISETP.LT.AND P3, PT, R15, R22, !P5 ;  /* 0x000000160f00720c */ /* 0x000fc40006f61270 */
[----:B------:R-:W-:Y:S01]  /*8ec70*/  ISETP.LT.AND P6, PT, R16, R11, !P5 ;  /* 0x0000000b1000720c */ /* 0x000fe20006fc1270 */
[----:B------:R-:W-:Y:S01]  /*8ec80*/  VIADD R3, R10, 0x87 ;  /* 0x000000870a037836 */ /* 0x000fe20000000000 */
[----:B------:R-:W-:Y:S01]  /*8ec90*/  ISETP.LT.AND P4, PT, R17, R23, !P5 ;  /* 0x000000171100720c */ /* 0x000fe20006f81270 */
[----:B------:R-:W4:Y:S01]  /*8eca0*/  LDL.LU.64 R28, [R1+0x1010] ;  /* 0x00101000011c7983 */ /* 0x000f220000300a00 */
[----:B------:R-:W-:Y:S01]  /*8ecb0*/  ISETP.LT.AND P5, PT, R14, R19, !P5 ;  /* 0x000000130e00720c */ /* 0x000fe20006fa1270 */
[----:B------:R-:W0:Y:S01]  /*8ecc0*/  LDC R11, c[0x0][0x228] ;  /* 0x00008a00ff0b7b82 */ /* 0x000e220000000800 */
[C---:B------:R-:W-:Y:S01]  /*8ecd0*/  PRMT R0, R127.reuse, 0x7770, RZ ;  /* 0x000077707f007816 */ /* 0x040fe200000000ff */
[----:B------:R-:W4:Y:S01]  /*8ece0*/  LDL.LU.64 R246, [R1+0xff0] ;  /* 0x000ff00001f67983 */ /* 0x000f220000300a00 */
[----:B------:R-:W-:-:S03]  /*8ecf0*/  PRMT R5, R127, 0x7771, RZ ;  /* 0x000077717f057816 */ /* 0x000fc600000000ff */
[----:B------:R1:W-:Y:S01]  /*8ed00*/  @P3 STG.E.U8 desc[UR60][R30.64], R0 ;  /* 0x000000001e003986 */ /* 0x0003e2000c10113c */
[----:B------:R-:W-:Y:S01]  /*8ed10*/  ISETP.GE.AND P3, PT, R3, R9, PT ;  /* 0x000000090300720c */ /* 0x000fe20003f66270 */
[----:B------:R-:W0:Y:S02]  /*8ed20*/  LDC.64 R22, c[0x0][0x228] ;  /* 0x00008a00ff167b82 */ /* 0x000e240000000a00 */
[----:B---3--:R3:W-:Y:S01]  /*8ed30*/  @P6 STG.E.U8 desc[UR60][R26.64], R5 ;  /* 0x000000051a006986 */ /* 0x0087e2000c10113c */
[----:B------:R-:W-:-:S05]  /*8ed40*/  ISETP.LT.AND P6, PT, R15, R12, !P3 ;  /* 0x0000000c0f00720c */ /* 0x000fca0005fc1270 */
[----:B------:R-:W4:Y:S01]  /*8ed50*/  LDC R9, c[0x0][0x228] ;  /* 0x00008a00ff097b82 */ /* 0x000f220000000800 */
[----:B-1----:R-:W-:-:S05]  /*8ed60*/  PRMT R0, R127, 0x7772, RZ ;  /* 0x000077727f007816 */ /* 0x002fca00000000ff */
[----:B------:R1:W-:Y:S01]  /*8ed70*/  @P5 STG.E.U8 desc[UR60][R244.64], R0 ;  /* 0x00000000f4005986 */ /* 0x0003e2000c10113c */
[----:B------:R-:W-:Y:S01]  /*8ed80*/  ISETP.LT.AND P5, PT, R16, R7, !P3 ;  /* 0x000000071000720c */ /* 0x000fe20005fa1270 */
[----:B------:R-:W4:Y:S01]  /*8ed90*/  LDC R19, c[0x0][0x228] ;  /* 0x00008a00ff137b82 */ /* 0x000f220000000800 */
[----:B------:R-:W-:Y:S02]  /*8eda0*/  PRMT R127, R127, 0x7773, RZ ;  /* 0x000077737f7f7816 */ /* 0x000fe400000000ff */
[----:B---3--:R-:W-:-:S03]  /*8edb0*/  PRMT R5, R131, 0x7771, RZ ;  /* 0x0000777183057816 */ /* 0x008fc600000000ff */
[----:B------:R3:W-:Y:S02]  /*8edc0*/  @P4 STG.E.U8 desc[UR60][R250.64], R127 ;  /* 0x0000007ffa004986 */ /* 0x0007e4000c10113c */
[----:B------:R-:W4:Y:S01]  /*8edd0*/  LDC R7, c[0x0][0x228] ;  /* 0x00008a00ff077b82 */ /* 0x000f220000000800 */
[----:B-1----:R-:W-:Y:S01]  /*8ede0*/  PRMT R0, R131, 0x7770, RZ ;  /* 0x0000777083007816 */ /* 0x002fe200000000ff */
[----:B---3--:R-:W3:Y:S04]  /*8edf0*/  LDL.LU.64 R250, [R1+0x1060] ;  /* 0x0010600001fa7983 */ /* 0x008ee80000300a00 */
[----:B------:R-:W3:Y:S04]  /*8ee00*/  LDL.LU.64 R244, [R1+0x1058] ;  /* 0x0010580001f47983 */ /* 0x000ee80000300a00 */
[----:B--2---:R1:W-:Y:S04]  /*8ee10*/  @P6 STG.E.U8 desc[UR60][R248.64], R0 ;  /* 0x00000000f8006986 */ /* 0x0043e8000c10113c */
[----:B------:R2:W-:Y:S04]  /*8ee20*/  @P5 STG.E.U8 desc[UR60][R132.64], R5 ;  /* 0x0000000584005986 */ /* 0x0005e8000c10113c */
[----:B-1----:R-:W3:Y:S04]  /*8ee30*/  LDL.LU.64 R248, [R1+0x1088] ;  /* 0x0010880001f87983 */ /* 0x002ee80000300a00 */
[----:B--2---:R-:W2:Y:S01]  /*8ee40*/  LDL.LU.64 R132, [R1+0x2f00] ;  /* 0x002f000001847983 */ /* 0x004ea20000300a00 */
[----:B0-----:R-:W-:Y:S01]  /*8ee50*/  ISETP.LT.AND P4, PT, R17, R13, !P3 ;  /* 0x0000000d1100720c */ /* 0x001fe20005f81270 */
[----:B------:R-:W-:Y:S01]  /*8ee60*/  VIADD R3, R10, 0x88 ;  /* 0x000000880a037836 */ /* 0x000fe20000000000 */
[----:B------:R-:W-:Y:S01]  /*8ee70*/  ISETP.LT.AND P3, PT, R14, R11, !P3 ;  /* 0x0000000b0e00720c */ /* 0x000fe20005f61270 */
[----:B------:R-:W3:Y:S01]  /*8ee80*/  LDL.LU.64 R32, [R1+0x1100] ;  /* 0x0011000001207983 */ /* 0x000ee20000300a00 */
[----:B------:R-:W-:Y:S01]  /*8ee90*/  PRMT R0, R131, 0x7772, RZ ;  /* 0x0000777283007816 */ /* 0x000fe200000000ff */
[----:B------:R-:W0:Y:S01]  /*8eea0*/  LDC.64 R12, c[0x0][0x228] ;  /* 0x00008a00ff0c7b82 */ /* 0x000e220000000a00 */
[----:B------:R-:W-:-:S02]  /*8eeb0*/  ISETP.GE.AND P6, PT, R3, R23, PT ;  /* 0x000000170300720c */ /* 0x000fc40003fc6270 */
[----:B------:R-:W-:Y:S02]  /*8eec0*/  PRMT R131, R131, 0x7773, RZ ;  /* 0x0000777383837816 */ /* 0x000fe400000000ff */
[----:B------:R-:W-:-:S03]  /*8eed0*/  ISETP.LT.AND P5, PT, R15, R6, !P6 ;  /* 0x000000060f00720c */ /* 0x000fc600077a1270 */
[----:B------:R-:W1:Y:S02]  /*8eee0*/  LDC R11, c[0x0][0x228] ;  /* 0x00008a00ff0b7b82 */ /* 0x000e640000000800 */
[----:B----4-:R4:W-:Y:S01]  /*8eef0*/  @P3 STG.E.U8 desc[UR60][R28.64], R0 ;  /* 0x000000001c003986 */ /* 0x0109e2000c10113c */
[----:B------:R-:W-:-:S03]  /*8ef00*/  ISETP.LT.AND P3, PT, R16, R9, !P6 ;  /* 0x000000091000720c */ /* 0x000fc60007761270 */
[----:B------:R2:W-:Y:S01]  /*8ef10*/  @P4 STG.E.U8 desc[UR60][R246.64], R131 ;  /* 0x00000083f6004986 */ /* 0x0005e2000c10113c */
[----:B------:R-:W-:Y:S01]  /*8ef20*/  ISETP.LT.AND P4, PT, R17, R24, !P6 ;  /* 0x000000181100720c */ /* 0x000fe20007781270 */
[----:B------:R-:W1:Y:S01]  /*8ef30*/  LDC R9, c[0x0][0x228] ;  /* 0x00008a00ff097b82 */ /* 0x000e620000000800 */
[----:B------:R-:W-:Y:S01]  /*8ef40*/  ISETP.LT.AND P6, PT, R14, R7, !P6 ;  /* 0x000000070e00720c */ /* 0x000fe200077c1270 */
[----:B----4-:R-:W4:Y:S01]  /*8ef50*/  LDL.LU.64 R28, [R1+0x10f8] ;  /* 0x0010f800011c7983 */ /* 0x010f220000300a00 */
[----:B--2---:R-:W-:-:S03]  /*8ef60*/  PRMT R5, R132, 0x7771, RZ ;  /* 0x0000777184057816 */ /* 0x004fc600000000ff */
[----:B------:R-:W2:Y:S01]  /*8ef70*/  LDL.LU.64 R246, [R1+0x1158] ;  /* 0x0011580001f67983 */ /* 0x000ea20000300a00 */
[----:B------:R-:W-:Y:S01]  /*8ef80*/  PRMT R0, R132, 0x7770, RZ ;  /* 0x0000777084007816 */ /* 0x000fe200000000ff */
[----:B------:R-:W-:Y:S01]  /*8ef90*/  VIADD R3, R10, 0x89 ;  /* 0x000000890a037836 */ /* 0x000fe20000000000 */
[----:B------:R-:W2:Y:S03]  /*8efa0*/  LDC.64 R6, c[0x0][0x228] ;  /* 0x00008a00ff067b82 */ /* 0x000ea60000000a00 */
[----:B---3--:R3:W-:Y:S04]  /*8efb0*/  @P5 STG.E.U8 desc[UR60][R250.64], R0 ;  /* 0x00000000fa005986 */ /* 0x0087e8000c10113c */
[----:B------:R-:W-:Y:S01]  /*8efc0*/  @P3 STG.E.U8 desc[UR60][R244.64], R5 ;  /* 0x00000005f4003986 */ /* 0x000fe2000c10113c */
[----:B------:R-:W2:Y:S01]  /*8efd0*/  LDC R23, c[0x0][0x228] ;  /* 0x00008a00ff177b82 */ /* 0x000ea20000000800 */
[----:B---3--:R-:W-:-:S02]  /*8efe0*/  PRMT R0, R132, 0x7772, RZ ;  /* 0x0000777284007816 */ /* 0x008fc400000000ff */
[----:B------:R-:W3:Y:S05]  /*8eff0*/  LDL.LU.64 R250, [R1+0x1138] ;  /* 0x0011380001fa7983 */ /* 0x000eea0000300a00 */
[----:B------:R-:W3:Y:S01]  /*8f000*/  LDC R24, c[0x0][0x228] ;  /* 0x00008a00ff187b82 */ /* 0x000ee20000000800 */
[----:B------:R0:W-:Y:S04]  /*8f010*/  @P6 STG.E.U8 desc[UR60][R136.64], R0 ;  /* 0x0000000088006986 */ /* 0x0001e8000c10113c */
[----:B0-----:R-:W4:Y:S01]  /*8f020*/  LDL.LU.64 R136, [R1+0x2ef8] ;  /* 0x002ef80001887983 */ /* 0x001f220000300a00 */
[----:B------:R-:W-:-:S02]  /*8f030*/  ISETP.GE.AND P5, PT, R3, R13, PT ;  /* 0x0000000d0300720c */ /* 0x000fc40003fa6270 */
[----:B------:R-:W-:Y:S01]  /*8f040*/  PRMT R132, R132, 0x7773, RZ ;  /* 0x0000777384847816 */ /* 0x000fe200000000ff */
[----:B------:R-:W3:Y:S01]  /*8f050*/  LDL.LU.64 R30, [R1+0x11a8] ;  /* 0x0011a800011e7983 */ /* 0x000ee20000300a00 */
[----:B------:R-:W-:Y:S01]  /*8f060*/  ISETP.LT.AND P3, PT, R15, R4, !P5 ;  /* 0x000000040f00720c */ /* 0x000fe20006f61270 */
[----:B------:R-:W0:Y:S01]  /*8f070*/  LDC R13, c[0x0][0x228] ;  /* 0x00008a00ff0d7b82 */ /* 0x000e220000000800 */
[----:B-1----:R-:W-:Y:S01]  /*8f080*/  ISETP.LT.AND P6, PT, R16, R11, !P5 ;  /* 0x0000000b1000720c */ /* 0x002fe20006fc1270 */
[----:B------:R1:W-:Y:S01]  /*8f090*/  @P4 STG.E.U8 desc[UR60][R248.64], R132 ;  /* 0x00000084f8004986 */ /* 0x0003e2000c10113c */
[----:B------:R-:W-:Y:S02]  /*8f0a0*/  ISETP.LT.AND P4, PT, R17, R19, !P5 ;  /* 0x000000131100720c */ /* 0x000fe40006f81270 */
[----:B------:R-:W-:Y:S01]  /*8f0b0*/  ISETP.LT.AND P5, PT, R14, R9, !P5 ;  /* 0x000000090e00720c */ /* 0x000fe20006fa1270 */
[----:B------:R-:W3:Y:S02]  /*8f0c0*/  LDL.LU.64 R26, [R1+0x11a0] ;  /* 0x0011a000011a7983 */ /* 0x000ee40000300a00 */
[----:B------:R-:W0:Y:S02]  /*8f0d0*/  LDC R11, c[0x0][0x228] ;  /* 0x00008a00ff0b7b82 */ /* 0x000e240000000800 */
[----:B------:R-:W3:Y:S04]  /*8f0e0*/  LDL.LU.64 R244, [R1+0x11f8] ;  /* 0x0011f80001f47983 */ /* 0x000ee80000300a00 */
[----:B-1----:R-:W3:Y:S01]  /*8f0f0*/  LDL.LU.64 R248, [R1+0x11d0] ;  /* 0x0011d00001f87983 */ /* 0x002ee20000300a00 */
[----:B------:R-:W-:Y:S01]  /*8f100*/  VIADD R3, R10, 0x8a ;  /* 0x0000008a0a037836 */ /* 0x000fe20000000000 */
[----:B------:R-:W1:Y:S08]  /*8f110*/  LDC.64 R4, c[0x0][0x228] ;  /* 0x00008a00ff047b82 */ /* 0x000e700000000a00 */
[----:B------:R-:W1:Y:S01]  /*8f120*/  LDC R19, c[0x0][0x228] ;  /* 0x00008a00ff137b82 */ /* 0x000e620000000800 */
[----:B----4-:R-:W-:-:S02]  /*8f130*/  PRMT R0, R136, 0x7770, RZ ;  /* 0x0000777088007816 */ /* 0x010fc400000000ff */
[----:B------:R-:W-:-:S03]  /*8f140*/  PRMT R9, R136, 0x7771, RZ ;  /* 0x0000777188097816 */ /* 0x000fc600000000ff */
[----:B------:R4:W-:Y:S04]  /*8f150*/  @P3 STG.E.U8 desc[UR60][R32.64], R0 ;  /* 0x0000000020003986 */ /* 0x0009e8000c10113c */
[----:B------:R-:W-:Y:S01]  /*8f160*/  @P6 STG.E.U8 desc[UR60][R28.64], R9 ;  /* 0x000000091c006986 */ /* 0x000fe2000c10113c */
[C---:B----4-:R-:W-:Y:S02]  /*8f170*/  PRMT R0, R136.reuse, 0x7772, RZ ;  /* 0x0000777288007816 */ /* 0x050fe400000000ff */
[----:B------:R-:W-:-:S03]  /*8f180*/  PRMT R136, R136, 0x7773, RZ ;  /* 0x0000777388887816 */ /* 0x000fc600000000ff */
[----:B--2---:R-:W-:Y:S04]  /*8f190*/  @P5 STG.E.U8 desc[UR60][R246.64], R0 ;  /* 0x00000000f6005986 */ /* 0x004fe8000c10113c */
[----:B---3--:R2:W-:Y:S04]  /*8f1a0*/  @P4 STG.E.U8 desc[UR60][R250.64], R136 ;  /* 0x00000088fa004986 */ /* 0x0085e8000c10113c */
        /* <DEDUP_REMOVED lines=136> */
[----:B----4-:R-:W-:Y:S01]  /*8fa30*/  @P4 STG.E.U8 desc[UR60][R246.64], R139 ;  /* 0x0000008bf6004986 */ /* 0x010fe2000c10113c */
[----:B------:R-:W-:-:S02]  /*8fa40*/  ISETP.LT.AND P4, PT, R17, R23, !P3 ;  /* 0x000000171100720c */ /* 0x000fc40005f81270 */
[----:B------:R-:W-:Y:S01]  /*8fa50*/  ISETP.LT.AND P3, PT, R14, R11, !P3 ;  /* 0x0000000b0e00720c */ /* 0x000fe20005f61270 */
[----:B------:R-:W4:Y:S03]  /*8fa60*/  LDL.LU.64 R30, [R1+0x1440] ;  /* 0x00144000011e7983 */ /* 0x000f260000300a00 */
[----:B------:R-:W4:Y:S01]  /*8fa70*/  LDC.64 R2, c[0x0][0x228] ;  /* 0x00008a00ff027b82 */ /* 0x000f220000000a00 */
[----:B-1----:R-:W4:Y:S07]  /*8fa80*/  LDL.LU.64 R28, [R1+0x1460] ;  /* 0x00146000011c7983 */ /* 0x002f2e0000300a00 */
        /* <DEDUP_REMOVED lines=30> */
[C---:B----4-:R-:W-:Y:S01]  /*8fc70*/  PRMT R0, R144.reuse, 0x7772, RZ ;  /* 0x0000777290007816 */ /* 0x050fe200000000ff */
[----:B------:R-:W4:Y:S01]  /*8fc80*/  LDC.64 R32, c[0x0][0x228] ;  /* 0x00008a00ff207b82 */ /* 0x000f220000000a00 */
[----:B------:R-:W-:-:S03]  /*8fc90*/  PRMT R144, R144, 0x7773, RZ ;  /* 0x0000777390907816 */ /* 0x000fc600000000ff */
[----:B------:R-:W-:Y:S04]  /*8fca0*/  @P6 STG.E.U8 desc[UR60][R28.64], R0 ;  /* 0x000000001c006986 */ /* 0x000fe8000c10113c */
[----:B--2---:R2:W-:Y:S01]  /*8fcb0*/  @P4 STG.E.U8 desc[UR60][R250.64], R144 ;  /* 0x00000090fa004986 */ /* 0x0045e2000c10113c */
[----:B------:R-:W-:Y:S01]  /*8fcc0*/  ISETP.GE.AND P5, PT, R5, R3, PT ;  /* 0x000000030500720c */ /* 0x000fe20003fa6270 */
[----:B-1----:R-:W1:Y:S02]  /*8fcd0*/  LDC R7, c[0x0][0x228] ;  /* 0x00008a00ff077b82 */ /* 0x002e640000000800 */
[----:B--2---:R-:W2:Y:S01]  /*8fce0*/  LDL.LU.64 R250, [R1+0x1490] ;  /* 0x0014900001fa7983 */ /* 0x004ea20000300a00 */
[----:B------:R-:W-:Y:S02]  /*8fcf0*/  ISETP.LT.AND P3, PT, R15, R22, !P5 ;  /* 0x000000160f00720c */ /* 0x000fe40006f61270 */
[----:B------:R-:W-:-:S02]  /*8fd00*/  ISETP.LT.AND P6, PT, R16, R11, !P5 ;  /* 0x0000000b1000720c */ /* 0x000fc40006fc1270 */
[----:B------:R-:W-:Y:S01]  /*8fd10*/  PRMT R0, R141, 0x7770, RZ ;  /* 0x000077708d007816 */ /* 0x000fe200000000ff */
[----:B------:R-:W-:Y:S01]  /*8fd20*/  VIADD R3, R10, 0x93 ;  /* 0x000000930a037836 */ /* 0x000fe20000000000 */
[----:B------:R-:W-:Y:S01]  /*8fd30*/  ISETP.LT.AND P4, PT, R17, R23, !P5 ;  /* 0x000000171100720c */ /* 0x000fe20006f81270 */
[----:B------:R-:W4:Y:S01]  /*8fd40*/  LDL.LU.64 R28, [R1+0x14a0] ;  /* 0x0014a000011c7983 */ /* 0x000f220000300a00 */
[----:B------:R-:W-:Y:S01]  /*8fd50*/  ISETP.LT.AND P5, PT, R14, R19, !P5 ;  /* 0x000000130e00720c */ /* 0x000fe20006fa1270 */
[----:B------:R-:W0:Y:S01]  /*8fd60*/  LDC R11, c[0x0][0x228] ;  /* 0x00008a00ff0b7b82 */ /* 0x000e220000000800 */
[----:B------:R-:W-:-:S03]  /*8fd70*/  PRMT R5, R141, 0x7771, RZ ;  /* 0x000077718d057816 */ /* 0x000fc600000000ff */
[----:B------:R3:W-:Y:S01]  /*8fd80*/  @P3 STG.E.U8 desc[UR60][R244.64], R0 ;  /* 0x00000000f4003986 */ /* 0x0007e2000c10113c */
[----:B------:R-:W-:-:S03]  /*8fd90*/  ISETP.GE.AND P3, PT, R3, R9, PT ;  /* 0x000000090300720c */ /* 0x000fc60003f66270 */
[----:B---3--:R3:W-:Y:S01]  /*8fda0*/  @P6 STG.E.U8 desc[UR60][R26.64], R5 ;  /* 0x000000051a006986 */ /* 0x0087e2000c10113c */
[----:B------:R-:W-:Y:S01]  /*8fdb0*/  ISETP.LT.AND P6, PT, R15, R12, !P3 ;  /* 0x0000000c0f00720c */ /* 0x000fe20005fc1270 */
[----:B------:R-:W0:Y:S01]  /*8fdc0*/  LDC.64 R22, c[0x0][0x228] ;  /* 0x00008a00ff167b82 */ /* 0x000e220000000a00 */
[----:B------:R-:W-:Y:S01]  /*8fdd0*/  PRMT R0, R141, 0x7772, RZ ;  /* 0x000077728d007816 */ /* 0x000fe200000000ff */
[----:B------:R-:W4:Y:S06]  /*8fde0*/  LDL.LU.64 R244, [R1+0x1498] ;  /* 0x0014980001f47983 */ /* 0x000f2c0000300a00 */
[----:B------:R-:W4:Y:S01]  /*8fdf0*/  LDC R9, c[0x0][0x228] ;  /* 0x00008a00ff097b82 */ /* 0x000f220000000800 */
[----:B------:R3:W-:Y:S01]  /*8fe00*/  @P5 STG.E.U8 desc[UR60][R246.64], R0 ;  /* 0x00000000f6005986 */ /* 0x0007e2000c10113c */
[----:B-1----:R-:W-:-:S02]  /*8fe10*/  ISETP.LT.AND P5, PT, R16, R7, !P3 ;  /* 0x000000071000720c */ /* 0x002fc40005fa1270 */
[----:B------:R-:W-:Y:S02]  /*8fe20*/  PRMT R141, R141, 0x7773, RZ ;  /* 0x000077738d8d7816 */ /* 0x000fe400000000ff */
[C---:B---3--:R-:W-:Y:S02]  /*8fe30*/  PRMT R5, R145.reuse, 0x7771, RZ ;  /* 0x0000777191057816 */ /* 0x048fe400000000ff */
[----:B------:R-:W1:Y:S01]  /*8fe40*/  LDC R7, c[0x0][0x228] ;  /* 0x00008a00ff077b82 */ /* 0x000e620000000800 */
[----:B------:R3:W-:Y:S01]  /*8fe50*/  @P4 STG.E.U8 desc[UR60][R248.64], R141 ;  /* 0x0000008df8004986 */ /* 0x0007e2000c10113c */
[----:B------:R-:W-:-:S06]  /*8fe60*/  PRMT R0, R145, 0x7770, RZ ;  /* 0x0000777091007816 */ /* 0x000fcc00000000ff */
[----:B------:R-:W1:Y:S01]  /*8fe70*/  LDC R19, c[0x0][0x228] ;  /* 0x00008a00ff137b82 */ /* 0x000e620000000800 */
[----:B---3--:R-:W3:Y:S04]  /*8fe80*/  LDL.LU.64 R248, [R1+0x14b8] ;  /* 0x0014b80001f87983 */ /* 0x008ee80000300a00 */
[----:B------:R-:W3:Y:S04]  /*8fe90*/  LDL.LU.64 R246, [R1+0x14b0] ;  /* 0x0014b00001f67983 */ /* 0x000ee80000300a00 */
[----:B--2---:R2:W-:Y:S04]  /*8fea0*/  @P6 STG.E.U8 desc[UR60][R250.64], R0 ;  /* 0x00000000fa006986 */ /* 0x0045e8000c10113c */
[----:B------:R0:W-:Y:S04]  /*8feb0*/  @P5 STG.E.U8 desc[UR60][R142.64], R5 ;  /* 0x000000058e005986 */ /* 0x0001e8000c10113c */
[----:B--2---:R-:W2:Y:S04]  /*8fec0*/  LDL.LU.64 R250, [R1+0x14c0] ;  /* 0x0014c00001fa7983 */ /* 0x004ea80000300a00 */
[----:B0-----:R-:W3:Y:S01]  /*8fed0*/  LDL.LU.64 R142, [R1+0x2ed0] ;  /* 0x002ed000018e7983 */ /* 0x001ee20000300a00 */
[----:B------:R-:W-:Y:S01]  /*8fee0*/  ISETP.LT.AND P4, PT, R17, R13, !P3 ;  /* 0x0000000d1100720c */ /* 0x000fe20005f81270 */
[----:B------:R-:W-:Y:S01]  /*8fef0*/  VIADD R3, R10, 0x94 ;  /* 0x000000940a037836 */ /* 0x000fe20000000000 */
[----:B------:R-:W-:Y:S01]  /*8ff00*/  ISETP.LT.AND P3, PT, R14, R11, !P3 ;  /* 0x0000000b0e00720c */ /* 0x000fe20005f61270 */
[----:B------:R-:W0:Y:S01]  /*8ff10*/  LDC.64 R12, c[0x0][0x228] ;  /* 0x00008a00ff0c7b82 */ /* 0x000e220000000a00 */
[----:B------:R-:W-:-:S02]  /*8ff20*/  PRMT R0, R145, 0x7772, RZ ;  /* 0x0000777291007816 */ /* 0x000fc400000000ff */
[----:B------:R-:W-:Y:S02]  /*8ff30*/  ISETP.GE.AND P6, PT, R3, R23, PT ;  /* 0x000000170300720c */ /* 0x000fe40003fc6270 */
[----:B------:R-:W-:Y:S02]  /*8ff40*/  PRMT R145, R145, 0x7773, RZ ;  /* 0x0000777391917816 */ /* 0x000fe400000000ff */
[----:B------:R-:W-:Y:S01]  /*8ff50*/  ISETP.LT.AND P5, PT, R15, R6, !P6 ;  /* 0x000000060f00720c */ /* 0x000fe200077a1270 */
[----:B------:R-:W2:Y:S04]  /*8ff60*/  LDC R11, c[0x0][0x228] ;  /* 0x00008a00ff0b7b82 */ /* 0x000ea80000000800 */
[----:B----4-:R-:W-:Y:S01]  /*8ff70*/  @P3 STG.E.U8 desc[UR60][R28.64], R0 ;  /* 0x000000001c003986 */ /* 0x010fe2000c10113c */
[----:B------:R-:W-:-:S03]  /*8ff80*/  ISETP.LT.AND P3, PT, R16, R9, !P6 ;  /* 0x000000091000720c */ /* 0x000fc60007761270 */
[----:B------:R4:W-:Y:S01]  /*8ff90*/  @P4 STG.E.U8 desc[UR60][R244.64], R145 ;  /* 0x00000091f4004986 */ /* 0x0009e2000c10113c */
[----:B------:R-:W-:Y:S01]  /*8ffa0*/  ISETP.LT.AND P4, PT, R17, R24, !P6 ;  /* 0x000000181100720c */ /* 0x000fe20007781270 */
[----:B------:R-:W2:Y:S01]  /*8ffb0*/  LDC R9, c[0x0][0x228] ;  /* 0x00008a00ff097b82 */ /* 0x000ea20000000800 */
[----:B-1----:R-:W-:Y:S02]  /*8ffc0*/  ISETP.LT.AND P6, PT, R14, R7, !P6 ;  /* 0x000000070e00720c */ /* 0x002fe400077c1270 */
[C---:B---3--:R-:W-:Y:S01]  /*8ffd0*/  PRMT R5, R142.reuse, 0x7771, RZ ;  /* 0x000077718e057816 */ /* 0x048fe200000000ff */
[----:B----4-:R-:W3:Y:S01]  /*8ffe0*/  LDL.LU.64 R244, [R1+0x14d8] ;  /* 0x0014d80001f47983 */ /* 0x010ee20000300a00 */
[----:B------:R-:W-:Y:S01]  /*8fff0*/  PRMT R0, R142, 0x7770, RZ ;  /* 0x000077708e007816 */ /* 0x000fe200000000ff */
[----:B------:R-:W-:Y:S02]  /*90000*/  VIADD R3, R10, 0x95 ;  /* 0x000000950a037836 */ /* 0x000fe40000000000 */
[----:B------:R-:W1:Y:S01]  /*90010*/  LDC.64 R6, c[0x0][0x228] ;  /* 0x00008a00ff067b82 */ /* 0x000e620000000a00 */
[----:B------:R-:W4:Y:S04]  /*90020*/  LDL.LU.64 R30, [R1+0x14d0] ;  /* 0x0014d000011e7983 */ /* 0x000f280000300a00 */
[----:B------:R0:W-:Y:S03]  /*90030*/  @P5 STG.E.U8 desc[UR60][R248.64], R0 ;  /* 0x00000000f8005986 */ /* 0x0001e6000c10113c */
[----:B------:R-:W1:Y:S01]  /*90040*/  LDC R23, c[0x0][0x228] ;  /* 0x00008a00ff177b82 */ /* 0x000e620000000800 */
[----:B------:R2:W-:Y:S01]  /*90050*/  @P3 STG.E.U8 desc[UR60][R246.64], R5 ;  /* 0x00000005f6003986 */ /* 0x0005e2000c10113c */
[----:B0-----:R-:W-:-:S03]  /*90060*/  PRMT R0, R142, 0x7772, RZ ;  /* 0x000077728e007816 */ /* 0x001fc600000000ff */
[----:B------:R-:W4:Y:S04]  /*90070*/  LDL.LU.64 R248, [R1+0x14e8] ;  /* 0x0014e80001f87983 */ /* 0x000f280000300a00 */
[----:B--2---:R-:W2:Y:S04]  /*90080*/  LDL.LU.64 R246, [R1+0x14e0] ;  /* 0x0014e00001f67983 */ /* 0x004ea80000300a00 */
[----:B------:R0:W-:Y:S04]  /*90090*/  @P6 STG.E.U8 desc[UR60][R146.64], R0 ;  /* 0x0000000092006986 */ /* 0x0001e8000c10113c */
[----:B0-----:R-:W3:Y:S01]  /*900a0*/  LDL.LU.64 R146, [R1+0x2ec8] ;  /* 0x002ec80001927983 */ /* 0x001ee20000300a00 */
[----:B------:R-:W-:-:S02]  /*900b0*/  PRMT R142, R142, 0x7773, RZ ;  /* 0x000077738e8e7816 */ /* 0x000fc400000000ff */
[----:B------:R-:W-:Y:S02]  /*900c0*/  ISETP.GE.AND P5, PT, R3, R13, PT ;  /* 0x0000000d0300720c */ /* 0x000fe40003fa6270 */
[----:B------:R-:W0:Y:S01]  /*900d0*/  LDC R13, c[0x0][0x228] ;  /* 0x00008a00ff0d7b82 */ /* 0x000e220000000800 */
[----:B------:R1:W-:Y:S01]  /*900e0*/  @P4 STG.E.U8 desc[UR60][R250.64], R142 ;  /* 0x0000008efa004986 */ /* 0x0003e2000c10113c */
[----:B------:R-:W-:Y:S02]  /*900f0*/  ISETP.LT.AND P3, PT, R15, R4, !P5 ;  /* 0x000000040f00720c */ /* 0x000fe40006f61270 */
[----:B------:R-:W-:Y:S02]  /*90100*/  ISETP.LT.AND P6, PT, R16, R11, !P5 ;  /* 0x0000000b1000720c */ /* 0x000fe40006fc1270 */
[----:B------:R-:W-:Y:S02]  /*90110*/  ISETP.LT.AND P4, PT, R17, R19, !P5 ;  /* 0x000000131100720c */ /* 0x000fe40006f81270 */
[----:B------:R-:W-:Y:S01]  /*90120*/  ISETP.LT.AND P5, PT, R14, R9, !P5 ;  /* 0x000000090e00720c */ /* 0x000fe20006fa1270 */
[----:B------:R-:W2:Y:S01]  /*90130*/  LDC R11, c[0x0][0x228] ;  /* 0x00008a00ff0b7b82 */ /* 0x000ea20000000800 */
[----:B-1----:R-:W2:Y:S04]  /*90140*/  LDL.LU.64 R250, [R1+0x14f8] ;  /* 0x0014f80001fa7983 */ /* 0x002ea80000300a00 */
[----:B------:R-:W2:Y:S01]  /*90150*/  LDL.LU R25, [R1+0x2cbc] ;  /* 0x002cbc0001197983 */ /* 0x000ea20000300800 */
[----:B------:R-:W-:-:S02]  /*90160*/  VIADD R3, R10, 0x96 ;  /* 0x000000960a037836 */ /* 0x000fc40000000000 */
[----:B------:R-:W1:Y:S01]  /*90170*/  LDC.64 R4, c[0x0][0x228] ;  /* 0x00008a00ff047b82 */ /* 0x000e620000000a00 */
[----:B------:R-:W2:Y:S04]  /*90180*/  LDL.LU.64 R26, [R1+0x14f0] ;  /* 0x0014f000011a7983 */ /* 0x000ea80000300a00 */
[----:B------:R-:W2:Y:S03]  /*90190*/  LDL.LU.64 R28, [R1+0x1518] ;  /* 0x00151800011c7983 */ /* 0x000ea60000300a00 */
[----:B------:R-:W1:Y:S01]  /*901a0*/  LDC R19, c[0x0][0x228] ;  /* 0x00008a00ff137b82 */ /* 0x000e620000000800 */
[C---:B---3--:R-:W-:Y:S02]  /*901b0*/  PRMT R0, R146.reuse, 0x7770, RZ ;  /* 0x0000777092007816 */ /* 0x048fe400000000ff */
[----:B------:R-:W-:-:S03]  /*901c0*/  PRMT R9, R146, 0x7771, RZ ;  /* 0x0000777192097816 */ /* 0x000fc600000000ff */
[----:B------:R3:W-:Y:S04]  /*901d0*/  @P3 STG.E.U8 desc[UR60][R244.64], R0 ;  /* 0x00000000f4003986 */ /* 0x0007e8000c10113c */
[----:B----4-:R4:W-:Y:S01]  /*901e0*/  @P6 STG.E.U8 desc[UR60][R30.64], R9 ;  /* 0x000000091e006986 */ /* 0x0109e2000c10113c */
[----:B---3--:R-:W-:-:S03]  /*901f0*/  PRMT R0, R146, 0x7772, RZ ;  /* 0x0000777292007816 */ /* 0x008fc600000000ff */
[----:B------:R-:W3:Y:S01]  /*90200*/  LDL.LU.64 R244, [R1+0x1508] ;  /* 0x0015080001f47983 */ /* 0x000ee20000300a00 */
[----:B------:R-:W-:Y:S01]  /*90210*/  ISETP.GE.AND P3, PT, R3, R7, PT ;  /* 0x000000070300720c */ /* 0x000fe20003f66270 */
[----:B----4-:R-:W4:Y:S02]  /*90220*/  LDC R9, c[0x0][0x228] ;  /* 0x00008a00ff097b82 */ /* 0x010f240000000800 */
[----:B------:R0:W-:Y:S04]  /*90230*/  @P5 STG.E.U8 desc[UR60][R248.64], R0 ;  /* 0x00000000f8005986 */ /* 0x0001e8000c10113c */
[----:B0-----:R-:W4:Y:S01]  /*90240*/  LDL.LU.64 R248, [R1+0x1528] ;  /* 0x0015280001f87983 */ /* 0x001f220000300a00 */
[----:B------:R-:W-:Y:S02]  /*90250*/  ISETP.LT.AND P6, PT, R15, R2, !P3 ;  /* 0x000000020f00720c */ /* 0x000fe40005fc1270 */
[----:B------:R-:W-:Y:S01]  /*90260*/  PRMT R146, R146, 0x7773, RZ ;  /* 0x0000777392927816 */ /* 0x000fe200000000ff */
[----:B------:R-:W4:Y:S01]  /*90270*/  LDL.LU R24, [R1+0x2cc0] ;  /* 0x002cc00001187983 */ /* 0x000f220000300800 */
[----:B------:R-:W-:Y:S01]  /*90280*/  ISETP.LT.AND P5, PT, R16, R13, !P3 ;  /* 0x0000000d1000720c */ /* 0x000fe20005fa1270 */
[----:B------:R-:W0:Y:S02]  /*90290*/  LDC.64 R2, c[0x0][0x228] ;  /* 0x00008a00ff027b82 */ /* 0x000e240000000a00 */
[----:B--2---:R2:W-:Y:S01]  /*902a0*/  @P4 STG.E.U8 desc[UR60][R246.64], R146 ;  /* 0x00000092f6004986 */ /* 0x0045e2000c10113c */
[----:B------:R-:W-:-:S02]  /*902b0*/  ISETP.LT.AND P4, PT, R14, R11, !P3 ;  /* 0x0000000b0e00720c */ /* 0x000fc40005f81270 */
[C---:B------:R-:W-:Y:S02]  /*902c0*/  PRMT R0, R143.reuse, 0x7770, RZ ;  /* 0x000077708f007816 */ /* 0x040fe400000000ff */
[----:B------:R-:W-:Y:S01]  /*902d0*/  PRMT R7, R143, 0x7771, RZ ;  /* 0x000077718f077816 */ /* 0x000fe200000000ff */
[----:B------:R-:W0:Y:S02]  /*902e0*/  LDC R13, c[0x0][0x228] ;  /* 0x00008a00ff0d7b82 */ /* 0x000e240000000800 */
[----:B------:R2:W-:Y:S01]  /*902f0*/  @P6 STG.E.U8 desc[UR60][R250.64], R0 ;  /* 0x00000000fa006986 */ /* 0x0005e2000c10113c */
[----:B-1----:R-:W-:Y:S02]  /*90300*/  ISETP.GE.AND P6, PT, R25, R5, PT ;  /* 0x000000051900720c */ /* 0x002fe40003fc6270 */
[----:B------:R-:W-:Y:S01]  /*90310*/  ISETP.LT.AND P3, PT, R17, R23, !P3 ;  /* 0x000000171100720c */ /* 0x000fe20005f61270 */
[----:B------:R-:W-:Y:S01]  /*90320*/  @P5 STG.E.U8 desc[UR60][R26.64], R7 ;  /* 0x000000071a005986 */ /* 0x000fe2000c10113c */
[----:B------:R-:W-:Y:S01]  /*90330*/  ISETP.LT.AND P5, PT, R15, R8, !P6 ;  /* 0x000000080f00720c */ /* 0x000fe200077a1270 */
[----:B------:R-:W1:Y:S02]  /*90340*/  LDC R11, c[0x0][0x228] ;  /* 0x00008a00ff0b7b82 */ /* 0x000e640000000800 */
[----:B--2---:R-:W2:Y:S01]  /*90350*/  LDL.LU.64 R246, [R1+0x1538] ;  /* 0x0015380001f67983 */ /* 0x004ea20000300a00 */
[----:B------:R-:W-:-:S03]  /*90360*/  PRMT R0, R143, 0x7772, RZ ;  /* 0x000077728f007816 */ /* 0x000fc600000000ff */
[----:B------:R-:W2:Y:S01]  /*90370*/  LDL.LU.64 R250, [R1+0x1530] ;  /* 0x0015300001fa7983 */ /* 0x000ea20000300a00 */
[----:B------:R-:W-:Y:S01]  /*90380*/  PRMT R5, R147, 0x7771, RZ ;  /* 0x0000777193057816 */ /* 0x000fe200000000ff */
[----:B------:R-:W1:Y:S02]  /*90390*/  LDC R23, c[0x0][0x228] ;  /* 0x00008a00ff177b82 */ /* 0x000e640000000800 */
[----:B------:R0:W-:Y:S01]  /*903a0*/  @P4 STG.E.U8 desc[UR60][R28.64], R0 ;  /* 0x000000001c004986 */ /* 0x0001e2000c10113c */
[----:B------:R-:W-:Y:S02]  /*903b0*/  ISETP.LT.AND P4, PT, R16, R19, !P6 ;  /* 0x000000131000720c */ /* 0x000fe40007781270 */
[----:B------:R-:W-:-:S03]  /*903c0*/  PRMT R143, R143, 0x7773, RZ ;  /* 0x000077738f8f7816 */ /* 0x000fc600000000ff */
[----:B------:R-:W1:Y:S01]  /*903d0*/  LDC R19, c[0x0][0x228] ;  /* 0x00008a00ff137b82 */ /* 0x000e620000000800 */
[----:B0-----:R-:W-:-:S07]  /*903e0*/  PRMT R0, R147, 0x7770, RZ ;  /* 0x0000777093007816 */ /* 0x001fce00000000ff */
[----:B------:R-:W0:Y:S01]  /*903f0*/  LDC R7, c[0x0][0x228] ;  /* 0x00008a00ff077b82 */ /* 0x000e220000000800 */
[----:B---3--:R3:W-:Y:S04]  /*90400*/  @P3 STG.E.U8 desc[UR60][R244.64], R143 ;  /* 0x0000008ff4003986 */ /* 0x0087e8000c10113c */
[----:B---3--:R-:W3:Y:S04]  /*90410*/  LDL.LU.64 R244, [R1+0x1548] ;  /* 0x0015480001f47983 */ /* 0x008ee80000300a00 */
[----:B------:R-:W3:Y:S04]  /*90420*/  LDL.LU R25, [R1+0x2cc4] ;  /* 0x002cc40001197983 */ /* 0x000ee80000300800 */
[----:B------:R-:W3:Y:S04]  /*90430*/  LDL.LU.64 R28, [R1+0x1560] ;  /* 0x00156000011c7983 */ /* 0x000ee80000300a00 */
[----:B----4-:R4:W-:Y:S04]  /*90440*/  @P5 STG.E.U8 desc[UR60][R248.64], R0 ;  /* 0x00000000f8005986 */ /* 0x0109e8000c10113c */
[----:B------:R1:W-:Y:S04]  /*90450*/  @P4 STG.E.U8 desc[UR60][R148.64], R5 ;  /* 0x0000000594004986 */ /* 0x0003e8000c10113c */
[----:B----4-:R-:W4:Y:S04]  /*90460*/  LDL.LU.64 R248, [R1+0x1558] ;  /* 0x0015580001f87983 */ /* 0x010f280000300a00 */
[----:B-1----:R-:W3:Y:S01]  /*90470*/  LDL.LU.64 R148, [R1+0x2ec0] ;  /* 0x002ec00001947983 */ /* 0x002ee20000300a00 */
[----:B------:R-:W-:Y:S01]  /*90480*/  ISETP.LT.AND P3, PT, R14, R13, !P6 ;  /* 0x0000000d0e00720c */ /* 0x000fe20007761270 */
[----:B------:R-:W1:Y:S01]  /*90490*/  LDC R5, c[0x0][0x228] ;  /* 0x00008a00ff057b82 */ /* 0x000e620000000800 */
[----:B------:R-:W-:-:S02]  /*904a0*/  PRMT R0, R147, 0x7772, RZ ;  /* 0x0000777293007816 */ /* 0x000fc400000000ff */
[----:B------:R-:W-:Y:S02]  /*904b0*/  ISETP.GE.AND P5, PT, R24, R3, PT ;  /* 0x000000031800720c */ /* 0x000fe40003fa6270 */
[----:B------:R-:W-:Y:S02]  /*904c0*/  ISETP.LT.AND P6, PT, R17, R9, !P6 ;  /* 0x000000091100720c */ /* 0x000fe400077c1270 */
[----:B------:R-:W-:Y:S01]  /*904d0*/  ISETP.LT.AND P4, PT, R15, R22, !P5 ;  /* 0x000000160f00720c */ /* 0x000fe20006f81270 */
[----:B------:R-:W0:Y:S04]  /*904e0*/  LDC.64 R8, c[0x0][0x228] ;  /* 0x00008a00ff087b82 */ /* 0x000e280000000a00 */
[----:B--2---:R2:W-:Y:S01]  /*904f0*/  @P3 STG.E.U8 desc[UR60][R246.64], R0 ;  /* 0x00000000f6003986 */ /* 0x0045e2000c10113c */
[----:B------:R-:W-:-:S02]  /*90500*/  ISETP.LT.AND P3, PT, R16, R11, !P5 ;  /* 0x0000000b1000720c */ /* 0x000fc40006f61270 */
[----:B------:R-:W-:Y:S01]  /*90510*/  PRMT R147, R147, 0x7773, RZ ;  /* 0x0000777393937816 */ /* 0x000fe200000000ff */
[----:B------:R-:W1:Y:S04]  /*90520*/  LDC R13, c[0x0][0x228] ;  /* 0x00008a00ff0d7b82 */ /* 0x000e680000000800 */
[----:B------:R2:W-:Y:S04]  /*90530*/  @P6 STG.E.U8 desc[UR60][R250.64], R147 ;  /* 0x00000093fa006986 */ /* 0x0005e8000c10113c */
[----:B--2---:R-:W2:Y:S01]  /*90540*/  LDL.LU.64 R246, [R1+0x1570] ;  /* 0x0015700001f67983 */ /* 0x004ea20000300a00 */
[----:B------:R-:W2:Y:S03]  /*90550*/  LDC R11, c[0x0][0x228] ;  /* 0x00008a00ff0b7b82 */ /* 0x000ea60000000800 */
[----:B------:R-:W2:Y:S04]  /*90560*/  LDL.LU R24, [R1+0x2cc8] ;  /* 0x002cc80001187983 */ /* 0x000ea80000300800 */
[----:B------:R-:W2:Y:S04]  /*90570*/  LDL.LU.64 R30, [R1+0x1568] ;  /* 0x00156800011e7983 */ /* 0x000ea80000300a00 */
[----:B------:R-:W2:Y:S01]  /*90580*/  LDL.LU.64 R250, [R1+0x1580] ;  /* 0x0015800001fa7983 */ /* 0x000ea20000300a00 */
[----:B---3--:R-:W-:-:S02]  /*90590*/  PRMT R0, R148, 0x7770, RZ ;  /* 0x0000777094007816 */ /* 0x008fc400000000ff */
[----:B------:R-:W-:-:S03]  /*905a0*/  PRMT R3, R148, 0x7771, RZ ;  /* 0x0000777194037816 */ /* 0x000fc600000000ff */
[----:B------:R-:W-:Y:S04]  /*905b0*/  @P4 STG.E.U8 desc[UR60][R244.64], R0 ;  /* 0x00000000f4004986 */ /* 0x000fe8000c10113c */
[----:B------:R3:W-:Y:S04]  /*905c0*/  @P3 STG.E.U8 desc[UR60][R152.64], R3 ;  /* 0x0000000398003986 */ /* 0x0007e8000c10113c */
[----:B---3--:R-:W3:Y:S01]  /*905d0*/  LDL.LU.64 R152, [R1+0x2eb8] ;  /* 0x002eb80001987983 */ /* 0x008ee20000300a00 */
[----:B------:R-:W-:Y:S02]  /*905e0*/  ISETP.LT.AND P6, PT, R14, R23, !P5 ;  /* 0x000000170e00720c */ /* 0x000fe40006fc1270 */
[----:B------:R-:W-:Y:S01]  /*905f0*/  ISETP.LT.AND P5, PT, R17, R19, !P5 ;  /* 0x000000131100720c */ /* 0x000fe20006fa1270 */
[----:B------:R-:W2:Y:S01]  /*90600*/  LDL.LU.64 R244, [R1+0x1578] ;  /* 0x0015780001f47983 */ /* 0x000ea20000300a00 */
[C---:B------:R-:W-:Y:S01]  /*90610*/  PRMT R0, R148.reuse, 0x7772, RZ ;  /* 0x0000777294007816 */ /* 0x040fe200000000ff */
[----:B------:R-:W2:Y:S01]  /*90620*/  LDC.64 R22, c[0x0][0x228] ;  /* 0x00008a00ff167b82 */ /* 0x000ea20000000a00 */
[----:B------:R-:W-:-:S02]  /*90630*/  PRMT R148, R148, 0x7773, RZ ;  /* 0x0000777394947816 */ /* 0x000fc400000000ff */
[----:B0-----:R-:W-:-:S04]  /*90640*/  ISETP.GE.AND P4, PT, R25, R9, PT ;  /* 0x000000091900720c */ /* 0x001fc80003f86270 */
[----:B------:R-:W-:Y:S01]  /*90650*/  ISETP.LT.AND P3, PT, R15, R12, !P4 ;  /* 0x0000000c0f00720c */ /* 0x000fe20006761270 */
[----:B------:R-:W-:Y:S01]  /*90660*/  @P6 STG.E.U8 desc[UR60][R28.64], R0 ;  /* 0x000000001c006986 */ /* 0x000fe2000c10113c */
[----:B------:R-:W0:Y:S03]  /*90670*/  LDC R9, c[0x0][0x228] ;  /* 0x00008a00ff097b82 */ /* 0x000e260000000800 */
[----:B----4-:R4:W-:Y:S01]  /*90680*/  @P5 STG.E.U8 desc[UR60][R248.64], R148 ;  /* 0x00000094f8005986 */ /* 0x0109e2000c10113c */
[----:B------:R-:W-:Y:S02]  /*90690*/  ISETP.LT.AND P6, PT, R16, R7, !P4 ;  /* 0x000000071000720c */ /* 0x000fe400067c1270 */
[----:B-1----:R-:W-:Y:S02]  /*906a0*/  ISETP.LT.AND P5, PT, R14, R13, !P4 ;  /* 0x0000000d0e00720c */ /* 0x002fe400067a1270 */
[----:B------:R-:W1:Y:S01]  /*906b0*/  LDC.64 R12, c[0x0][0x228] ;  /* 0x00008a00ff0c7b82 */ /* 0x000e620000000a00 */
[----:B----4-:R-:W4:Y:S07]  /*906c0*/  LDL.LU.64 R248, [R1+0x1598] ;  /* 0x0015980001f87983 */ /* 0x010f2e0000300a00 */
[----:B------:R-:W1:Y:S01]  /*906d0*/  LDC R7, c[0x0][0x228] ;  /* 0x00008a00ff077b82 */ /* 0x000e620000000800 */
[----:B------:R-:W1:Y:S04]  /*906e0*/  LDL.LU R25, [R1+0x2ccc] ;  /* 0x002ccc0001197983 */ /* 0x000e680000300800 */
[----:B------:R-:W4:Y:S03]  /*906f0*/  LDL.LU.64 R26, [R1+0x1590] ;  /* 0x00159000011a7983 */ /* 0x000f260000300a00 */
[----:B------:R-:W1:Y:S01]  /*90700*/  LDC R19, c[0x0][0x228] ;  /* 0x00008a00ff137b82 */ /* 0x000e620000000800 */
[----:B------:R-:W4:Y:S01]  /*90710*/  LDL.LU.64 R28, [R1+0x15b0] ;  /* 0x0015b000011c7983 */ /* 0x000f220000300a00 */
[----:B---3--:R-:W-:-:S02]  /*90720*/  PRMT R0, R152, 0x7770, RZ ;  /* 0x0000777098007816 */ /* 0x008fc400000000ff */
[----:B------:R-:W-:-:S03]  /*90730*/  PRMT R3, R152, 0x7771, RZ ;  /* 0x0000777198037816 */ /* 0x000fc600000000ff */
[----:B--2---:R2:W-:Y:S04]  /*90740*/  @P3 STG.E.U8 desc[UR60][R246.64], R0 ;  /* 0x00000000f6003986 */ /* 0x0045e8000c10113c */
[----:B------:R-:W-:Y:S01]  /*90750*/  @P6 STG.E.U8 desc[UR60][R30.64], R3 ;  /* 0x000000031e006986 */ /* 0x000fe2000c10113c */
[----:B--2---:R-:W-:-:S03]  /*90760*/  PRMT R0, R152, 0x7772, RZ ;  /* 0x0000777298007816 */ /* 0x004fc600000000ff */
[----:B------:R-:W2:Y:S04]  /*90770*/  LDL.LU.64 R246, [R1+0x15a8] ;  /* 0x0015a80001f67983 */ /* 0x000ea80000300a00 */
[----:B------:R3:W-:Y:S04]  /*90780*/  @P5 STG.E.U8 desc[UR60][R250.64], R0 ;  /* 0x00000000fa005986 */ /* 0x0007e8000c10113c */
[----:B---3--:R-:W3:Y:S01]  /*90790*/  LDL.LU.64 R250, [R1+0x15c0] ;  /* 0x0015c00001fa7983 */ /* 0x008ee20000300a00 */
[----:B------:R-:W-:Y:S02]  /*907a0*/  ISETP.LT.AND P4, PT, R17, R11, !P4 ;  /* 0x0000000b1100720c */ /* 0x000fe40006781270 */
[----:B------:R-:W-:Y:S01]  /*907b0*/  ISETP.GE.AND P3, PT, R24, R23, PT ;  /* 0x000000171800720c */ /* 0x000fe20003f66270 */
[----:B------:R-:W1:Y:S01]  /*907c0*/  LDC R11, c[0x0][0x228] ;  /* 0x00008a00ff0b7b82 */ /* 0x000e620000000800 */
[----:B------:R-:W-:Y:S01]  /*907d0*/  PRMT R152, R152, 0x7773, RZ ;  /* 0x0000777398987816 */ /* 0x000fe200000000ff */
[----:B------:R-:W3:Y:S01]  /*907e0*/  LDL.LU R24, [R1+0x2cd0] ;  /* 0x002cd00001187983 */ /* 0x000ee20000300800 */
[----:B------:R-:W-:-:S02]  /*907f0*/  ISETP.LT.AND P6, PT, R15, R6, !P3 ;  /* 0x000000060f00720c */ /* 0x000fc40005fc1270 */
[----:B------:R-:W-:Y:S02]  /*90800*/  ISETP.LT.AND P5, PT, R16, R5, !P3 ;  /* 0x000000051000720c */ /* 0x000fe40005fa1270 */
[C---:B------:R-:W-:Y:S01]  /*90810*/  PRMT R0, R149.reuse, 0x7770, RZ ;  /* 0x0000777095007816 */ /* 0x040fe200000000ff */
[----:B------:R-:W3:Y:S02]  /*90820*/  LDC R5, c[0x0][0x228] ;  /* 0x00008a00ff057b82 */ /* 0x000ee40000000800 */
[----:B------:R1:W-:Y:S01]  /*90830*/  @P4 STG.E.U8 desc[UR60][R244.64], R152 ;  /* 0x00000098f4004986 */ /* 0x0003e2000c10113c */
[----:B0-----:R-:W-:Y:S02]  /*90840*/  ISETP.LT.AND P4, PT, R14, R9, !P3 ;  /* 0x000000090e00720c */ /* 0x001fe40005f81270 */
[----:B------:R-:W-:-:S03]  /*90850*/  PRMT R3, R149, 0x7771, RZ ;  /* 0x0000777195037816 */ /* 0x000fc600000000ff */
[----:B----4-:R0:W-:Y:S01]  /*90860*/  @P6 STG.E.U8 desc[UR60][R248.64], R0 ;  /* 0x00000000f8006986 */ /* 0x0101e2000c10113c */
[----:B-1----:R-:W-:Y:S01]  /*90870*/  ISETP.GE.AND P6, PT, R25, R13, PT ;  /* 0x0000000d1900720c */ /* 0x002fe20003fc6270 */
[----:B------:R-:W1:Y:S01]  /*90880*/  LDC R9, c[0x0][0x228] ;  /* 0x00008a00ff097b82 */ /* 0x000e620000000800 */
[----:B------:R-:W-:Y:S01]  /*90890*/  ISETP.LT.AND P3, PT, R17, R7, !P3 ;  /* 0x000000071100720c */ /* 0x000fe20005f61270 */
[----:B------:R4:W-:Y:S01]  /*908a0*/  @P5 STG.E.U8 desc[UR60][R26.64], R3 ;  /* 0x000000031a005986 */ /* 0x0009e2000c10113c */
[----:B------:R-:W-:-:S03]  /*908b0*/  ISETP.LT.AND P5, PT, R15, R4, !P6 ;  /* 0x000000040f00720c */ /* 0x000fc600077a1270 */
[----:B------:R-:W3:Y:S02]  /*908c0*/  LDL.LU.64 R244, [R1+0x15d0] ;  /* 0x0015d00001f47983 */ /* 0x000ee40000300a00 */
[----:B------:R-:W1:Y:S01]  /*908d0*/  LDC.64 R6, c[0x0][0x228] ;  /* 0x00008a00ff067b82 */ /* 0x000e620000000a00 */
[C---:B0-----:R-:W-:Y:S01]  /*908e0*/  PRMT R0, R149.reuse, 0x7772, RZ ;  /* 0x0000777295007816 */ /* 0x041fe200000000ff */
[----:B------:R-:W3:Y:S04]  /*908f0*/  LDL.LU.64 R248, [R1+0x15c8] ;  /* 0x0015c80001f87983 */ /* 0x000ee80000300a00 */
[----:B------:R0:W-:Y:S01]  /*90900*/  @P4 STG.E.U8 desc[UR60][R28.64], R0 ;  /* 0x000000001c004986 */ /* 0x0001e2000c10113c */
[----:B------:R-:W-:Y:S01]  /*90910*/  ISETP.LT.AND P4, PT, R16, R11, !P6 ;  /* 0x0000000b1000720c */ /* 0x000fe20007781270 */
[----:B------:R-:W1:Y:S01]  /*90920*/  LDC R23, c[0x0][0x228] ;  /* 0x00008a00ff177b82 */ /* 0x000e620000000800 */
[----:B------:R-:W-:-:S02]  /*90930*/  PRMT R149, R149, 0x7773, RZ ;  /* 0x0000777395957816 */ /* 0x000fc400000000ff */
[----:B----4-:R-:W-:-:S05]  /*90940*/  PRMT R3, R153, 0x7771, RZ ;  /* 0x0000777199037816 */ /* 0x010fca00000000ff */
[----:B------:R-:W4:Y:S01]  /*90950*/  LDC R11, c[0x0][0x228] ;  /* 0x00008a00ff0b7b82 */ /* 0x000f220000000800 */
[----:B0-----:R-:W-:Y:S01]  /*90960*/  PRMT R0, R153, 0x7770, RZ ;  /* 0x0000777099007816 */ /* 0x001fe200000000ff */
[----:B------:R-:W4:Y:S04]  /*90970*/  LDL.LU.64 R28, [R1+0x15e0] ;  /* 0x0015e000011c7983 */ /* 0x000f280000300a00 */
[----:B------:R-:W4:Y:S02]  /*90980*/  LDL.LU R25, [R1+0x2cd4] ;  /* 0x002cd40001197983 */ /* 0x000f240000300800 */
[----:B------:R-:W0:Y:S02]  /*90990*/  LDC R13, c[0x0][0x228] ;  /* 0x00008a00ff0d7b82 */ /* 0x000e240000000800 */
[----:B--2---:R2:W-:Y:S04]  /*909a0*/  @P3 STG.E.U8 desc[UR60][R246.64], R149 ;  /* 0x00000095f6003986 */ /* 0x0045e8000c10113c */
[----:B--2---:R-:W2:Y:S04]  /*909b0*/  LDL.LU.64 R246, [R1+0x15f0] ;  /* 0x0015f00001f67983 */ /* 0x004ea80000300a00 */
[----:B---3--:R3:W-:Y:S04]  /*909c0*/  @P5 STG.E.U8 desc[UR60][R250.64], R0 ;  /* 0x00000000fa005986 */ /* 0x0087e8000c10113c */
[----:B------:R1:W-:Y:S04]  /*909d0*/  @P4 STG.E.U8 desc[UR60][R150.64], R3 ;  /* 0x0000000396004986 */ /* 0x0003e8000c10113c */
[----:B---3--:R-:W3:Y:S04]  /*909e0*/  LDL.LU.64 R250, [R1+0x15e8] ;  /* 0x0015e80001fa7983 */ /* 0x008ee80000300a00 */
[----:B-1----:R-:W4:Y:S01]  /*909f0*/  LDL.LU.64 R150, [R1+0x2eb0] ;  /* 0x002eb00001967983 */ /* 0x002f220000300a00 */
[----:B------:R-:W-:-:S02]  /*90a00*/  ISETP.LT.AND P3, PT, R14, R19, !P6 ;  /* 0x000000130e00720c */ /* 0x000fc40007761270 */
[----:B------:R-:W-:Y:S01]  /*90a10*/  PRMT R0, R153, 0x7772, RZ ;  /* 0x0000777299007816 */ /* 0x000fe200000000ff */
[----:B------:R-:W1:Y:S01]  /*90a20*/  LDC R19, c[0x0][0x228] ;  /* 0x00008a00ff137b82 */ /* 0x000e620000000800 */
[----:B------:R-:W-:Y:S02]  /*90a30*/  ISETP.GE.AND P5, PT, R24, R7, PT ;  /* 0x000000071800720c */ /* 0x000fe40003fa6270 */
[----:B------:R-:W-:Y:S02]  /*90a40*/  ISETP.LT.AND P6, PT, R17, R5, !P6 ;  /* 0x000000051100720c */ /* 0x000fe400077c1270 */
[----:B------:R-:W-:Y:S02]  /*90a50*/  ISETP.LT.AND P4, PT, R15, R2, !P5 ;  /* 0x000000020f00720c */ /* 0x000fe40006f81270 */
[----:B------:R-:W-:Y:S01]  /*90a60*/  PRMT R153, R153, 0x7773, RZ ;  /* 0x0000777399997816 */ /* 0x000fe200000000ff */
[----:B------:R-:W0:Y:S02]  /*90a70*/  LDC.64 R4, c[0x0][0x228] ;  /* 0x00008a00ff047b82 */ /* 0x000e240000000a00 */
[----:B------:R1:W-:Y:S01]  /*90a80*/  @P3 STG.E.U8 desc[UR60][R244.64], R0 ;  /* 0x00000000f4003986 */ /* 0x0003e2000c10113c */
[----:B------:R-:W-:-:S05]  /*90a90*/  ISETP.LT.AND P3, PT, R16, R9, !P5 ;  /* 0x000000091000720c */ /* 0x000fca0006f61270 */
[----:B------:R1:W-:Y:S01]  /*90aa0*/  @P6 STG.E.U8 desc[UR60][R248.64], R153 ;  /* 0x00000099f8006986 */ /* 0x0003e2000c10113c */
[----:B------:R-:W3:Y:S03]  /*90ab0*/  LDC.64 R2, c[0x0][0x228] ;  /* 0x00008a00ff027b82 */ /* 0x000ee60000000a00 */
[----:B-1----:R-:W3:Y:S05]  /*90ac0*/  LDL.LU.64 R244, [R1+0x1600] ;  /* 0x0016000001f47983 */ /* 0x002eea0000300a00 */
[----:B------:R-:W1:Y:S01]  /*90ad0*/  LDC R9, c[0x0][0x228] ;  /* 0x00008a00ff097b82 */ /* 0x000e620000000800 */
[----:B------:R-:W3:Y:S04]  /*90ae0*/  LDL.LU R24, [R1+0x2cd8] ;  /* 0x002cd80001187983 */ /* 0x000ee80000300800 */
[----:B------:R-:W3:Y:S04]  /*90af0*/  LDL.LU.64 R30, [R1+0x15f8] ;  /* 0x0015f800011e7983 */ /* 0x000ee80000300a00 */
[----:B------:R-:W3:Y:S01]  /*90b00*/  LDL.LU.64 R248, [R1+0x1618] ;  /* 0x0016180001f87983 */ /* 0x000ee20000300a00 */
[----:B----4-:R-:W-:-:S02]  /*90b10*/  PRMT R0, R150, 0x7770, RZ ;  /* 0x0000777096007816 */ /* 0x010fc400000000ff */
[----:B------:R-:W-:-:S03]  /*90b20*/  PRMT R7, R150, 0x7771, RZ ;  /* 0x0000777196077816 */ /* 0x000fc600000000ff */
[----:B------:R-:W-:Y:S04]  /*90b30*/  @P4 STG.E.U8 desc[UR60][R28.64], R0 ;  /* 0x000000001c004986 */ /* 0x000fe8000c10113c */
[----:B------:R4:W-:Y:S04]  /*90b40*/  @P3 STG.E.U8 desc[UR60][R154.64], R7 ;  /* 0x000000079a003986 */ /* 0x0009e8000c10113c */
[----:B----4-:R-:W4:Y:S01]  /*90b50*/  LDL.LU.64 R154, [R1+0x2ea8] ;  /* 0x002ea800019a7983 */ /* 0x010f220000300a00 */
[----:B------:R-:W-:Y:S01]  /*90b60*/  ISETP.LT.AND P6, PT, R14, R23, !P5 ;  /* 0x000000170e00720c */ /* 0x000fe20006fc1270 */
[----:B------:R-:W1:Y:S01]  /*90b70*/  LDC R7, c[0x0][0x228] ;  /* 0x00008a00ff077b82 */ /* 0x000e620000000800 */
[----:B------:R-:W-:Y:S01]  /*90b80*/  ISETP.LT.AND P5, PT, R17, R11, !P5 ;  /* 0x0000000b1100720c */ /* 0x000fe20006fa1270 */
[----:B------:R-:W4:Y:S01]  /*90b90*/  LDL.LU.64 R28, [R1+0x1608] ;  /* 0x00160800011c7983 */ /* 0x000f220000300a00 */
[----:B------:R-:W-:-:S02]  /*90ba0*/  PRMT R0, R150, 0x7772, RZ ;  /* 0x0000777296007816 */ /* 0x000fc400000000ff */
[----:B------:R-:W-:Y:S02]  /*90bb0*/  PRMT R150, R150, 0x7773, RZ ;  /* 0x0000777396967816 */ /* 0x000fe400000000ff */
[----:B0-----:R-:W-:Y:S01]  /*90bc0*/  ISETP.GE.AND P4, PT, R25, R5, PT ;  /* 0x000000051900720c */ /* 0x001fe20003f86270 */
[----:B------:R-:W0:Y:S03]  /*90bd0*/  LDC R11, c[0x0][0x228] ;  /* 0x00008a00ff0b7b82 */ /* 0x000e260000000800 */
[----:B------:R-:W-:Y:S01]  /*90be0*/  ISETP.LT.AND P3, PT, R15, R8, !P4 ;  /* 0x000000080f00720c */ /* 0x000fe20006761270 */
[----:B--2---:R-:W-:Y:S04]  /*90bf0*/  @P6 STG.E.U8 desc[UR60][R246.64], R0 ;  /* 0x00000000f6006986 */ /* 0x004fe8000c10113c */
[----:B---3--:R2:W-:Y:S01]  /*90c00*/  @P5 STG.E.U8 desc[UR60][R250.64], R150 ;  /* 0x00000096fa005986 */ /* 0x0085e2000c10113c */
[----:B------:R-:W-:Y:S01]  /*90c10*/  ISETP.LT.AND P6, PT, R16, R19, !P4 ;  /* 0x000000131000720c */ /* 0x000fe200067c1270 */
[----:B------:R-:W3:Y:S01]  /*90c20*/  LDC R23, c[0x0][0x228] ;  /* 0x00008a00ff177b82 */ /* 0x000ee20000000800 */
[----:B------:R-:W-:Y:S01]  /*90c30*/  ISETP.LT.AND P5, PT, R14, R13, !P4 ;  /* 0x0000000d0e00720c */ /* 0x000fe200067a1270 */
[----:B--2---:R-:W2:Y:S06]  /*90c40*/  LDL.LU.64 R250, [R1+0x1628] ;  /* 0x0016280001fa7983 */ /* 0x004eac0000300a00 */
[----:B------:R-:W2:Y:S01]  /*90c50*/  LDC R19, c[0x0][0x228] ;  /* 0x00008a00ff137b82 */ /* 0x000ea20000000800 */
[----:B------:R-:W2:Y:S04]  /*90c60*/  LDL.LU R25, [R1+0x2cdc] ;  /* 0x002cdc0001197983 */ /* 0x000ea80000300800 */
[----:B------:R-:W2:Y:S03]  /*90c70*/  LDL.LU.64 R26, [R1+0x1620] ;  /* 0x00162000011a7983 */ /* 0x000ea60000300a00 */
[----:B------:R-:W2:Y:S01]  /*90c80*/  LDC R13, c[0x0][0x228] ;  /* 0x00008a00ff0d7b82 */ /* 0x000ea20000000800 */
[----:B------:R-:W2:Y:S01]  /*90c90*/  LDL.LU.64 R246, [R1+0x1638] ;  /* 0x0016380001f67983 */ /* 0x000ea20000300a00 */
[----:B----4-:R-:W-:-:S02]  /*90ca0*/  PRMT R0, R154, 0x7770, RZ ;  /* 0x000077709a007816 */ /* 0x010fc400000000ff */
[----:B------:R-:W-:-:S03]  /*90cb0*/  PRMT R5, R154, 0x7771, RZ ;  /* 0x000077719a057816 */ /* 0x000fc600000000ff */
[----:B------:R4:W-:Y:S04]  /*90cc0*/  @P3 STG.E.U8 desc[UR60][R244.64], R0 ;  /* 0x00000000f4003986 */ /* 0x0009e8000c10113c */
[----:B------:R0:W-:Y:S01]  /*90cd0*/  @P6 STG.E.U8 desc[UR60][R30.64], R5 ;  /* 0x000000051e006986 */ /* 0x0001e2000c10113c */
[----:B----4-:R-:W-:-:S03]  /*90ce0*/  PRMT R0, R154, 0x7772, RZ ;  /* 0x000077729a007816 */ /* 0x010fc600000000ff */
[----:B------:R-:W4:Y:S01]  /*90cf0*/  LDL.LU.64 R244, [R1+0x1630] ;  /* 0x0016300001f47983 */ /* 0x000f220000300a00 */
[----:B-1----:R-:W-:Y:S02]  /*90d00*/  ISETP.LT.AND P4, PT, R17, R9, !P4 ;  /* 0x000000091100720c */ /* 0x002fe40006781270 */
[----:B------:R-:W1:Y:S01]  /*90d10*/  LDC.64 R8, c[0x0][0x228] ;  /* 0x00008a00ff087b82 */ /* 0x000e620000000a00 */
[----:B------:R3:W-:Y:S01]  /*90d20*/  @P5 STG.E.U8 desc[UR60][R248.64], R0 ;  /* 0x00000000f8005986 */ /* 0x0007e2000c10113c */
[----:B------:R-:W-:-:S06]  /*90d30*/  ISETP.GE.AND P3, PT, R24, R3, PT ;  /* 0x000000031800720c */ /* 0x000fcc0003f66270 */
[----:B0-----:R-:W0:Y:S01]  /*90d40*/  LDC R5, c[0x0][0x228] ;  /* 0x00008a00ff057b82 */ /* 0x001e220000000800 */
[----:B---3--:R-:W3:Y:S01]  /*90d50*/  LDL.LU.64 R248, [R1+0x1648] ;  /* 0x0016480001f87983 */ /* 0x008ee20000300a00 */
[----:B------:R-:W-:Y:S02]  /*90d60*/  ISETP.LT.AND P6, PT, R15, R22, !P3 ;  /* 0x000000160f00720c */ /* 0x000fe40005fc1270 */
[----:B------:R-:W-:Y:S01]  /*90d70*/  PRMT R154, R154, 0x7773, RZ ;  /* 0x000077739a9a7816 */ /* 0x000fe200000000ff */
[----:B------:R-:W3:Y:S01]  /*90d80*/  LDL.LU R24, [R1+0x2ce0] ;  /* 0x002ce00001187983 */ /* 0x000ee20000300800 */
[----:B------:R-:W-:Y:S02]  /*90d90*/  ISETP.LT.AND P5, PT, R16, R11, !P3 ;  /* 0x0000000b1000720c */ /* 0x000fe40005fa1270 */
[C---:B------:R-:W-:Y:S01]  /*90da0*/  PRMT R0, R151.reuse, 0x7770, RZ ;  /* 0x0000777097007816 */ /* 0x040fe200000000ff */
[----:B------:R1:W-:Y:S01]  /*90db0*/  @P4 STG.E.U8 desc[UR60][R28.64], R154 ;  /* 0x0000009a1c004986 */ /* 0x0003e2000c10113c */
[----:B------:R-:W-:Y:S01]  /*90dc0*/  ISETP.LT.AND P4, PT, R14, R23, !P3 ;  /* 0x000000170e00720c */ /* 0x000fe20005f81270 */
[----:B------:R-:W0:Y:S01]  /*90dd0*/  LDC R11, c[0x0][0x228] ;  /* 0x00008a00ff0b7b82 */ /* 0x000e220000000800 */
[----:B------:R-:W-:-:S03]  /*90de0*/  PRMT R3, R151, 0x7771, RZ ;  /* 0x0000777197037816 */ /* 0x000fc600000000ff */
[----:B--2---:R2:W-:Y:S01]  /*90df0*/  @P6 STG.E.U8 desc[UR60][R250.64], R0 ;  /* 0x00000000fa006986 */ /* 0x0045e2000c10113c */
[----:B-1----:R-:W-:Y:S02]  /*90e00*/  ISETP.GE.AND P6, PT, R25, R9, PT ;  /* 0x000000091900720c */ /* 0x002fe40003fc6270 */
[----:B------:R-:W-:Y:S01]  /*90e10*/  ISETP.LT.AND P3, PT, R17, R19, !P3 ;  /* 0x000000131100720c */ /* 0x000fe20005f61270 */
[----:B------:R1:W-:Y:S01]  /*90e20*/  @P5 STG.E.U8 desc[UR60][R26.64], R3 ;  /* 0x000000031a005986 */ /* 0x0003e2000c10113c */
[----:B------:R-:W-:Y:S01]  /*90e30*/  ISETP.LT.AND P5, PT, R15, R12, !P6 ;  /* 0x0000000c0f00720c */ /* 0x000fe200077a1270 */
[----:B------:R-:W0:Y:S02]  /*90e40*/  LDC.64 R22, c[0x0][0x228] ;  /* 0x00008a00ff167b82 */ /* 0x000e240000000a00 */
[----:B------:R-:W3:Y:S01]  /*90e50*/  LDL.LU.64 R28, [R1+0x1658] ;  /* 0x00165800011c7983 */ /* 0x000ee20000300a00 */
[----:B--2---:R-:W-:-:S03]  /*90e60*/  PRMT R0, R151, 0x7772, RZ ;  /* 0x0000777297007816 */ /* 0x004fc600000000ff */
[----:B------:R-:W2:Y:S02]  /*90e70*/  LDL.LU.64 R250, [R1+0x1650] ;  /* 0x0016500001fa7983 */ /* 0x000ea40000300a00 */
[----:B------:R-:W2:Y:S02]  /*90e80*/  LDC R9, c[0x0][0x228] ;  /* 0x00008a00ff097b82 */ /* 0x000ea40000000800 */
[----:B------:R1:W-:Y:S01]  /*90e90*/  @P4 STG.E.U8 desc[UR60][R246.64], R0 ;  /* 0x00000000f6004986 */ /* 0x0003e2000c10113c */
[----:B------:R-:W-:Y:S02]  /*90ea0*/  ISETP.LT.AND P4, PT, R16, R7, !P6 ;  /* 0x000000071000720c */ /* 0x000fe40007781270 */
[----:B------:R-:W-:Y:S02]  /*90eb0*/  PRMT R151, R151, 0x7773, RZ ;  /* 0x0000777397977816 */ /* 0x000fe400000000ff */
[C---:B-1----:R-:W-:Y:S01]  /*90ec0*/  PRMT R3, R155.reuse, 0x7771, RZ ;  /* 0x000077719b037816 */ /* 0x042fe200000000ff */
[----:B------:R-:W1:Y:S01]  /*90ed0*/  LDC R7, c[0x0][0x228] ;  /* 0x00008a00ff077b82 */ /* 0x000e620000000800 */
[----:B------:R-:W-:Y:S01]  /*90ee0*/  PRMT R0, R155, 0x7770, RZ ;  /* 0x000077709b007816 */ /* 0x000fe200000000ff */
[----:B------:R-:W2:Y:S06]  /*90ef0*/  LDL.LU.64 R246, [R1+0x1668] ;  /* 0x0016680001f67983 */ /* 0x000eac0000300a00 */
[----:B------:R-:W1:Y:S01]  /*90f00*/  LDC R19, c[0x0][0x228] ;  /* 0x00008a00ff137b82 */ /* 0x000e620000000800 */
[----:B------:R-:W2:Y:S04]  /*90f10*/  LDL.LU R25, [R1+0x2ce4] ;  /* 0x002ce40001197983 */ /* 0x000ea80000300800 */
[----:B----4-:R4:W-:Y:S04]  /*90f20*/  @P3 STG.E.U8 desc[UR60][R244.64], R151 ;  /* 0x00000097f4003986 */ /* 0x0109e8000c10113c */
[----:B----4-:R-:W4:Y:S04]  /*90f30*/  LDL.LU.64 R244, [R1+0x1678] ;  /* 0x0016780001f47983 */ /* 0x010f280000300a00 */
[----:B---3--:R3:W-:Y:S04]  /*90f40*/  @P5 STG.E.U8 desc[UR60][R248.64], R0 ;  /* 0x00000000f8005986 */ /* 0x0087e8000c10113c */
[----:B------:R0:W-:Y:S04]  /*90f50*/  @P4 STG.E.U8 desc[UR60][R156.64], R3 ;  /* 0x000000039c004986 */ /* 0x0001e8000c10113c */
[----:B---3--:R-:W3:Y:S04]  /*90f60*/  LDL.LU.64 R248, [R1+0x1670] ;  /* 0x0016700001f87983 */ /* 0x008ee80000300a00 */
[----:B0-----:R-:W4:Y:S01]  /*90f70*/  LDL.LU.64 R156, [R1+0x2ea0] ;  /* 0x002ea000019c7983 */ /* 0x001f220000300a00 */
[----:B------:R-:W-:-:S02]  /*90f80*/  ISETP.LT.AND P3, PT, R14, R13, !P6 ;  /* 0x0000000d0e00720c */ /* 0x000fc40007761270 */
[----:B------:R-:W-:Y:S01]  /*90f90*/  PRMT R0, R155, 0x7772, RZ ;  /* 0x000077729b007816 */ /* 0x000fe200000000ff */
[----:B------:R-:W0:Y:S01]  /*90fa0*/  LDC.64 R12, c[0x0][0x228] ;  /* 0x00008a00ff0c7b82 */ /* 0x000e220000000a00 */
[----:B------:R-:W-:Y:S02]  /*90fb0*/  ISETP.GE.AND P5, PT, R24, R23, PT ;  /* 0x000000171800720c */ /* 0x000fe40003fa6270 */
[----:B------:R-:W-:Y:S02]  /*90fc0*/  ISETP.LT.AND P6, PT, R17, R11, !P6 ;  /* 0x0000000b1100720c */ /* 0x000fe400077c1270 */
[----:B------:R-:W-:Y:S02]  /*90fd0*/  ISETP.LT.AND P4, PT, R15, R6, !P5 ;  /* 0x000000060f00720c */ /* 0x000fe40006f81270 */
[----:B------:R-:W-:Y:S01]  /*90fe0*/  PRMT R155, R155, 0x7773, RZ ;  /* 0x000077739b9b7816 */ /* 0x000fe200000000ff */
[----:B------:R-:W3:Y:S02]  /*90ff0*/  LDC R11, c[0x0][0x228] ;  /* 0x00008a00ff0b7b82 */ /* 0x000ee40000000800 */
[----:B------:R1:W-:Y:S01]  /*91000*/  @P3 STG.E.U8 desc[UR60][R28.64], R0 ;  /* 0x000000001c003986 */ /* 0x0003e2000c10113c */
[----:B------:R-:W-:-:S05]  /*91010*/  ISETP.LT.AND P3, PT, R16, R5, !P5 ;  /* 0x000000051000720c */ /* 0x000fca0006f61270 */
[----:B--2---:R2:W-:Y:S01]  /*91020*/  @P6 STG.E.U8 desc[UR60][R250.64], R155 ;  /* 0x0000009bfa006986 */ /* 0x0045e2000c10113c */
[----:B------:R-:W3:Y:S03]  /*91030*/  LDC R23, c[0x0][0x228] ;  /* 0x00008a00ff177b82 */ /* 0x000ee60000000800 */
[----:B-1----:R-:W3:Y:S05]  /*91040*/  LDL.LU.64 R28, [R1+0x1688] ;  /* 0x00168800011c7983 */ /* 0x002eea0000300a00 */
[----:B------:R-:W1:Y:S01]  /*91050*/  LDC R5, c[0x0][0x228] ;  /* 0x00008a00ff057b82 */ /* 0x000e620000000800 */
[----:B------:R-:W3:Y:S04]  /*91060*/  LDL.LU R24, [R1+0x2ce8] ;  /* 0x002ce80001187983 */ /* 0x000ee80000300800 */
[----:B------:R-:W3:Y:S04]  /*91070*/  LDL.LU.64 R30, [R1+0x1680] ;  /* 0x00168000011e7983 */ /* 0x000ee80000300a00 */
[----:B--2---:R-:W2:Y:S01]  /*91080*/  LDL.LU.64 R250, [R1+0x16b0] ;  /* 0x0016b00001fa7983 */ /* 0x004ea20000300a00 */
[----:B----4-:R-:W-:-:S02]  /*91090*/  PRMT R0, R156, 0x7770, RZ ;  /* 0x000077709c007816 */ /* 0x010fc400000000ff */
[----:B------:R-:W-:-:S03]  /*910a0*/  PRMT R3, R156, 0x7771, RZ ;  /* 0x000077719c037816 */ /* 0x000fc600000000ff */
[----:B------:R-:W-:Y:S04]  /*910b0*/  @P4 STG.E.U8 desc[UR60][R246.64], R0 ;  /* 0x00000000f6004986 */ /* 0x000fe8000c10113c */
[----:B------:R4:W-:Y:S04]  /*910c0*/  @P3 STG.E.U8 desc[UR60][R160.64], R3 ;  /* 0x00000003a0003986 */ /* 0x0009e8000c10113c */
[----:B----4-:R-:W4:Y:S01]  /*910d0*/  LDL.LU.64 R160, [R1+0x2e98] ;  /* 0x002e980001a07983 */ /* 0x010f220000300a00 */
[----:B------:R-:W-:Y:S02]  /*910e0*/  ISETP.LT.AND P6, PT, R14, R9, !P5 ;  /* 0x000000090e00720c */ /* 0x000fe40006fc1270 */
[----:B------:R-:W-:Y:S01]  /*910f0*/  ISETP.LT.AND P5, PT, R17, R7, !P5 ;  /* 0x000000071100720c */ /* 0x000fe20006fa1270 */
[----:B------:R-:W2:Y:S01]  /*91100*/  LDL.LU.64 R246, [R1+0x1698] ;  /* 0x0016980001f67983 */ /* 0x000ea20000300a00 */
[----:B0-----:R-:W-:Y:S01]  /*91110*/  ISETP.GE.AND P4, PT, R25, R13, PT ;  /* 0x0000000d1900720c */ /* 0x001fe20003f86270 */
[----:B------:R-:W0:Y:S01]  /*91120*/  LDC.64 R6, c[0x0][0x228] ;  /* 0x00008a00ff067b82 */ /* 0x000e220000000a00 */
[----:B------:R-:W-:Y:S01]  /*91130*/  PRMT R0, R156, 0x7772, RZ ;  /* 0x000077729c007816 */ /* 0x000fe200000000ff */
[----:B------:R-:W2:Y:S01]  /*91140*/  LDL.LU.64 R26, [R1+0x16a8] ;  /* 0x0016a800011a7983 */ /* 0x000ea20000300a00 */
[----:B------:R-:W-:-:S02]  /*91150*/  ISETP.LT.AND P3, PT, R15, R4, !P4 ;  /* 0x000000040f00720c */ /* 0x000fc40006761270 */
[----:B------:R-:W-:Y:S01]  /*91160*/  PRMT R156, R156, 0x7773, RZ ;  /* 0x000077739c9c7816 */ /* 0x000fe200000000ff */
[----:B------:R-:W2:Y:S02]  /*91170*/  LDL.LU R25, [R1+0x2cec] ;  /* 0x002cec0001197983 */ /* 0x000ea40000300800 */
[----:B------:R-:W0:Y:S02]  /*91180*/  LDC R9, c[0x0][0x228] ;  /* 0x00008a00ff097b82 */ /* 0x000e240000000800 */
[----:B------:R-:W-:Y:S01]  /*91190*/  @P6 STG.E.U8 desc[UR60][R244.64], R0 ;  /* 0x00000000f4006986 */ /* 0x000fe2000c10113c */
[----:B------:R-:W-:-:S03]  /*911a0*/  ISETP.LT.AND P6, PT, R16, R19, !P4 ;  /* 0x000000131000720c */ /* 0x000fc600067c1270 */
[----:B---3--:R3:W-:Y:S01]  /*911b0*/  @P5 STG.E.U8 desc[UR60][R248.64], R156 ;  /* 0x0000009cf8005986 */ /* 0x0087e2000c10113c */
[----:B------:R-:W-:Y:S01]  /*911c0*/  ISETP.LT.AND P5, PT, R14, R11, !P4 ;  /* 0x0000000b0e00720c */ /* 0x000fe200067a1270 */
[----:B------:R-:W0:Y:S08]  /*911d0*/  LDC R19, c[0x0][0x228] ;  /* 0x00008a00ff137b82 */ /* 0x000e300000000800 */
[----:B------:R-:W0:Y:S01]  /*911e0*/  LDC R13, c[0x0][0x228] ;  /* 0x00008a00ff0d7b82 */ /* 0x000e220000000800 */
[----:B---3--:R-:W3:Y:S04]  /*911f0*/  LDL.LU.64 R248, [R1+0x16a0] ;  /* 0x0016a00001f87983 */ /* 0x008ee80000300a00 */
[----:B------:R-:W3:Y:S01]  /*91200*/  LDL.LU.64 R244, [R1+0x16c0] ;  /* 0x0016c00001f47983 */ /* 0x000ee20000300a00 */
[----:B----4-:R-:W-:-:S02]  /*91210*/  PRMT R0, R160, 0x7770, RZ ;  /* 0x00007770a0007816 */ /* 0x010fc400000000ff */
[----:B------:R-:W4:Y:S01]  /*91220*/  LDC R11, c[0x0][0x228] ;  /* 0x00008a00ff0b7b82 */ /* 0x000f220000000800 */
[C---:B------:R-:W-:Y:S02]  /*91230*/  PRMT R3, R160.reuse, 0x7771, RZ ;  /* 0x00007771a0037816 */ /* 0x040fe400000000ff */
[----:B------:R1:W-:Y:S04]  /*91240*/  @P3 STG.E.U8 desc[UR60][R28.64], R0 ;  /* 0x000000001c003986 */ /* 0x0003e8000c10113c */
[----:B------:R-:W-:Y:S01]  /*91250*/  @P6 STG.E.U8 desc[UR60][R30.64], R3 ;  /* 0x000000031e006986 */ /* 0x000fe2000c10113c */
[----:B-1----:R-:W-:-:S03]  /*91260*/  PRMT R0, R160, 0x7772, RZ ;  /* 0x00007772a0007816 */ /* 0x002fc600000000ff */
[----:B------:R-:W4:Y:S04]  /*91270*/  LDL.LU.64 R28, [R1+0x16b8] ;  /* 0x0016b800011c7983 */ /* 0x000f280000300a00 */
[----:B--2---:R1:W-:Y:S04]  /*91280*/  @P5 STG.E.U8 desc[UR60][R250.64], R0 ;  /* 0x00000000fa005986 */ /* 0x0043e8000c10113c */
[----:B-1----:R-:W2:Y:S01]  /*91290*/  LDL.LU.64 R250, [R1+0x16c8] ;  /* 0x0016c80001fa7983 */ /* 0x002ea20000300a00 */
[----:B------:R-:W-:Y:S02]  /*912a0*/  ISETP.LT.AND P4, PT, R17, R5, !P4 ;  /* 0x000000051100720c */ /* 0x000fe40006781270 */
[----:B------:R-:W1:Y:S01]  /*912b0*/  LDC.64 R4, c[0x0][0x228] ;  /* 0x00008a00ff047b82 */ /* 0x000e620000000a00 */
[----:B0-----:R-:W-:-:S02]  /*912c0*/  ISETP.GE.AND P3, PT, R24, R7, PT ;  /* 0x000000071800720c */ /* 0x001fc40003f66270 */
[----:B------:R-:W-:Y:S02]  /*912d0*/  PRMT R160, R160, 0x7773, RZ ;  /* 0x00007773a0a07816 */ /* 0x000fe400000000ff */
[----:B------:R-:W-:Y:S02]  /*912e0*/  ISETP.LT.AND P6, PT, R15, R2, !P3 ;  /* 0x000000020f00720c */ /* 0x000fe40005fc1270 */
[----:B------:R-:W-:Y:S01]  /*912f0*/  ISETP.LT.AND P5, PT, R16, R9, !P3 ;  /* 0x000000091000720c */ /* 0x000fe20005fa1270 */
[----:B------:R-:W0:Y:S03]  /*91300*/  LDC R7, c[0x0][0x228] ;  /* 0x00008a00ff077b82 */ /* 0x000e260000000800 */
[----:B------:R3:W-:Y:S01]  /*91310*/  @P4 STG.E.U8 desc[UR60][R246.64], R160 ;  /* 0x000000a0f6004986 */ /* 0x0007e2000c10113c */
[----:B------:R-:W-:Y:S02]  /*91320*/  ISETP.LT.AND P4, PT, R14, R19, !P3 ;  /* 0x000000130e00720c */ /* 0x000fe40005f81270 */
[----:B------:R-:W-:-:S02]  /*91330*/  PRMT R0, R157, 0x7770, RZ ;  /* 0x000077709d007816 */ /* 0x000fc400000000ff */
[----:B------:R-:W-:Y:S01]  /*91340*/  PRMT R2, R157, 0x7771, RZ ;  /* 0x000077719d027816 */ /* 0x000fe200000000ff */
[----:B------:R-:W0:Y:S02]  /*91350*/  LDC R9, c[0x0][0x228] ;  /* 0x00008a00ff097b82 */ /* 0x000e240000000800 */
[----:B------:R1:W-:Y:S01]  /*91360*/  @P6 STG.E.U8 desc[UR60][R26.64], R0 ;  /* 0x000000001a006986 */ /* 0x0003e2000c10113c */
[----:B------:R-:W-:-:S03]  /*91370*/  ISETP.LT.AND P3, PT, R17, R23, !P3 ;  /* 0x000000171100720c */ /* 0x000fc60005f61270 */
[----:B---3--:R-:W3:Y:S01]  /*91380*/  LDL.LU.64 R246, [R1+0x16d8] ;  /* 0x0016d80001f67983 */ /* 0x008ee20000300a00 */
[----:B-1----:R-:W-:Y:S01]  /*91390*/  ISETP.GE.AND P6, PT, R25, R5, PT ;  /* 0x000000051900720c */ /* 0x002fe20003fc6270 */
[----:B------:R-:W1:Y:S02]  /*913a0*/  LDC R23, c[0x0][0x228] ;  /* 0x00008a00ff177b82 */ /* 0x000e640000000800 */
[----:B------:R0:W-:Y:S01]  /*913b0*/  @P5 STG.E.U8 desc[UR60][R248.64], R2 ;  /* 0x00000002f8005986 */ /* 0x0001e2000c10113c */
[----:B------:R-:W-:-:S03]  /*913c0*/  PRMT R0, R157, 0x7772, RZ ;  /* 0x000077729d007816 */ /* 0x000fc600000000ff */
[----:B------:R-:W3:Y:S01]  /*913d0*/  LDL.LU R24, [R1+0x2cf0] ;  /* 0x002cf00001187983 */ /* 0x000ee20000300800 */
[----:B------:R-:W-:Y:S01]  /*913e0*/  ISETP.LT.AND P5, PT, R15, R8, !P6 ;  /* 0x000000080f00720c */ /* 0x000fe200077a1270 */
[----:B------:R-:W1:Y:S02]  /*913f0*/  LDC R19, c[0x0][0x228] ;  /* 0x00008a00ff137b82 */ /* 0x000e640000000800 */
[----:B------:R0:W-:Y:S01]  /*91400*/  @P4 STG.E.U8 desc[UR60][R244.64], R0 ;  /* 0x00000000f4004986 */ /* 0x0001e2000c10113c */
[----:B----4-:R-:W-:Y:S02]  /*91410*/  ISETP.LT.AND P4, PT, R16, R11, !P6 ;  /* 0x0000000b1000720c */ /* 0x010fe40007781270 */
[----:B------:R-:W-:Y:S01]  /*91420*/  PRMT R157, R157, 0x7773, RZ ;  /* 0x000077739d9d7816 */ /* 0x000fe200000000ff */
[----:B0-----:R-:W4:Y:S01]  /*91430*/  LDL.LU.64 R248, [R1+0x16d0] ;  /* 0x0016d00001f87983 */ /* 0x001f220000300a00 */
[C---:B------:R-:W-:Y:S01]  /*91440*/  PRMT R5, R161.reuse, 0x7770, RZ ;  /* 0x00007770a1057816 */ /* 0x040fe200000000ff */
[----:B------:R-:W0:Y:S01]  /*91450*/  LDC.64 R2, c[0x0][0x228] ;  /* 0x00008a00ff027b82 */ /* 0x000e220000000a00 */
[----:B------:R-:W-:Y:S01]  /*91460*/  PRMT R0, R161, 0x7771, RZ ;  /* 0x00007771a1007816 */ /* 0x000fe200000000ff */
[----:B------:R-:W4:Y:S06]  /*91470*/  LDL.LU.64 R244, [R1+0x16f0] ;  /* 0x0016f00001f47983 */ /* 0x000f2c0000300a00 */
[----:B------:R-:W1:Y:S01]  /*91480*/  LDC R11, c[0x0][0x228] ;  /* 0x00008a00ff0b7b82 */ /* 0x000e620000000800 */
[----:B------:R-:W4:Y:S04]  /*91490*/  LDL.LU R25, [R1+0x2cf4] ;  /* 0x002cf40001197983 */ /* 0x000f280000300800 */
[----:B------:R0:W-:Y:S04]  /*914a0*/  @P3 STG.E.U8 desc[UR60][R28.64], R157 ;  /* 0x0000009d1c003986 */ /* 0x0001e8000c10113c */
[----:B0-----:R-:W4:Y:S04]  /*914b0*/  LDL.LU.64 R28, [R1+0x1718] ;  /* 0x00171800011c7983 */ /* 0x001f280000300a00 */
[----:B--2---:R0:W-:Y:S04]  /*914c0*/  @P5 STG.E.U8 desc[UR60][R250.64], R5 ;  /* 0x00000005fa005986 */ /* 0x0041e8000c10113c */
[----:B------:R2:W-:Y:S04]  /*914d0*/  @P4 STG.E.U8 desc[UR60][R158.64], R0 ;  /* 0x000000009e004986 */ /* 0x0005e8000c10113c */
[----:B0-----:R-:W4:Y:S04]  /*914e0*/  LDL.LU.64 R250, [R1+0x16f8] ;  /* 0x0016f80001fa7983 */ /* 0x001f280000300a00 */
[----:B--2---:R-:W2:Y:S01]  /*914f0*/  LDL.LU.64 R158, [R1+0x2e90] ;  /* 0x002e9000019e7983 */ /* 0x004ea20000300a00 */
[----:B------:R-:W-:-:S02]  /*91500*/  ISETP.LT.AND P3, PT, R14, R13, !P6 ;  /* 0x0000000d0e00720c */ /* 0x000fc40007761270 */
[----:B------:R-:W-:Y:S01]  /*91510*/  ISETP.LT.AND P6, PT, R17, R9, !P6 ;  /* 0x000000091100720c */ /* 0x000fe200077c1270 */
[----:B------:R-:W0:Y:S01]  /*91520*/  LDC R13, c[0x0][0x228] ;  /* 0x00008a00ff0d7b82 */ /* 0x000e220000000800 */
[----:B------:R-:W-:Y:S02]  /*91530*/  ISETP.LT.AND P5, PT, R15, R22, !P1 ;  /* 0x000000160f00720c */ /* 0x000fe40004fa1270 */
[----:B------:R-:W-:Y:S02]  /*91540*/  ISETP.LT.AND P4, PT, R16, R7, !P1 ;  /* 0x000000071000720c */ /* 0x000fe40004f81270 */
[C---:B------:R-:W-:Y:S02]  /*91550*/  PRMT R5, R161.reuse, 0x7772, RZ ;  /* 0x00007772a1057816 */ /* 0x040fe400000000ff */
[----:B------:R-:W-:Y:S01]  /*91560*/  PRMT R161, R161, 0x7773, RZ ;  /* 0x00007773a1a17816 */ /* 0x000fe200000000ff */
[----:B------:R-:W0:Y:S02]  /*91570*/  LDC.64 R8, c[0x0][0x228] ;  /* 0x00008a00ff087b82 */ /* 0x000e240000000a00 */
[----:B---3--:R3:W-:Y:S01]  /*91580*/  @P3 STG.E.U8 desc[UR60][R246.64], R5 ;  /* 0x00000005f6003986 */ /* 0x0087e2000c10113c */
[----:B------:R-:W-:-:S05]  /*91590*/  ISETP.GE.AND P3, PT, R24, R3, PT ;  /* 0x000000031800720c */ /* 0x000fca0003f66270 */
[----:B------:R-:W0:Y:S01]  /*915a0*/  LDC R7, c[0x0][0x228] ;  /* 0x00008a00ff077b82 */ /* 0x000e220000000800 */
[----:B---3--:R-:W3:Y:S07]  /*915b0*/  LDL.LU.64 R246, [R1+0x1710] ;  /* 0x0017100001f67983 */ /* 0x008eee0000300a00 */
[----:B------:R-:W3:Y:S01]  /*915c0*/  LDC R5, c[0x0][0x228] ;  /* 0x00008a00ff057b82 */ /* 0x000ee20000000800 */
[----:B----4-:R4:W-:Y:S04]  /*915d0*/  @P6 STG.E.U8 desc[UR60][R248.64], R161 ;  /* 0x000000a1f8006986 */ /* 0x0109e8000c10113c */
[----:B----4-:R-:W4:Y:S04]  /*915e0*/  LDL.LU.64 R248, [R1+0x1708] ;  /* 0x0017080001f87983 */ /* 0x010f280000300a00 */
[----:B------:R-:W4:Y:S04]  /*915f0*/  LDL.LU R24, [R1+0x2cf8] ;  /* 0x002cf80001187983 */ /* 0x000f280000300800 */
[----:B------:R-:W4:Y:S01]  /*91600*/  LDL.LU.64 R30, [R1+0x1730] ;  /* 0x00173000011e7983 */ /* 0x000f220000300a00 */
[----:B--2---:R-:W-:-:S02]  /*91610*/  PRMT R0, R158, 0x7770, RZ ;  /* 0x000077709e007816 */ /* 0x004fc400000000ff */
[----:B------:R-:W-:-:S03]  /*91620*/  PRMT R3, R158, 0x7771, RZ ;  /* 0x000077719e037816 */ /* 0x000fc600000000ff */
[----:B------:R-:W-:Y:S04]  /*91630*/  @P5 STG.E.U8 desc[UR60][R244.64], R0 ;  /* 0x00000000f4005986 */ /* 0x000fe8000c10113c */
[----:B------:R2:W-:Y:S04]  /*91640*/  @P4 STG.E.U8 desc[UR60][R162.64], R3 ;  /* 0x00000003a2004986 */ /* 0x0005e8000c10113c */
[----:B--2---:R-:W2:Y:S01]  /*91650*/  LDL.LU.64 R162, [R1+0x2e88] ;  /* 0x002e880001a27983 */ /* 0x004ea20000300a00 */
[----:B-1----:R-:W-:Y:S02]  /*91660*/  ISETP.LT.AND P6, PT, R14, R11, !P1 ;  /* 0x0000000b0e00720c */ /* 0x002fe40004fc1270 */
[----:B------:R-:W-:Y:S01]  /*91670*/  ISETP.LT.AND P1, PT, R17, R23, !P1 ;  /* 0x000000171100720c */ /* 0x000fe20004f21270 */
[----:B------:R-:W4:Y:S01]  /*91680*/  LDL.LU.64 R26, [R1+0x1728] ;  /* 0x00172800011a7983 */ /* 0x000f220000300a00 */
[----:B0-----:R-:W-:Y:S01]  /*91690*/  ISETP.GE.AND P5, PT, R25, R9, PT ;  /* 0x000000091900720c */ /* 0x001fe20003fa6270 */
[----:B------:R-:W0:Y:S01]  /*916a0*/  LDC R11, c[0x0][0x228] ;  /* 0x00008a00ff0b7b82 */ /* 0x000e220000000800 */
[----:B------:R-:W-:Y:S01]  /*916b0*/  PRMT R0, R158, 0x7772, RZ ;  /* 0x000077729e007816 */ /* 0x000fe200000000ff */
[----:B------:R-:W4:Y:S01]  /*916c0*/  LDL.LU.64 R244, [R1+0x1720] ;  /* 0x0017200001f47983 */ /* 0x000f220000300a00 */
[----:B------:R-:W-:-:S02]  /*916d0*/  ISETP.LT.AND P4, PT, R15, R12, !P5 ;  /* 0x0000000c0f00720c */ /* 0x000fc40006f81270 */
[----:B------:R-:W-:-:S03]  /*916e0*/  PRMT R158, R158, 0x7773, RZ ;  /* 0x000077739e9e7816 */ /* 0x000fc600000000ff */
[----:B------:R-:W-:Y:S01]  /*916f0*/  @P6 STG.E.U8 desc[UR60][R28.64], R0 ;  /* 0x000000001c006986 */ /* 0x000fe2000c10113c */
[----:B------:R-:W-:Y:S01]  /*91700*/  ISETP.LT.AND P6, PT, R16, R19, !P5 ;  /* 0x000000131000720c */ /* 0x000fe20006fc1270 */
[----:B------:R-:W1:Y:S02]  /*91710*/  LDC.64 R22, c[0x0][0x228] ;  /* 0x00008a00ff167b82 */ /* 0x000e640000000a00 */
[----:B------:R3:W-:Y:S06]  /*91720*/  @P1 STG.E.U8 desc[UR60][R250.64], R158 ;  /* 0x0000009efa001986 */ /* 0x0007ec000c10113c */
[----:B------:R-:W1:Y:S01]  /*91730*/  LDC R9, c[0x0][0x228] ;  /* 0x00008a00ff097b82 */ /* 0x000e620000000800 */
[----:B---3--:R-:W3:Y:S07]  /*91740*/  LDL.LU.64 R250, [R1+0x1740] ;  /* 0x0017400001fa7983 */ /* 0x008eee0000300a00 */
[----:B------:R-:W3:Y:S01]  /*91750*/  LDC R12, c[0x0][0x228] ;  /* 0x00008a00ff0c7b82 */ /* 0x000ee20000000800 */
[----:B------:R-:W3:Y:S01]  /*91760*/  LDL.LU.64 R28, [R1+0x1738] ;  /* 0x00173800011c7983 */ /* 0x000ee20000300a00 */
[----:B--2---:R-:W-:-:S02]  /*91770*/  PRMT R0, R162, 0x7770, RZ ;  /* 0x00007770a2007816 */ /* 0x004fc400000000ff */
[----:B------:R-:W-:-:S03]  /*91780*/  PRMT R3, R162, 0x7771, RZ ;  /* 0x00007771a2037816 */ /* 0x000fc600000000ff */
[----:B------:R2:W-:Y:S04]  /*91790*/  @P4 STG.E.U8 desc[UR60][R246.64], R0 ;  /* 0x00000000f6004986 */ /* 0x0005e8000c10113c */
[----:B----4-:R4:W-:Y:S04]  /*917a0*/  @P6 STG.E.U8 desc[UR60][R248.64], R3 ;  /* 0x00000003f8006986 */ /* 0x0109e8000c10113c */
[----:B--2---:R-:W2:Y:S04]  /*917b0*/  LDL.LU.64 R246, [R1+0x1750] ;  /* 0x0017500001f67983 */ /* 0x004ea80000300a00 */
[----:B------:R-:W2:Y:S04]  /*917c0*/  LDL.LU R252, [R1+0x2030] ;  /* 0x0020300001fc7983 */ /* 0x000ea80000300800 */
[----:B----4-:R-:W4:Y:S01]  /*917d0*/  LDL.LU.64 R248, [R1+0x1748] ;  /* 0x0017480001f87983 */ /* 0x010f220000300a00 */
[----:B------:R-:W-:-:S02]  /*917e0*/  ISETP.LT.AND P1, PT, R14, R7, !P5 ;  /* 0x000000070e00720c */ /* 0x000fc40006f21270 */
[----:B------:R-:W-:Y:S01]  /*917f0*/  ISETP.LT.AND P5, PT, R17, R13, !P5 ;  /* 0x0000000d1100720c */ /* 0x000fe20006fa1270 */
[----:B------:R-:W4:Y:S01]  /*91800*/  LDC R7, c[0x0][0x228] ;  /* 0x00008a00ff077b82 */ /* 0x000f220000000800 */
[----:B------:R-:W-:Y:S02]  /*91810*/  ISETP.LT.AND P4, PT, R15, R6, !P3 ;  /* 0x000000060f00720c */ /* 0x000fe40005f81270 */
[----:B------:R-:W-:-:S05]  /*91820*/  PRMT R0, R162, 0x7772, RZ ;  /* 0x00007772a2007816 */ /* 0x000fca00000000ff */
[----:B------:R-:W3:Y:S01]  /*91830*/  LDC R6, c[0x0][0x228] ;  /* 0x00008a00ff067b82 */ /* 0x000ee20000000800 */
[----:B------:R-:W-:Y:S01]  /*91840*/  PRMT R162, R162, 0x7773, RZ ;  /* 0x00007773a2a27816 */ /* 0x000fe200000000ff */
[----:B------:R1:W-:Y:S01]  /*91850*/  @P1 STG.E.U8 desc[UR60][R30.64], R0 ;  /* 0x000000001e001986 */ /* 0x0003e2000c10113c */
[----:B0-----:R-:W-:-:S03]  /*91860*/  ISETP.LT.AND P1, PT, R16, R11, !P3 ;  /* 0x0000000b1000720c */ /* 0x001fc60005f21270 */
[----:B------:R-:W-:Y:S01]  /*91870*/  @P5 STG.E.U8 desc[UR60][R26.64], R162 ;  /* 0x000000a21a005986 */ /* 0x000fe2000c10113c */
[----:B------:R-:W-:Y:S01]  /*91880*/  ISETP.LT.AND P5, PT, R14, R5, !P3 ;  /* 0x000000050e00720c */ /* 0x000fe20005fa1270 */
[----:B------:R-:W0:Y:S01]  /*91890*/  LDC R11, c[0x0][0x228] ;  /* 0x00008a00ff0b7b82 */ /* 0x000e220000000800 */
[----:B-1----:R-:W-:Y:S02]  /*918a0*/  ISETP.GE.AND P6, PT, R24, R23, PT ;  /* 0x000000171800720c */ /* 0x002fe40003fc6270 */
[----:B------:R-:W-:Y:S02]  /*918b0*/  PRMT R0, R159, 0x7770, RZ ;  /* 0x000077709f007816 */ /* 0x000fe400000000ff */
[----:B------:R-:W-:-:S03]  /*918c0*/  ISETP.LT.AND P3, PT, R17, R9, !P3 ;  /* 0x000000091100720c */ /* 0x000fc60005f61270 */
[----:B------:R-:W1:Y:S01]  /*918d0*/  LDC R5, c[0x0][0x228] ;  /* 0x00008a00ff057b82 */ /* 0x000e620000000800 */
[----:B------:R3:W-:Y:S01]  /*918e0*/  @P4 STG.E.U8 desc[UR60][R244.64], R0 ;  /* 0x00000000f4004986 */ /* 0x0007e2000c10113c */
[----:B------:R-:W-:Y:S02]  /*918f0*/  ISETP.LT.AND P4, PT, R15, R4, !P6 ;  /* 0x000000040f00720c */ /* 0x000fe40007781270 */
[----:B------:R-:W-:-:S04]  /*91900*/  PRMT R3, R159, 0x7772, RZ ;  /* 0x000077729f037816 */ /* 0x000fc800000000ff */
[----:B------:R-:W0:Y:S01]  /*91910*/  LDC R4, c[0x0][0x228] ;  /* 0x00008a00ff047b82 */ /* 0x000e220000000800 */
[C---:B---3--:R-:W-:Y:S01]  /*91920*/  PRMT R0, R159.reuse, 0x7771, RZ ;  /* 0x000077719f007816 */ /* 0x048fe200000000ff */
[----:B------:R-:W3:Y:S01]  /*91930*/  LDL.LU.64 R244, [R1+0x1758] ;  /* 0x0017580001f47983 */ /* 0x000ee20000300a00 */
[----:B------:R-:W-:-:S05]  /*91940*/  PRMT R159, R159, 0x7773, RZ ;  /* 0x000077739f9f7816 */ /* 0x000fca00000000ff */
[----:B------:R-:W0:Y:S01]  /*91950*/  LDC R9, c[0x0][0x228] ;  /* 0x00008a00ff097b82 */ /* 0x000e220000000800 */
[----:B------:R1:W-:Y:S04]  /*91960*/  @P1 STG.E.U8 desc[UR60][R250.64], R0 ;  /* 0x00000000fa001986 */ /* 0x0003e8000c10113c */
[----:B------:R4:W-:Y:S01]  /*91970*/  @P5 STG.E.U8 desc[UR60][R28.64], R3 ;  /* 0x000000031c005986 */ /* 0x0009e2000c10113c */
[----:B------:R-:W-:Y:S02]  /*91980*/  ISETP.LT.AND P5, PT, R16, R6, !P6 ;  /* 0x000000061000720c */ /* 0x000fe400077a1270 */
[----:B------:R-:W0:Y:S01]  /*91990*/  LDC R13, c[0x0][0x228] ;  /* 0x00008a00ff0d7b82 */ /* 0x000e220000000800 */
[----:B-1----:R-:W-:Y:S01]  /*919a0*/  PRMT R0, R163, 0x7770, RZ ;  /* 0x00007770a3007816 */ /* 0x002fe200000000ff */
[----:B------:R-:W3:Y:S06]  /*919b0*/  LDL.LU.64 R250, [R1+0x1770] ;  /* 0x0017700001fa7983 */ /* 0x000eec0000300a00 */
[----:B------:R-:W1:Y:S01]  /*919c0*/  LDC.64 R24, c[0x0][0x228] ;  /* 0x00008a00ff187b82 */ /* 0x000e620000000a00 */
[----:B------:R-:W3:Y:S04]  /*919d0*/  LDL.LU R19, [R1+0x2cfc] ;  /* 0x002cfc0001137983 */ /* 0x000ee80000300800 */
[----:B--2---:R-:W-:Y:S04]  /*919e0*/  @P3 STG.E.U8 desc[UR60][R246.64], R159 ;  /* 0x0000009ff6003986 */ /* 0x004fe8000c10113c */
[----:B----4-:R2:W-:Y:S01]  /*919f0*/  @P4 STG.E.U8 desc[UR60][R248.64], R0 ;  /* 0x00000000f8004986 */ /* 0x0105e2000c10113c */
[----:B------:R-:W-:-:S03]  /*91a00*/  ISETP.LT.AND P4, PT, R15, R18, !P2 ;  /* 0x000000120f00720c */ /* 0x000fc60005781270 */
[----:B------:R-:W4:Y:S04]  /*91a10*/  LDL.LU R18, [R1+0x2e80] ;  /* 0x002e800001127983 */ /* 0x000f280000300800 */
[----:B------:R-:W4:Y:S01]  /*91a20*/  LDL.LU.64 R28, [R1+0x1788] ;  /* 0x00178800011c7983 */ /* 0x000f220000300a00 */
[----:B--2---:R-:W-:-:S03]  /*91a30*/  PRMT R0, R163, 0x7771, RZ ;  /* 0x00007771a3007816 */ /* 0x004fc600000000ff */
[----:B------:R-:W2:Y:S04]  /*91a40*/  LDL.LU.64 R246, [R1+0x1780] ;  /* 0x0017800001f67983 */ /* 0x000ea80000300a00 */
[----:B------:R0:W-:Y:S04]  /*91a50*/  @P5 STG.E.U8 desc[UR60][R164.64], R0 ;  /* 0x00000000a4005986 */ /* 0x0001e8000c10113c */
[----:B0-----:R-:W4:Y:S01]  /*91a60*/  LDL.LU.64 R164, [R1+0x2e78] ;  /* 0x002e780001a47983 */ /* 0x001f220000300a00 */
[----:B------:R-:W-:Y:S02]  /*91a70*/  ISETP.LT.AND P1, PT, R14, R7, !P6 ;  /* 0x000000070e00720c */ /* 0x000fe40007721270 */
[----:B------:R-:W0:Y:S01]  /*91a80*/  LDC.64 R6, c[0x0][0x228] ;  /* 0x00008a00ff067b82 */ /* 0x000e220000000a00 */
[----:B------:R-:W-:Y:S01]  /*91a90*/  ISETP.LT.AND P6, PT, R17, R5, !P6 ;  /* 0x000000051100720c */ /* 0x000fe200077c1270 */
[----:B------:R-:W2:Y:S01]  /*91aa0*/  LDL.LU.64 R248, [R1+0x1778] ;  /* 0x0017780001f87983 */ /* 0x000ea20000300a00 */
[----:B------:R-:W-:-:S02]  /*91ab0*/  PRMT R3, R163, 0x7772, RZ ;  /* 0x00007772a3037816 */ /* 0x000fc400000000ff */
[----:B------:R-:W-:Y:S01]  /*91ac0*/  PRMT R163, R163, 0x7773, RZ ;  /* 0x00007773a3a37816 */ /* 0x000fe200000000ff */
[----:B------:R-:W2:Y:S01]  /*91ad0*/  LDL.LU R23, [R1+0x2d00] ;  /* 0x002d000001177983 */ /* 0x000ea20000300800 */
[----:B------:R-:W-:-:S03]  /*91ae0*/  ISETP.LT.AND P3, PT, R16, R252, !P0 ;  /* 0x000000fc1000720c */ /* 0x000fc60004761270 */
[----:B------:R-:W2:Y:S04]  /*91af0*/  LDL.LU.64 R30, [R1+0x17a0] ;  /* 0x0017a000011e7983 */ /* 0x000ea80000300a00 */
[----:B---3--:R3:W-:Y:S01]  /*91b00*/  @P1 STG.E.U8 desc[UR60][R244.64], R3 ;  /* 0x00000003f4001986 */ /* 0x0087e2000c10113c */
[----:B------:R-:W-:Y:S02]  /*91b10*/  ISETP.LT.AND P1, PT, R16, R4, !P2 ;  /* 0x000000041000720c */ /* 0x000fe40005721270 */
[----:B------:R-:W-:Y:S01]  /*91b20*/  ISETP.LT.AND P5, PT, R14, R12, !P2 ;  /* 0x0000000c0e00720c */ /* 0x000fe200057a1270 */
[----:B------:R-:W1:Y:S01]  /*91b30*/  LDC.64 R4, c[0x0][0x228] ;  /* 0x00008a00ff047b82 */ /* 0x000e620000000a00 */
[----:B---3--:R-:W3:Y:S07]  /*91b40*/  LDL.LU.64 R244, [R1+0x1798] ;  /* 0x0017980001f47983 */ /* 0x008eee0000300a00 */
[----:B------:R-:W1:Y:S01]  /*91b50*/  LDC R12, c[0x0][0x228] ;  /* 0x00008a00ff0c7b82 */ /* 0x000e620000000800 */
[----:B------:R4:W-:Y:S01]  /*91b60*/  @P6 STG.E.U8 desc[UR60][R250.64], R163 ;  /* 0x000000a3fa006986 */ /* 0x0009e2000c10113c */
[----:B0-----:R-:W-:-:S03]  /*91b70*/  ISETP.GE.AND P6, PT, R19, R7, PT ;  /* 0x000000071300720c */ /* 0x001fc60003fc6270 */
[----:B------:R-:W3:Y:S01]  /*91b80*/  LDL.LU.64 R26, [R1+0x17c0] ;  /* 0x0017c000011a7983 */ /* 0x000ee20000300a00 */
[----:B----4-:R-:W-:-:S03]  /*91b90*/  PRMT R0, R164, 0x7770, RZ ;  /* 0x00007770a4007816 */ /* 0x010fc600000000ff */
[----:B------:R-:W4:Y:S01]  /*91ba0*/  LDL.LU R252, [R1+0x203c] ;  /* 0x00203c0001fc7983 */ /* 0x000f220000300800 */
[----:B------:R-:W-:Y:S01]  /*91bb0*/  ISETP.LT.AND P2, PT, R17, R11, !P2 ;  /* 0x0000000b1100720c */ /* 0x000fe20005741270 */
[----:B------:R-:W0:Y:S02]  /*91bc0*/  LDC R7, c[0x0][0x228] ;  /* 0x00008a00ff077b82 */ /* 0x000e240000000800 */
[----:B------:R-:W4:Y:S04]  /*91bd0*/  LDL.LU R19, [R1+0x2d04] ;  /* 0x002d040001137983 */ /* 0x000f280000300800 */
[----:B------:R-:W4:Y:S02]  /*91be0*/  LDL.LU.64 R250, [R1+0x17a8] ;  /* 0x0017a80001fa7983 */ /* 0x000f240000300a00 */
[----:B------:R-:W0:Y:S02]  /*91bf0*/  LDC R11, c[0x0][0x228] ;  /* 0x00008a00ff0b7b82 */ /* 0x000e240000000800 */
[----:B------:R1:W-:Y:S04]  /*91c00*/  @P4 STG.E.U8 desc[UR60][R168.64], R0 ;  /* 0x00000000a8004986 */ /* 0x0003e8000c10113c */
[----:B-1----:R-:W3:Y:S01]  /*91c10*/  LDL.LU.64 R168, [R1+0x2e70] ;  /* 0x002e700001a87983 */ /* 0x002ee20000300a00 */
[----:B------:R-:W-:-:S05]  /*91c20*/  PRMT R0, R164, 0x7771, RZ ;  /* 0x00007771a4007816 */ /* 0x000fca00000000ff */
[----:B------:R1:W-:Y:S04]  /*91c30*/  @P1 STG.E.U8 desc[UR60][R28.64], R0 ;  /* 0x000000001c001986 */ /* 0x0003e8000c10113c */
[----:B-1----:R-:W4:Y:S01]  /*91c40*/  LDL.LU.64 R28, [R1+0x17b8] ;  /* 0x0017b800011c7983 */ /* 0x002f220000300a00 */
[----:B------:R-:W-:Y:S02]  /*91c50*/  ISETP.LT.AND P4, PT, R15, R8, !P6 ;  /* 0x000000080f00720c */ /* 0x000fe40007781270 */
[----:B------:R-:W-:Y:S01]  /*91c60*/  ISETP.LT.AND P1, PT, R16, R9, !P6 ;  /* 0x000000091000720c */ /* 0x000fe20007721270 */
[----:B------:R-:W1:Y:S01]  /*91c70*/  LDC R8, c[0x0][0x228] ;  /* 0x00008a00ff087b82 */ /* 0x000e620000000800 */
[C---:B------:R-:W-:Y:S02]  /*91c80*/  PRMT R3, R164.reuse, 0x7772, RZ ;  /* 0x00007772a4037816 */ /* 0x040fe400000000ff */
[----:B------:R-:W-:-:S03]  /*91c90*/  PRMT R164, R164, 0x7773, RZ ;  /* 0x00007773a4a47816 */ /* 0x000fc600000000ff */
[----:B--2---:R-:W-:Y:S01]  /*91ca0*/  @P5 STG.E.U8 desc[UR60][R246.64], R3 ;  /* 0x00000003f6005986 */ /* 0x004fe2000c10113c */
[----:B------:R-:W-:Y:S01]  /*91cb0*/  ISETP.LT.AND P5, PT, R14, R12, !P6 ;  /* 0x0000000c0e00720c */ /* 0x000fe200077a1270 */
[----:B------:R-:W2:Y:S02]  /*91cc0*/  LDC R9, c[0x0][0x228] ;  /* 0x00008a00ff097b82 */ /* 0x000ea40000000800 */
[----:B------:R0:W-:Y:S01]  /*91cd0*/  @P2 STG.E.U8 desc[UR60][R248.64], R164 ;  /* 0x000000a4f8002986 */ /* 0x0001e2000c10113c */
[----:B------:R-:W-:Y:S02]  /*91ce0*/  ISETP.GE.AND P2, PT, R23, R5, PT ;  /* 0x000000051700720c */ /* 0x000fe40003f46270 */
[----:B------:R-:W-:-:S03]  /*91cf0*/  ISETP.LT.AND P6, PT, R17, R13, !P6 ;  /* 0x0000000d1100720c */ /* 0x000fc600077c1270 */
[----:B------:R-:W2:Y:S01]  /*91d00*/  LDC.64 R12, c[0x0][0x228] ;  /* 0x00008a00ff0c7b82 */ /* 0x000ea20000000a00 */
[----:B0-----:R-:W2:Y:S04]  /*91d10*/  LDL.LU.64 R248, [R1+0x17d8] ;  /* 0x0017d80001f87983 */ /* 0x001ea80000300a00 */
[----:B------:R-:W2:Y:S01]  /*91d20*/  LDL.LU.64 R246, [R1+0x17c8] ;  /* 0x0017c80001f67983 */ /* 0x000ea20000300a00 */
[C---:B---3--:R-:W-:Y:S02]  /*91d30*/  PRMT R0, R168.reuse, 0x7770, RZ ;  /* 0x00007770a8007816 */ /* 0x048fe400000000ff */
[----:B------:R-:W-:-:S03]  /*91d40*/  PRMT R3, R168, 0x7771, RZ ;  /* 0x00007771a8037816 */ /* 0x000fc600000000ff */
[----:B------:R0:W-:Y:S01]  /*91d50*/  @P4 STG.E.U8 desc[UR60][R30.64], R0 ;  /* 0x000000001e004986 */ /* 0x0001e2000c10113c */
[----:B------:R-:W-:-:S03]  /*91d60*/  ISETP.LT.AND P4, PT, R15, R2, !P2 ;  /* 0x000000020f00720c */ /* 0x000fc60005781270 */
[----:B------:R3:W-:Y:S01]  /*91d70*/  @P1 STG.E.U8 desc[UR60][R244.64], R3 ;  /* 0x00000003f4001986 */ /* 0x0007e2000c10113c */
[----:B------:R-:W-:Y:S02]  /*91d80*/  ISETP.LT.AND P1, PT, R16, R11, !P2 ;  /* 0x0000000b1000720c */ /* 0x000fe40005721270 */
[C---:B0-----:R-:W-:Y:S01]  /*91d90*/  PRMT R0, R168.reuse, 0x7772, RZ ;  /* 0x00007772a8007816 */ /* 0x041fe200000000ff */
[----:B------:R-:W0:Y:S01]  /*91da0*/  LDC.64 R30, c[0x0][0x228] ;  /* 0x00008a00ff1e7b82 */ /* 0x000e220000000a00 */
[----:B------:R-:W-:Y:S02]  /*91db0*/  PRMT R168, R168, 0x7773, RZ ;  /* 0x00007773a8a87816 */ /* 0x000fe400000000ff */
[----:B------:R-:W-:Y:S01]  /*91dc0*/  PRMT R2, R165, 0x7771, RZ ;  /* 0x00007771a5027816 */ /* 0x000fe200000000ff */
[----:B------:R1:W-:Y:S01]  /*91dd0*/  @P5 STG.E.U8 desc[UR60][R26.64], R0 ;  /* 0x000000001a005986 */ /* 0x0003e2000c10113c */
[----:B----4-:R-:W-:-:S03]  /*91de0*/  ISETP.GE.AND P5, PT, R19, R252, PT ;  /* 0x000000fc1300720c */ /* 0x010fc60003fa6270 */
[----:B---3--:R-:W3:Y:S01]  /*91df0*/  LDL.LU.64 R244, [R1+0x17d0] ;  /* 0x0017d00001f47983 */ /* 0x008ee20000300a00 */
[----:B------:R-:W4:Y:S03]  /*91e00*/  LDC R19, c[0x0][0x228] ;  /* 0x00008a00ff137b82 */ /* 0x000f260000000800 */
[----:B------:R2:W-:Y:S01]  /*91e10*/  @P6 STG.E.U8 desc[UR60][R250.64], R168 ;  /* 0x000000a8fa006986 */ /* 0x0005e2000c10113c */
[----:B-1----:R-:W-:-:S03]  /*91e20*/  PRMT R0, R165, 0x7770, RZ ;  /* 0x00007770a5007816 */ /* 0x002fc600000000ff */
[----:B------:R-:W4:Y:S01]  /*91e30*/  LDL.LU.64 R26, [R1+0x17e8] ;  /* 0x0017e800011a7983 */ /* 0x000f220000300a00 */
[----:B------:R-:W1:Y:S03]  /*91e40*/  LDC R11, c[0x0][0x228] ;  /* 0x00008a00ff0b7b82 */ /* 0x000e660000000800 */
[----:B------:R-:W4:Y:S04]  /*91e50*/  LDL.LU R252, [R1+0x1fd4] ;  /* 0x001fd40001fc7983 */ /* 0x000f280000300800 */
[----:B------:R-:W-:Y:S04]  /*91e60*/  @P4 STG.E.U8 desc[UR60][R28.64], R0 ;  /* 0x000000001c004986 */ /* 0x000fe8000c10113c */
[----:B--2---:R-:W2:Y:S04]  /*91e70*/  LDL.LU.64 R250, [R1+0x17f0] ;  /* 0x0017f00001fa7983 */ /* 0x004ea80000300a00 */
[----:B------:R0:W-:Y:S04]  /*91e80*/  @P1 STG.E.U8 desc[UR60][R166.64], R2 ;  /* 0x00000002a6001986 */ /* 0x0001e8000c10113c */
[----:B0-----:R-:W4:Y:S01]  /*91e90*/  LDL.LU.64 R166, [R1+0x2e68] ;  /* 0x002e680001a67983 */ /* 0x001f220000300a00 */
[----:B------:R-:W-:Y:S01]  /*91ea0*/  ISETP.LT.AND P6, PT, R14, R8, !P2 ;  /* 0x000000080e00720c */ /* 0x000fe200057c1270 */
[----:B------:R-:W0:Y:S01]  /*91eb0*/  LDC.64 R2, c[0x0][0x228] ;  /* 0x00008a00ff027b82 */ /* 0x000e220000000a00 */
[----:B------:R-:W-:Y:S01]  /*91ec0*/  ISETP.LT.AND P2, PT, R17, R9, !P2 ;  /* 0x000000091100720c */ /* 0x000fe20005741270 */
[----:B------:R-:W2:Y:S01]  /*91ed0*/  LDL.LU.64 R28, [R1+0x1800] ;  /* 0x00180000011c7983 */ /* 0x000ea20000300a00 */
[----:B------:R-:W-:-:S02]  /*91ee0*/  ISETP.LT.AND P1, PT, R15, R22, !P5 ;  /* 0x000000160f00720c */ /* 0x000fc40006f21270 */
[C---:B------:R-:W-:Y:S02]  /*91ef0*/  PRMT R0, R165.reuse, 0x7772, RZ ;  /* 0x00007772a5007816 */ /* 0x040fe400000000ff */
[----:B------:R-:W-:Y:S02]  /*91f00*/  PRMT R165, R165, 0x7773, RZ ;  /* 0x00007773a5a57816 */ /* 0x000fe400000000ff */
[----:B------:R-:W-:Y:S02]  /*91f10*/  ISETP.LT.AND P4, PT, R15, R4, !P0 ;  /* 0x000000040f00720c */ /* 0x000fe40004781270 */
[C---:B------:R-:W-:Y:S01]  /*91f20*/  PRMT R8, R169.reuse, 0x7771, RZ ;  /* 0x00007771a9087816 */ /* 0x040fe200000000ff */
[----:B------:R1:W-:Y:S01]  /*91f30*/  @P6 STG.E.U8 desc[UR60][R248.64], R0 ;  /* 0x00000000f8006986 */ /* 0x0003e2000c10113c */
[----:B------:R-:W-:Y:S01]  /*91f40*/  ISETP.LT.AND P6, PT, R16, R7, !P5 ;  /* 0x000000071000720c */ /* 0x000fe20006fc1270 */
[----:B------:R-:W0:Y:S01]  /*91f50*/  LDC.64 R4, c[0x0][0x228] ;  /* 0x00008a00ff047b82 */ /* 0x000e220000000a00 */
[----:B------:R-:W-:Y:S01]  /*91f60*/  PRMT R7, R169, 0x7770, RZ ;  /* 0x00007770a9077816 */ /* 0x000fe200000000ff */
[----:B------:R-:W-:Y:S01]  /*91f70*/  @P2 STG.E.U8 desc[UR60][R246.64], R165 ;  /* 0x000000a5f6002986 */ /* 0x000fe2000c10113c */
[----:B------:R-:W-:Y:S01]  /*91f80*/  ISETP.LT.AND P2, PT, R17, R6, !P5 ;  /* 0x000000061100720c */ /* 0x000fe20006f41270 */
[----:B------:R-:W-:-:S04]  /*91f90*/  VIADD R9, R10, 0xaf ;  /* 0x000000af0a097836 */ /* 0x000fc80000000000 */
[----:B------:R-:W0:Y:S01]  /*91fa0*/  LDC.64 R22, c[0x0][0x228] ;  /* 0x00008a00ff167b82 */ /* 0x000e220000000a00 */
[----:B-1----:R-:W-:Y:S01]  /*91fb0*/  VIADD R0, R10, 0xae ;  /* 0x000000ae0a007836 */ /* 0x002fe20000000000 */
[----:B------:R-:W2:Y:S04]  /*91fc0*/  LDL.LU.64 R248, [R1+0x17f8] ;  /* 0x0017f80001f87983 */ /* 0x000ea80000300a00 */
[----:B---3--:R1:W-:Y:S02]  /*91fd0*/  @P1 STG.E.U8 desc[UR60][R244.64], R7 ;  /* 0x00000007f4001986 */ /* 0x0083e4000c10113c */
[----:B-1----:R-:W1:Y:S01]  /*91fe0*/  LDC.64 R6, c[0x0][0x228] ;  /* 0x00008a00ff067b82 */ /* 0x002e620000000a00 */
[----:B----4-:R-:W-:Y:S02]  /*91ff0*/  ISETP.LT.AND P5, PT, R14, R167, !P5 ;  /* 0x000000a70e00720c */ /* 0x010fe40006fa1270 */
[----:B------:R-:W3:Y:S01]  /*92000*/  LDL.LU R167, [R1+0x2e60] ;  /* 0x002e600001a77983 */ /* 0x000ee20000300800 */
[----:B------:R-:W-:-:S03]  /*92010*/  ISETP.GE.AND P1, PT, R0, R166, PT ;  /* 0x000000a60000720c */ /* 0x000fc60003f26270 */
[----:B------:R-:W4:Y:S04]  /*92020*/  LDL.LU.64 R246, [R1+0x1810] ;  /* 0x0018100001f67983 */ /* 0x000f280000300a00 */
[----:B------:R-:W3:Y:S01]  /*92030*/  LDL.LU R166, [R1+0x2e5c] ;  /* 0x002e5c0001a67983 */ /* 0x000ee20000300800 */
[C---:B------:R-:W-:Y:S02]  /*92040*/  PRMT R0, R169.reuse, 0x7772, RZ ;  /* 0x00007772a9007816 */ /* 0x040fe400000000ff */
[----:B------:R-:W-:Y:S01]  /*92050*/  PRMT R169, R169, 0x7773, RZ ;  /* 0x00007773a9a97816 */ /* 0x000fe200000000ff */
[----:B------:R1:W-:Y:S04]  /*92060*/  @P6 STG.E.U8 desc[UR60][R26.64], R8 ;  /* 0x000000081a006986 */ /* 0x0003e8000c10113c */
[----:B--2---:R2:W-:Y:S01]  /*92070*/  @P5 STG.E.U8 desc[UR60][R250.64], R0 ;  /* 0x00000000fa005986 */ /* 0x0045e2000c10113c */
[----:B0-----:R-:W-:-:S02]  /*92080*/  ISETP.LT.AND P5, PT, R14, R4, !P0 ;  /* 0x000000040e00720c */ /* 0x001fc400047a1270 */
[----:B------:R-:W-:Y:S01]  /*92090*/  ISETP.LT.AND P0, PT, R17, R2, !P0 ;  /* 0x000000021100720c */ /* 0x000fe20004701270 */
[----:B------:R0:W-:Y:S04]  /*920a0*/  @P2 STG.E.U8 desc[UR60][R28.64], R169 ;  /* 0x000000a91c002986 */ /* 0x0001e8000c10113c */
[----:B------:R-:W4:Y:S01]  /*920b0*/  LDL.LU.64 R244, [R1+0x1818] ;  /* 0x0018180001f47983 */ /* 0x000f220000300a00 */
[----:B-1----:R-:W1:Y:S01]  /*920c0*/  LDC.64 R26, c[0x0][0x228] ;  /* 0x00008a00ff1a7b82 */ /* 0x002e620000000a00 */
[----:B--2---:R-:W-:Y:S02]  /*920d0*/  VIADD R0, R10, 0xad ;  /* 0x000000ad0a007836 */ /* 0x004fe40000000000 */
[----:B------:R-:W2:Y:S03]  /*920e0*/  LDL.LU.64 R250, [R1+0x1828] ;  /* 0x0018280001fa7983 */ /* 0x000ea60000300a00 */
[----:B------:R-:W-:-:S02]  /*920f0*/  ISETP.GE.AND P2, PT, R0, R18, PT ;  /* 0x000000120000720c */ /* 0x000fc40003f46270 */
[----:B0-----:R-:W0:Y:S01]  /*92100*/  LDC.64 R28, c[0x0][0x228] ;  /* 0x00008a00ff1c7b82 */ /* 0x001e220000000a00 */
[----:B------:R-:W2:Y:S04]  /*92110*/  LDL.LU R18, [R1+0x2e58] ;  /* 0x002e580001127983 */ /* 0x000ea80000300800 */
[----:B------:R-:W2:Y:S01]  /*92120*/  LDL.LU.64 R40, [R1+0x1838] ;  /* 0x0018380001287983 */ /* 0x000ea20000300a00 */
[C---:B---3--:R-:W-:Y:S02]  /*92130*/  PRMT R2, R166.reuse, 0x7770, RZ ;  /* 0x00007770a6027816 */ /* 0x048fe400000000ff */
[----:B------:R-:W-:-:S03]  /*92140*/  PRMT R0, R166, 0x7771, RZ ;  /* 0x00007771a6007816 */ /* 0x000fc600000000ff */
[----:B------:R3:W-:Y:S04]  /*92150*/  @P4 STG.E.U8 desc[UR60][R248.64], R2 ;  /* 0x00000002f8004986 */ /* 0x0007e8000c10113c */
[----:B------:R1:W-:Y:S04]  /*92160*/  @P3 STG.E.U8 desc[UR60][R170.64], R0 ;  /* 0x00000000aa003986 */ /* 0x0003e8000c10113c */
[----:B---3--:R-:W3:Y:S04]  /*92170*/  LDL.LU.64 R248, [R1+0x1840] ;  /* 0x0018400001f87983 */ /* 0x008ee80000300a00 */
[----:B-1----:R-:W3:Y:S01]  /*92180*/  LDL.LU.64 R170, [R1+0x2e50] ;  /* 0x002e500001aa7983 */ /* 0x002ee20000300a00 */
[----:B------:R-:W-:-:S02]  /*92190*/  PRMT R2, R166, 0x7772, RZ ;  /* 0x00007772a6027816 */ /* 0x000fc400000000ff */
[----:B------:R-:W-:Y:S01]  /*921a0*/  ISETP.LT.AND P4, PT, R15, R12, !P2 ;  /* 0x0000000c0f00720c */ /* 0x000fe20005781270 */
[----:B------:R-:W3:Y:S01]  /*921b0*/  LDL.LU.64 R36, [R1+0x1830] ;  /* 0x0018300001247983 */ /* 0x000ee20000300a00 */
[----:B------:R-:W-:Y:S01]  /*921c0*/  PRMT R166, R166, 0x7773, RZ ;  /* 0x00007773a6a67816 */ /* 0x000fe200000000ff */
[----:B------:R-:W1:Y:S02]  /*921d0*/  LDC R12, c[0x0][0x228] ;  /* 0x00008a00ff0c7b82 */ /* 0x000e640000000800 */
[----:B----4-:R4:W-:Y:S04]  /*921e0*/  @P5 STG.E.U8 desc[UR60][R246.64], R2 ;  /* 0x00000002f6005986 */ /* 0x0109e8000c10113c */
[----:B------:R0:W-:Y:S01]  /*921f0*/  @P0 STG.E.U8 desc[UR60][R244.64], R166 ;  /* 0x000000a6f4000986 */ /* 0x0001e2000c10113c */
[----:B----4-:R-:W-:-:S03]  /*92200*/  VIADD R2, R10, 0xb0 ;  /* 0x000000b00a027836 */ /* 0x010fc60000000000 */
[----:B------:R-:W4:Y:S02]  /*92210*/  LDL.LU.64 R246, [R1+0x1850] ;  /* 0x0018500001f67983 */ /* 0x000f240000300a00 */
[----:B--2---:R-:W-:Y:S01]  /*92220*/  ISETP.GE.AND P0, PT, R2, R18, PT ;  /* 0x000000120200720c */ /* 0x004fe20003f06270 */
[----:B------:R-:W-:Y:S01]  /*92230*/  VIADD R2, R10, 0xb1 ;  /* 0x000000b10a027836 */ /* 0x000fe20000000000 */
[----:B------:R-:W2:Y:S04]  /*92240*/  LDL.LU.64 R38, [R1+0x1848] ;  /* 0x0018480001267983 */ /* 0x000ea80000300a00 */
[----:B------:R-:W2:Y:S04]  /*92250*/  LDL.LU R18, [R1+0x2e48] ;  /* 0x002e480001127983 */ /* 0x000ea80000300800 */
[----:B------:R-:W2:Y:S04]  /*92260*/  LDL.LU.64 R34, [R1+0x1860] ;  /* 0x0018600001227983 */ /* 0x000ea80000300a00 */
[----:B0-----:R-:W2:Y:S01]  /*92270*/  LDL.LU R245, [R1+0x2018] ;  /* 0x0020180001f57983 */ /* 0x001ea20000300800 */
[----:B---3--:R-:W-:-:S05]  /*92280*/  PRMT R0, R170, 0x7770, RZ ;  /* 0x00007770aa007816 */ /* 0x008fca00000000ff */
[----:B------:R0:W-:Y:S01]  /*92290*/  @P4 STG.E.U8 desc[UR60][R250.64], R0 ;  /* 0x00000000fa004986 */ /* 0x0001e2000c10113c */
[----:B------:R-:W-:-:S03]  /*922a0*/  ISETP.GE.AND P4, PT, R2, R167, PT ;  /* 0x000000a70200720c */ /* 0x000fc60003f86270 */
[----:B------:R-:W3:Y:S01]  /*922b0*/  LDL.LU R167, [R1+0x2e44] ;  /* 0x002e440001a77983 */ /* 0x000ee20000300800 */
[----:B------:R-:W-:Y:S02]  /*922c0*/  ISETP.GE.AND P6, PT, R9, R252, PT ;  /* 0x000000fc0900720c */ /* 0x000fe40003fc6270 */
[----:B------:R-:W1:Y:S01]  /*922d0*/  LDC.64 R8, c[0x0][0x228] ;  /* 0x00008a00ff087b82 */ /* 0x000e620000000a00 */
[----:B------:R-:W-:Y:S02]  /*922e0*/  ISETP.LT.AND P3, PT, R16, R6, !P2 ;  /* 0x000000061000720c */ /* 0x000fe40005761270 */
[C---:B0-----:R-:W-:Y:S01]  /*922f0*/  PRMT R0, R170.reuse, 0x7771, RZ ;  /* 0x00007771aa007816 */ /* 0x041fe200000000ff */
[----:B------:R-:W2:Y:S01]  /*92300*/  LDL.LU.64 R250, [R1+0x1858] ;  /* 0x0018580001fa7983 */ /* 0x000ea20000300a00 */
[----:B------:R-:W-:-:S03]  /*92310*/  PRMT R2, R170, 0x7772, RZ ;  /* 0x00007772aa027816 */ /* 0x000fc600000000ff */
[----:B------:R-:W0:Y:S06]  /*92320*/  LDC R6, c[0x0][0x228] ;  /* 0x00008a00ff067b82 */ /* 0x000e2c0000000800 */
[----:B------:R-:W-:Y:S01]  /*92330*/  @P3 STG.E.U8 desc[UR60][R40.64], R0 ;  /* 0x0000000028003986 */ /* 0x000fe2000c10113c */
[----:B------:R-:W-:Y:S02]  /*92340*/  ISETP.LT.AND P3, PT, R15, R24, !P1 ;  /* 0x000000180f00720c */ /* 0x000fe40004f61270 */
[----:B-1----:R-:W-:Y:S01]  /*92350*/  ISETP.LT.AND P5, PT, R14, R8, !P2 ;  /* 0x000000080e00720c */ /* 0x002fe200057a1270 */
[----:B------:R-:W1:Y:S01]  /*92360*/  LDC R24, c[0x0][0x228] ;  /* 0x00008a00ff187b82 */ /* 0x000e620000000800 */
[----:B------:R-:W-:-:S02]  /*92370*/  ISETP.LT.AND P2, PT, R17, R22, !P2 ;  /* 0x000000161100720c */ /* 0x000fc40005741270 */
[----:B------:R-:W-:-:S05]  /*92380*/  PRMT R170, R170, 0x7773, RZ ;  /* 0x00007773aaaa7816 */ /* 0x000fca00000000ff */
[----:B------:R-:W0:Y:S04]  /*92390*/  LDC R8, c[0x0][0x228] ;  /* 0x00008a00ff087b82 */ /* 0x000e280000000800 */
[----:B------:R4:W-:Y:S04]  /*923a0*/  @P5 STG.E.U8 desc[UR60][R248.64], R2 ;  /* 0x00000002f8005986 */ /* 0x0009e8000c10113c */
[----:B------:R4:W-:Y:S01]  /*923b0*/  @P2 STG.E.U8 desc[UR60][R36.64], R170 ;  /* 0x000000aa24002986 */ /* 0x0009e2000c10113c */
[----:B------:R-:W1:Y:S01]  /*923c0*/  LDC R22, c[0x0][0x228] ;  /* 0x00008a00ff167b82 */ /* 0x000e620000000800 */
[----:B----4-:R-:W-:-:S02]  /*923d0*/  VIADD R2, R10, 0xb2 ;  /* 0x000000b20a027836 */ /* 0x010fc40000000000 */
[----:B------:R-:W4:Y:S04]  /*923e0*/  LDL.LU.64 R248, [R1+0x1870] ;  /* 0x0018700001f87983 */ /* 0x000f280000300a00 */
[----:B------:R-:W4:Y:S04]  /*923f0*/  LDL.LU R252, [R1+0x1ffc] ;  /* 0x001ffc0001fc7983 */ /* 0x000f280000300800 */
[----:B------:R-:W4:Y:S01]  /*92400*/  LDL.LU.64 R36, [R1+0x1888] ;  /* 0x0018880001247983 */ /* 0x000f220000300a00 */
[----:B---3--:R-:W-:-:S05]  /*92410*/  PRMT R0, R167, 0x7770, RZ ;  /* 0x00007770a7007816 */ /* 0x008fca00000000ff */
[----:B------:R3:W-:Y:S01]  /*92420*/  @P3 STG.E.U8 desc[UR60][R246.64], R0 ;  /* 0x00000000f6003986 */ /* 0x0007e2000c10113c */
[----:B------:R-:W-:-:S03]  /*92430*/  ISETP.GE.AND P3, PT, R2, R171, PT ;  /* 0x000000ab0200720c */ /* 0x000fc60003f66270 */
[----:B------:R-:W4:Y:S01]  /*92440*/  LDL.LU R171, [R1+0x2e40] ;  /* 0x002e400001ab7983 */ /* 0x000f220000300800 */
[----:B------:R-:W-:Y:S02]  /*92450*/  ISETP.LT.AND P5, PT, R16, R26, !P1 ;  /* 0x0000001a1000720c */ /* 0x000fe40004fa1270 */
[----:B------:R-:W-:Y:S02]  /*92460*/  ISETP.LT.AND P2, PT, R14, R28, !P1 ;  /* 0x0000001c0e00720c */ /* 0x000fe40004f41270 */
[C---:B------:R-:W-:Y:S02]  /*92470*/  PRMT R4, R167.reuse, 0x7771, RZ ;  /* 0x00007771a7047816 */ /* 0x040fe400000000ff */
[----:B---3--:R-:W-:Y:S01]  /*92480*/  PRMT R0, R167, 0x7772, RZ ;  /* 0x00007772a7007816 */ /* 0x008fe200000000ff */
[----:B------:R-:W3:Y:S01]  /*92490*/  LDL.LU.64 R246, [R1+0x1878] ;  /* 0x0018780001f67983 */ /* 0x000ee20000300a00 */
[----:B------:R-:W-:Y:S01]  /*924a0*/  ISETP.LT.AND P1, PT, R17, R30, !P1 ;  /* 0x0000001e1100720c */ /* 0x000fe20004f21270 */
[----:B------:R-:W-:Y:S01]  /*924b0*/  VIADD R2, R10, 0xb3 ;  /* 0x000000b30a027836 */ /* 0x000fe20000000000 */
[----:B------:R-:W1:Y:S03]  /*924c0*/  LDC R26, c[0x0][0x228] ;  /* 0x00008a00ff1a7b82 */ /* 0x000e660000000800 */
[----:B--2---:R-:W-:Y:S01]  /*924d0*/  @P5 STG.E.U8 desc[UR60][R38.64], R4 ;  /* 0x0000000426005986 */ /* 0x004fe2000c10113c */
[----:B------:R-:W-:-:S03]  /*924e0*/  ISETP.LT.AND P5, PT, R15, R32, !P6 ;  /* 0x000000200f00720c */ /* 0x000fc600077a1270 */
[----:B------:R-:W-:Y:S01]  /*924f0*/  @P2 STG.E.U8 desc[UR60][R34.64], R0 ;  /* 0x0000000022002986 */ /* 0x000fe2000c10113c */
[----:B------:R-:W-:Y:S02]  /*92500*/  ISETP.LT.AND P2, PT, R16, R245, !P6 ;  /* 0x000000f51000720c */ /* 0x000fe40007741270 */
[----:B------:R-:W-:Y:S01]  /*92510*/  PRMT R167, R167, 0x7773, RZ ;  /* 0x00007773a7a77816 */ /* 0x000fe200000000ff */
[----:B------:R-:W2:Y:S04]  /*92520*/  LDL.LU.64 R244, [R1+0x1898] ;  /* 0x0018980001f47983 */ /* 0x000ea80000300a00 */
[----:B------:R0:W-:Y:S04]  /*92530*/  @P1 STG.E.U8 desc[UR60][R250.64], R167 ;  /* 0x000000a7fa001986 */ /* 0x0001e8000c10113c */
[----:B0-----:R-:W2:Y:S01]  /*92540*/  LDL.LU.64 R250, [R1+0x18a8] ;  /* 0x0018a80001fa7983 */ /* 0x001ea20000300a00 */
[----:B----4-:R-:W-:-:S02]  /*92550*/  PRMT R0, R171, 0x7770, RZ ;  /* 0x00007770ab007816 */ /* 0x010fc400000000ff */
[----:B------:R-:W-:-:S03]  /*92560*/  PRMT R4, R171, 0x7771, RZ ;  /* 0x00007771ab047816 */ /* 0x000fc600000000ff */
[----:B------:R-:W-:Y:S04]  /*92570*/  @P5 STG.E.U8 desc[UR60][R248.64], R0 ;  /* 0x00000000f8005986 */ /* 0x000fe8000c10113c */
[----:B------:R0:W-:Y:S04]  /*92580*/  @P2 STG.E.U8 desc[UR60][R172.64], R4 ;  /* 0x00000004ac002986 */ /* 0x0001e8000c10113c */
[----:B0-----:R-:W4:Y:S01]  /*92590*/  LDL.LU.64 R172, [R1+0x2e38] ;  /* 0x002e380001ac7983 */ /* 0x001f220000300a00 */
[----:B------:R-:W-:Y:S02]  /*925a0*/  ISETP.LT.AND P1, PT, R14, R12, !P6 ;  /* 0x0000000c0e00720c */ /* 0x000fe40007721270 */
[----:B------:R-:W-:Y:S01]  /*925b0*/  PRMT R0, R171, 0x7772, RZ ;  /* 0x00007772ab007816 */ /* 0x000fe200000000ff */
[----:B------:R-:W2:Y:S01]  /*925c0*/  LDL.LU.64 R248, [R1+0x18a0] ;  /* 0x0018a00001f87983 */ /* 0x000ea20000300a00 */
[----:B------:R-:W-:Y:S01]  /*925d0*/  ISETP.LT.AND P6, PT, R17, R8, !P6 ;  /* 0x000000081100720c */ /* 0x000fe200077c1270 */
[----:B------:R-:W0:Y:S01]  /*925e0*/  LDC R12, c[0x0][0x228] ;  /* 0x00008a00ff0c7b82 */ /* 0x000e220000000800 */
[----:B------:R-:W-:Y:S01]  /*925f0*/  ISETP.LT.AND P2, PT, R15, R19, !P0 ;  /* 0x000000130f00720c */ /* 0x000fe20004741270 */
[----:B------:R-:W2:Y:S06]  /*92600*/  LDL.LU.64 R38, [R1+0x18b8] ;  /* 0x0018b80001267983 */ /* 0x000eac0000300a00 */
[----:B------:R1:W-:Y:S01]  /*92610*/  @P1 STG.E.U8 desc[UR60][R36.64], R0 ;  /* 0x0000000024001986 */ /* 0x0003e2000c10113c */
[----:B------:R-:W-:Y:S01]  /*92620*/  ISETP.LT.AND P1, PT, R16, R11, !P0 ;  /* 0x0000000b1000720c */ /* 0x000fe20004721270 */
[----:B------:R-:W0:Y:S01]  /*92630*/  LDC R8, c[0x0][0x228] ;  /* 0x00008a00ff087b82 */ /* 0x000e220000000800 */
[----:B------:R-:W-:-:S02]  /*92640*/  PRMT R171, R171, 0x7773, RZ ;  /* 0x00007773abab7816 */ /* 0x000fc400000000ff */
[----:B------:R-:W-:Y:S01]  /*92650*/  ISETP.GE.AND P5, PT, R2, R252, PT ;  /* 0x000000fc0200720c */ /* 0x000fe20003fa6270 */
[----:B------:R-:W-:Y:S02]  /*92660*/  VIADD R2, R10, 0xb4 ;  /* 0x000000b40a027836 */ /* 0x000fe40000000000 */
[----:B---3--:R-:W-:Y:S02]  /*92670*/  @P6 STG.E.U8 desc[UR60][R246.64], R171 ;  /* 0x000000abf6006986 */ /* 0x008fe4000c10113c */
[----:B------:R-:W3:Y:S02]  /*92680*/  LDC R19, c[0x0][0x228] ;  /* 0x00008a00ff137b82 */ /* 0x000ee40000000800 */
[----:B-1----:R-:W3:Y:S01]  /*92690*/  LDL.LU.64 R36, [R1+0x18b0] ;  /* 0x0018b00001247983 */ /* 0x002ee20000300a00 */
[----:B----4-:R-:W-:-:S05]  /*926a0*/  PRMT R0, R172, 0x7770, RZ ;  /* 0x00007770ac007816 */ /* 0x010fca00000000ff */
[----:B------:R-:W1:Y:S01]  /*926b0*/  LDC R11, c[0x0][0x228] ;  /* 0x00008a00ff0b7b82 */ /* 0x000e620000000800 */
[----:B------:R-:W-:Y:S01]  /*926c0*/  PRMT R4, R172, 0x7771, RZ ;  /* 0x00007771ac047816 */ /* 0x000fe200000000ff */
[----:B--2---:R2:W-:Y:S01]  /*926d0*/  @P2 STG.E.U8 desc[UR60][R244.64], R0 ;  /* 0x00000000f4002986 */ /* 0x0045e2000c10113c */
[----:B------:R-:W-:-:S03]  /*926e0*/  ISETP.GE.AND P2, PT, R2, R173, PT ;  /* 0x000000ad0200720c */ /* 0x000fc60003f46270 */
[----:B------:R4:W-:Y:S04]  /*926f0*/  @P1 STG.E.U8 desc[UR60][R176.64], R4 ;  /* 0x00000004b0001986 */ /* 0x0009e8000c10113c */
[----:B--2---:R-:W2:Y:S04]  /*92700*/  LDL.LU.64 R244, [R1+0x18c8] ;  /* 0x0018c80001f47983 */ /* 0x004ea80000300a00 */
[----:B------:R-:W3:Y:S04]  /*92710*/  LDL.LU R173, [R1+0x2e30] ;  /* 0x002e300001ad7983 */ /* 0x000ee80000300800 */
[----:B----4-:R-:W4:Y:S01]  /*92720*/  LDL.LU.64 R176, [R1+0x2e28] ;  /* 0x002e280001b07983 */ /* 0x010f220000300a00 */
[----:B------:R-:W-:-:S02]  /*92730*/  ISETP.LT.AND P6, PT, R14, R6, !P0 ;  /* 0x000000060e00720c */ /* 0x000fc400047c1270 */
[----:B0-----:R-:W-:Y:S02]  /*92740*/  ISETP.LT.AND P0, PT, R17, R12, !P0 ;  /* 0x0000000c1100720c */ /* 0x001fe40004701270 */
[----:B------:R-:W-:Y:S01]  /*92750*/  PRMT R0, R172, 0x7772, RZ ;  /* 0x00007772ac007816 */ /* 0x000fe200000000ff */
[----:B------:R-:W-:Y:S01]  /*92760*/  VIADD R2, R10, 0xb5 ;  /* 0x000000b50a027836 */ /* 0x000fe20000000000 */
[----:B------:R-:W-:Y:S01]  /*92770*/  ISETP.LT.AND P1, PT, R15, R8, !P4 ;  /* 0x000000080f00720c */ /* 0x000fe20006721270 */
[----:B------:R-:W2:Y:S01]  /*92780*/  LDL.LU.64 R246, [R1+0x18c0] ;  /* 0x0018c00001f67983 */ /* 0x000ea20000300a00 */
[----:B------:R-:W-:Y:S01]  /*92790*/  PRMT R172, R172, 0x7773, RZ ;  /* 0x00007773acac7816 */ /* 0x000fe200000000ff */
[----:B------:R-:W0:Y:S04]  /*927a0*/  LDC R6, c[0x0][0x228] ;  /* 0x00008a00ff067b82 */ /* 0x000e280000000800 */
[----:B------:R1:W-:Y:S04]  /*927b0*/  @P6 STG.E.U8 desc[UR60][R250.64], R0 ;  /* 0x00000000fa006986 */ /* 0x0003e8000c10113c */
[----:B------:R1:W-:Y:S01]  /*927c0*/  @P0 STG.E.U8 desc[UR60][R248.64], R172 ;  /* 0x000000acf8000986 */ /* 0x0003e2000c10113c */
[----:B------:R-:W0:Y:S03]  /*927d0*/  LDC R12, c[0x0][0x228] ;  /* 0x00008a00ff0c7b82 */ /* 0x000e260000000800 */
[----:B-1----:R-:W2:Y:S05]  /*927e0*/  LDL.LU.64 R250, [R1+0x18d8] ;  /* 0x0018d80001fa7983 */ /* 0x002eaa0000300a00 */
[----:B------:R-:W1:Y:S01]  /*927f0*/  LDC R8, c[0x0][0x228] ;  /* 0x00008a00ff087b82 */ /* 0x000e620000000800 */
[----:B------:R-:W2:Y:S04]  /*92800*/  LDL.LU.64 R34, [R1+0x18d0] ;  /* 0x0018d00001227983 */ /* 0x000ea80000300a00 */
[----:B------:R-:W2:Y:S01]  /*92810*/  LDL.LU.64 R248, [R1+0x18e8] ;  /* 0x0018e80001f87983 */ /* 0x000ea20000300a00 */
[----:B------:R-:W-:-:S02]  /*92820*/  ISETP.LT.AND P6, PT, R16, R22, !P4 ;  /* 0x000000161000720c */ /* 0x000fc400067c1270 */
[----:B------:R-:W-:Y:S01]  /*92830*/  ISETP.LT.AND P0, PT, R14, R11, !P4 ;  /* 0x0000000b0e00720c */ /* 0x000fe20006701270 */
[----:B------:R-:W1:Y:S01]  /*92840*/  LDC R22, c[0x0][0x228] ;  /* 0x00008a00ff167b82 */ /* 0x000e620000000800 */
[----:B----4-:R-:W-:-:S07]  /*92850*/  PRMT R0, R176, 0x7770, RZ ;  /* 0x00007770b0007816 */ /* 0x010fce00000000ff */
[----:B------:R-:W4:Y:S01]  /*92860*/  LDC R11, c[0x0][0x228] ;  /* 0x00008a00ff0b7b82 */ /* 0x000f220000000800 */
[----:B------:R0:W-:Y:S01]  /*92870*/  @P1 STG.E.U8 desc[UR60][R38.64], R0 ;  /* 0x0000000026001986 */ /* 0x0001e2000c10113c */
[----:B---3--:R-:W-:-:S03]  /*92880*/  ISETP.GE.AND P1, PT, R2, R173, PT ;  /* 0x000000ad0200720c */ /* 0x008fc60003f26270 */
[----:B------:R-:W3:Y:S01]  /*92890*/  LDL.LU R173, [R1+0x2e20] ;  /* 0x002e200001ad7983 */ /* 0x000ee20000300800 */
[C---:B------:R-:W-:Y:S02]  /*928a0*/  PRMT R4, R176.reuse, 0x7771, RZ ;  /* 0x00007771b0047816 */ /* 0x040fe400000000ff */
[----:B0-----:R-:W-:-:S03]  /*928b0*/  PRMT R0, R176, 0x7772, RZ ;  /* 0x00007772b0007816 */ /* 0x001fc600000000ff */
[----:B------:R0:W-:Y:S04]  /*928c0*/  @P6 STG.E.U8 desc[UR60][R36.64], R4 ;  /* 0x0000000424006986 */ /* 0x0001e8000c10113c */
[----:B--2---:R2:W-:Y:S04]  /*928d0*/  @P0 STG.E.U8 desc[UR60][R244.64], R0 ;  /* 0x00000000f4000986 */ /* 0x0045e8000c10113c */
[----:B0-----:R-:W3:Y:S04]  /*928e0*/  LDL.LU.64 R36, [R1+0x18e0] ;  /* 0x0018e00001247983 */ /* 0x001ee80000300a00 */
[----:B--2---:R-:W2:Y:S01]  /*928f0*/  LDL.LU.64 R244, [R1+0x1900] ;  /* 0x0019000001f47983 */ /* 0x004ea20000300a00 */
[----:B------:R-:W-:-:S02]  /*92900*/  ISETP.LT.AND P4, PT, R17, R6, !P4 ;  /* 0x000000061100720c */ /* 0x000fc40006781270 */
[----:B------:R-:W0:Y:S01]  /*92910*/  LDC R6, c[0x0][0x228] ;  /* 0x00008a00ff067b82 */ /* 0x000e220000000800 */
[----:B------:R-:W-:Y:S02]  /*92920*/  ISETP.LT.AND P6, PT, R15, R12, !P3 ;  /* 0x0000000c0f00720c */ /* 0x000fe40005fc1270 */
[----:B------:R-:W-:Y:S02]  /*92930*/  PRMT R176, R176, 0x7773, RZ ;  /* 0x00007773b0b07816 */ /* 0x000fe400000000ff */
[----:B------:R-:W-:-:S03]  /*92940*/  ISETP.LT.AND P0, PT, R16, R19, !P3 ;  /* 0x000000131000720c */ /* 0x000fc60005f01270 */
[----:B------:R-:W2:Y:S03]  /*92950*/  LDC R19, c[0x0][0x228] ;  /* 0x00008a00ff137b82 */ /* 0x000ea60000000800 */
[----:B------:R4:W-:Y:S01]  /*92960*/  @P4 STG.E.U8 desc[UR60][R246.64], R176 ;  /* 0x000000b0f6004986 */ /* 0x0009e2000c10113c */
[----:B-1----:R-:W-:Y:S02]  /*92970*/  ISETP.LT.AND P4, PT, R14, R8, !P3 ;  /* 0x000000080e00720c */ /* 0x002fe40005f81270 */
[----:B----4-:R-:W-:Y:S02]  /*92980*/  ISETP.LT.AND P3, PT, R17, R11, !P3 ;  /* 0x0000000b1100720c */ /* 0x010fe40005f61270 */
[----:B------:R-:W1:Y:S01]  /*92990*/  LDC R8, c[0x0][0x228] ;  /* 0x00008a00ff087b82 */ /* 0x000e620000000800 */
[----:B------:R-:W4:Y:S07]  /*929a0*/  LDL.LU.64 R246, [R1+0x1910] ;  /* 0x0019100001f67983 */ /* 0x000f2e0000300a00 */
[----:B------:R-:W1:Y:S08]  /*929b0*/  LDC R11, c[0x0][0x228] ;  /* 0x00008a00ff0b7b82 */ /* 0x000e700000000800 */
[----:B------:R-:W4:Y:S01]  /*929c0*/  LDC R12, c[0x0][0x228] ;  /* 0x00008a00ff0c7b82 */ /* 0x000f220000000800 */
[----:B---3--:R-:W-:-:S02]  /*929d0*/  PRMT R0, R173, 0x7770, RZ ;  /* 0x00007770ad007816 */ /* 0x008fc400000000ff */
[----:B------:R-:W-:-:S03]  /*929e0*/  PRMT R4, R173, 0x7771, RZ ;  /* 0x00007771ad047816 */ /* 0x000fc600000000ff */
[----:B------:R3:W-:Y:S04]  /*929f0*/  @P6 STG.E.U8 desc[UR60][R250.64], R0 ;  /* 0x00000000fa006986 */ /* 0x0007e8000c10113c */
[----:B------:R1:W-:Y:S01]  /*92a00*/  @P0 STG.E.U8 desc[UR60][R34.64], R4 ;  /* 0x0000000422000986 */ /* 0x0003e2000c10113c */
[----:B0-----:R-:W-:Y:S01]  /*92a10*/  ISETP.LT.AND P0, PT, R15, R6, !P5 ;  /* 0x000000060f00720c */ /* 0x001fe20006f01270 */
[----:B------:R-:W-:Y:S01]  /*92a20*/  VIADD R2, R10, 0xf5 ;  /* 0x000000f50a027836 */ /* 0x000fe20000000000 */
[----:B------:R-:W0:Y:S01]  /*92a30*/  LDC R6, c[0x0][0x228] ;  /* 0x00008a00ff067b82 */ /* 0x000e220000000800 */
[----:B---3--:R-:W-:Y:S01]  /*92a40*/  PRMT R0, R173, 0x7772, RZ ;  /* 0x00007772ad007816 */ /* 0x008fe200000000ff */
[----:B------:R-:W3:Y:S04]  /*92a50*/  LDL.LU.64 R250, [R1+0x1908] ;  /* 0x0019080001fa7983 */ /* 0x000ee80000300a00 */
[----:B------:R2:W-:Y:S01]  /*92a60*/  @P4 STG.E.U8 desc[UR60][R248.64], R0 ;  /* 0x00000000f8004986 */ /* 0x0005e2000c10113c */
[----:B------:R-:W-:-:S02]  /*92a70*/  ISETP.LT.AND P4, PT, R16, R22, !P5 ;  /* 0x000000161000720c */ /* 0x000fc40006f81270 */
[----:B------:R-:W-:Y:S01]  /*92a80*/  PRMT R173, R173, 0x7773, RZ ;  /* 0x00007773adad7816 */ /* 0x000fe200000000ff */
[----:B------:R-:W0:Y:S01]  /*92a90*/  LDC R22, c[0x0][0x22c] ;  /* 0x00008b00ff167b82 */ /* 0x000e220000000800 */
[----:B-1----:R-:W-:-:S03]  /*92aa0*/  PRMT R4, R177, 0x7771, RZ ;  /* 0x00007771b1047816 */ /* 0x002fc600000000ff */
[----:B------:R-:W-:Y:S01]  /*92ab0*/  @P3 STG.E.U8 desc[UR60][R36.64], R173 ;  /* 0x000000ad24003986 */ /* 0x000fe2000c10113c */
[----:B--2---:R-:W-:-:S03]  /*92ac0*/  PRMT R0, R177, 0x7770, RZ ;  /* 0x00007770b1007816 */ /* 0x004fc600000000ff */
[----:B------:R-:W2:Y:S04]  /*92ad0*/  LDL.LU.64 R248, [R1+0x1920] ;  /* 0x0019200001f87983 */ /* 0x000ea80000300a00 */
[----:B------:R1:W-:Y:S04]  /*92ae0*/  @P0 STG.E.U8 desc[UR60][R244.64], R0 ;  /* 0x00000000f4000986 */ /* 0x0003e8000c10113c */
[----:B------:R4:W-:Y:S04]  /*92af0*/  @P4 STG.E.U8 desc[UR60][R174.64], R4 ;  /* 0x00000004ae004986 */ /* 0x0009e8000c10113c */
[----:B-1----:R-:W2:Y:S04]  /*92b00*/  LDL.LU.64 R244, [R1+0x1930] ;  /* 0x0019300001f47983 */ /* 0x002ea80000300a00 */
[----:B----4-:R-:W4:Y:S01]  /*92b10*/  LDL.LU.64 R174, [R1+0x2e18] ;  /* 0x002e180001ae7983 */ /* 0x010f220000300a00 */
[----:B------:R-:W-:Y:S01]  /*92b20*/  ISETP.LT.AND P3, PT, R14, R19, !P5 ;  /* 0x000000130e00720c */ /* 0x000fe20006f61270 */
[----:B------:R-:W1:Y:S01]  /*92b30*/  LDC R4, c[0x0][0x228] ;  /* 0x00008a00ff047b82 */ /* 0x000e620000000800 */
[----:B------:R-:W-:Y:S01]  /*92b40*/  PRMT R0, R177, 0x7772, RZ ;  /* 0x00007772b1007816 */ /* 0x000fe200000000ff */
[----:B------:R-:W2:Y:S01]  /*92b50*/  LDL.LU.64 R36, [R1+0x1928] ;  /* 0x0019280001247983 */ /* 0x000ea20000300a00 */
[----:B------:R-:W-:-:S02]  /*92b60*/  ISETP.LT.AND P5, PT, R17, R8, !P5 ;  /* 0x000000081100720c */ /* 0x000fc40006fa1270 */
[----:B------:R-:W-:Y:S01]  /*92b70*/  ISETP.LT.AND P4, PT, R15, R11, !P2 ;  /* 0x0000000b0f00720c */ /* 0x000fe20005781270 */
[----:B------:R-:W2:Y:S01]  /*92b80*/  LDL.LU.64 R40, [R1+0x1940] ;  /* 0x0019400001287983 */ /* 0x000ea20000300a00 */
[----:B------:R-:W-:Y:S01]  /*92b90*/  ISETP.GE.AND P6, PT, R2, R5, PT ;  /* 0x000000050200720c */ /* 0x000fe20003fc6270 */
[----:B------:R-:W-:Y:S01]  /*92ba0*/  VIADD R2, R10, 0xf6 ;  /* 0x000000f60a027836 */ /* 0x000fe20000000000 */
[----:B------:R-:W-:Y:S01]  /*92bb0*/  PRMT R177, R177, 0x7773, RZ ;  /* 0x00007773b1b17816 */ /* 0x000fe200000000ff */
[----:B------:R-:W1:Y:S02]  /*92bc0*/  LDC R5, c[0x0][0x228] ;  /* 0x00008a00ff057b82 */ /* 0x000e640000000800 */
[----:B------:R-:W-:Y:S01]  /*92bd0*/  @P3 STG.E.U8 desc[UR60][R246.64], R0 ;  /* 0x00000000f6003986 */ /* 0x000fe2000c10113c */
[----:B------:R-:W-:Y:S02]  /*92be0*/  ISETP.LT.AND P3, PT, R16, R12, !P2 ;  /* 0x0000000c1000720c */ /* 0x000fe40005761270 */
[----:B------:R-:W-:Y:S01]  /*92bf0*/  ISETP.GE.AND P0, PT, R2, R3, PT ;  /* 0x000000030200720c */ /* 0x000fe20003f06270 */
[----:B------:R-:W-:-:S02]  /*92c00*/  VIADD R2, R10, 0xb6 ;  /* 0x000000b60a027836 */ /* 0x000fc40000000000 */
[----:B------:R-:W1:Y:S08]  /*92c10*/  LDC R8, c[0x0][0x228] ;  /* 0x00008a00ff087b82 */ /* 0x000e700000000800 */
[----:B------:R-:W1:Y:S08]  /*92c20*/  LDC R11, c[0x0][0x228] ;  /* 0x00008a00ff0b7b82 */ /* 0x000e700000000800 */
[----:B------:R-:W1:Y:S08]  /*92c30*/  LDC R12, c[0x0][0x228] ;  /* 0x00008a00ff0c7b82 */ /* 0x000e700000000800 */
[----:B------:R-:W1:Y:S01]  /*92c40*/  LDC R19, c[0x0][0x22c] ;  /* 0x00008b00ff137b82 */ /* 0x000e620000000800 */
[----:B---3--:R3:W-:Y:S04]  /*92c50*/  @P5 STG.E.U8 desc[UR60][R250.64], R177 ;  /* 0x000000b1fa005986 */ /* 0x0087e8000c10113c */
[----:B---3--:R-:W3:Y:S04]  /*92c60*/  LDL.LU R250, [R1+0x2024] ;  /* 0x0020240001fa7983 */ /* 0x008ee80000300800 */
[----:B------:R-:W3:Y:S01]  /*92c70*/  LDL.LU.64 R38, [R1+0x1938] ;  /* 0x0019380001267983 */ /* 0x000ee20000300a00 */
[----:B----4-:R-:W-:-:S02]  /*92c80*/  PRMT R0, R174, 0x7770, RZ ;  /* 0x00007770ae007816 */ /* 0x010fc400000000ff */
[----:B------:R-:W-:-:S03]  /*92c90*/  PRMT R3, R174, 0x7771, RZ ;  /* 0x00007771ae037816 */ /* 0x000fc600000000ff */
[----:B--2---:R2:W-:Y:S01]  /*92ca0*/  @P4 STG.E.U8 desc[UR60][R248.64], R0 ;  /* 0x00000000f8004986 */ /* 0x0045e2000c10113c */
[----:B------:R-:W-:-:S03]  /*92cb0*/  ISETP.GE.AND P4, PT, R2, R175, PT ;  /* 0x000000af0200720c */ /* 0x000fc60003f86270 */
[----:B------:R4:W-:Y:S04]  /*92cc0*/  @P3 STG.E.U8 desc[UR60][R178.64], R3 ;  /* 0x00000003b2003986 */ /* 0x0009e8000c10113c */
[----:B--2---:R-:W2:Y:S04]  /*92cd0*/  LDL.LU.64 R248, [R1+0x1950] ;  /* 0x0019500001f87983 */ /* 0x004ea80000300a00 */
[----:B------:R-:W2:Y:S04]  /*92ce0*/  LDL.LU R175, [R1+0x2e10] ;  /* 0x002e100001af7983 */ /* 0x000ea80000300800 */
[----:B----4-:R-:W4:Y:S01]  /*92cf0*/  LDL.LU.64 R178, [R1+0x2e08] ;  /* 0x002e080001b27983 */ /* 0x010f220000300a00 */
[----:B0-----:R-:W-:-:S02]  /*92d00*/  ISETP.LT.AND P5, PT, R14, R6, !P2 ;  /* 0x000000060e00720c */ /* 0x001fc400057a1270 */
[----:B-1----:R-:W-:Y:S01]  /*92d10*/  ISETP.LT.AND P2, PT, R17, R5, !P2 ;  /* 0x000000051100720c */ /* 0x002fe20005741270 */
[----:B------:R-:W2:Y:S01]  /*92d20*/  LDL.LU.64 R246, [R1+0x1948] ;  /* 0x0019480001f67983 */ /* 0x000ea20000300a00 */
[----:B------:R-:W-:Y:S01]  /*92d30*/  PRMT R0, R174, 0x7772, RZ ;  /* 0x00007772ae007816 */ /* 0x000fe200000000ff */
[----:B------:R-:W-:Y:S01]  /*92d40*/  VIADD R2, R10, 0xb7 ;  /* 0x000000b70a027836 */ /* 0x000fe20000000000 */
[----:B------:R-:W-:Y:S01]  /*92d50*/  ISETP.LT.AND P3, PT, R15, R8, !P1 ;  /* 0x000000080f00720c */ /* 0x000fe20004f61270 */
[----:B------:R-:W0:Y:S01]  /*92d60*/  LDC R6, c[0x0][0x228] ;  /* 0x00008a00ff067b82 */ /* 0x000e220000000800 */
[----:B------:R-:W-:-:S05]  /*92d70*/  PRMT R174, R174, 0x7773, RZ ;  /* 0x00007773aeae7816 */ /* 0x000fca00000000ff */
[----:B------:R1:W-:Y:S01]  /*92d80*/  @P5 STG.E.U8 desc[UR60][R244.64], R0 ;  /* 0x00000000f4005986 */ /* 0x0003e2000c10113c */
[----:B------:R-:W-:Y:S01]  /*92d90*/  ISETP.LT.AND P5, PT, R16, R11, !P1 ;  /* 0x0000000b1000720c */ /* 0x000fe20004fa1270 */
[----:B------:R-:W0:Y:S02]  /*92da0*/  LDC R5, c[0x0][0x228] ;  /* 0x00008a00ff057b82 */ /* 0x000e240000000800 */
[----:B------:R1:W-:Y:S01]  /*92db0*/  @P2 STG.E.U8 desc[UR60][R36.64], R174 ;  /* 0x000000ae24002986 */ /* 0x0003e2000c10113c */
[----:B------:R-:W-:-:S05]  /*92dc0*/  ISETP.LT.AND P2, PT, R14, R4, !P1 ;  /* 0x000000040e00720c */ /* 0x000fca0004f41270 */
[----:B------:R-:W0:Y:S01]  /*92dd0*/  LDC R11, c[0x0][0x228] ;  /* 0x00008a00ff0b7b82 */ /* 0x000e220000000800 */
[----:B-1----:R-:W2:Y:S04]  /*92de0*/  LDL.LU.64 R244, [R1+0x1960] ;  /* 0x0019600001f47983 */ /* 0x002ea80000300a00 */
[----:B------:R-:W2:Y:S03]  /*92df0*/  LDL.LU R252, [R1+0x202c] ;  /* 0x00202c0001fc7983 */ /* 0x000ea60000300800 */
[----:B------:R-:W1:Y:S01]  /*92e00*/  LDC R4, c[0x0][0x228] ;  /* 0x00008a00ff047b82 */ /* 0x000e620000000800 */
[----:B------:R-:W2:Y:S04]  /*92e10*/  LDL.LU.64 R34, [R1+0x1958] ;  /* 0x0019580001227983 */ /* 0x000ea80000300a00 */
[----:B------:R-:W2:Y:S03]  /*92e20*/  LDL.LU.64 R36, [R1+0x1978] ;  /* 0x0019780001247983 */ /* 0x000ea60000300a00 */
[----:B------:R-:W1:Y:S01]  /*92e30*/  LDC R8, c[0x0][0x228] ;  /* 0x00008a00ff087b82 */ /* 0x000e620000000800 */
[----:B----4-:R-:W-:-:S02]  /*92e40*/  PRMT R0, R178, 0x7770, RZ ;  /* 0x00007770b2007816 */ /* 0x010fc400000000ff */
[----:B------:R-:W-:-:S03]  /*92e50*/  PRMT R3, R178, 0x7771, RZ ;  /* 0x00007771b2037816 */ /* 0x000fc600000000ff */
[----:B------:R4:W-:Y:S01]  /*92e60*/  @P3 STG.E.U8 desc[UR60][R40.64], R0 ;  /* 0x0000000028003986 */ /* 0x0009e2000c10113c */
[----:B---3--:R-:W-:-:S03]  /*92e70*/  ISETP.GE.AND P3, PT, R2, R250, PT ;  /* 0x000000fa0200720c */ /* 0x008fc60003f66270 */
[----:B------:R-:W-:Y:S04]  /*92e80*/  @P5 STG.E.U8 desc[UR60][R38.64], R3 ;  /* 0x0000000326005986 */ /* 0x000fe8000c10113c */
[----:B------:R-:W3:Y:S01]  /*92e90*/  LDL.LU.64 R250, [R1+0x1968] ;  /* 0x0019680001fa7983 */ /* 0x000ee20000300a00 */
[----:B----4-:R-:W-:-:S05]  /*92ea0*/  PRMT R0, R178, 0x7772, RZ ;  /* 0x00007772b2007816 */ /* 0x010fca00000000ff */
[----:B--2---:R2:W-:Y:S04]  /*92eb0*/  @P2 STG.E.U8 desc[UR60][R248.64], R0 ;  /* 0x00000000f8002986 */ /* 0x0045e8000c10113c */
[----:B--2---:R-:W2:Y:S01]  /*92ec0*/  LDL.LU.64 R248, [R1+0x1988] ;  /* 0x0019880001f87983 */ /* 0x004ea20000300a00 */
[----:B0-----:R-:W-:Y:S02]  /*92ed0*/  ISETP.LT.AND P1, PT, R17, R6, !P1 ;  /* 0x000000061100720c */ /* 0x001fe40004f21270 */
[----:B------:R-:W0:Y:S01]  /*92ee0*/  LDC R6, c[0x0][0x228] ;  /* 0x00008a00ff067b82 */ /* 0x000e220000000800 */
[----:B------:R-:W-:Y:S02]  /*92ef0*/  ISETP.LT.AND P5, PT, R15, R5, !P4 ;  /* 0x000000050f00720c */ /* 0x000fe400067a1270 */
[----:B------:R-:W-:-:S02]  /*92f00*/  PRMT R178, R178, 0x7773, RZ ;  /* 0x00007773b2b27816 */ /* 0x000fc400000000ff */
[----:B------:R-:W-:Y:S02]  /*92f10*/  ISETP.LT.AND P2, PT, R16, R12, !P4 ;  /* 0x0000000c1000720c */ /* 0x000fe40006741270 */
[C---:B------:R-:W-:Y:S01]  /*92f20*/  PRMT R0, R175.reuse, 0x7770, RZ ;  /* 0x00007770af007816 */ /* 0x040fe200000000ff */
[----:B------:R-:W4:Y:S03]  /*92f30*/  LDC R5, c[0x0][0x228] ;  /* 0x00008a00ff057b82 */ /* 0x000f260000000800 */
[----:B------:R1:W-:Y:S01]  /*92f40*/  @P1 STG.E.U8 desc[UR60][R246.64], R178 ;  /* 0x000000b2f6001986 */ /* 0x0003e2000c10113c */
[----:B------:R-:W-:Y:S02]  /*92f50*/  ISETP.LT.AND P1, PT, R14, R11, !P4 ;  /* 0x0000000b0e00720c */ /* 0x000fe40006721270 */
[----:B------:R-:W-:Y:S01]  /*92f60*/  PRMT R3, R175, 0x7771, RZ ;  /* 0x00007771af037816 */ /* 0x000fe200000000ff */
[----:B------:R1:W-:Y:S02]  /*92f70*/  @P5 STG.E.U8 desc[UR60][R244.64], R0 ;  /* 0x00000000f4005986 */ /* 0x0003e4000c10113c */
[----:B-1----:R-:W-:Y:S01]  /*92f80*/  ISETP.LT.AND P4, PT, R17, R4, !P4 ;  /* 0x000000041100720c */ /* 0x002fe20006781270 */
[----:B------:R-:W1:Y:S01]  /*92f90*/  LDC R11, c[0x0][0x228] ;  /* 0x00008a00ff0b7b82 */ /* 0x000e620000000800 */
[----:B------:R0:W-:Y:S04]  /*92fa0*/  @P2 STG.E.U8 desc[UR60][R34.64], R3 ;  /* 0x0000000322002986 */ /* 0x0001e8000c10113c */
[----:B------:R-:W4:Y:S01]  /*92fb0*/  LDL.LU.64 R246, [R1+0x1998] ;  /* 0x0019980001f67983 */ /* 0x000f220000300a00 */
[----:B------:R-:W-:-:S02]  /*92fc0*/  VIADD R2, R10, 0xb8 ;  /* 0x000000b80a027836 */ /* 0x000fc40000000000 */
[----:B------:R-:W1:Y:S01]  /*92fd0*/  LDC R12, c[0x0][0x228] ;  /* 0x00008a00ff0c7b82 */ /* 0x000e620000000800 */
[----:B------:R-:W-:Y:S01]  /*92fe0*/  PRMT R0, R175, 0x7772, RZ ;  /* 0x00007772af007816 */ /* 0x000fe200000000ff */
[----:B------:R-:W4:Y:S01]  /*92ff0*/  LDL.LU.64 R244, [R1+0x1990] ;  /* 0x0019900001f47983 */ /* 0x000f220000300a00 */
[----:B0-----:R-:W-:-:S03]  /*93000*/  ISETP.LT.AND P2, PT, R15, R6, !P3 ;  /* 0x000000060f00720c */ /* 0x001fc60005f41270 */
[----:B------:R0:W-:Y:S01]  /*93010*/  @P1 STG.E.U8 desc[UR60][R36.64], R0 ;  /* 0x0000000024001986 */ /* 0x0001e2000c10113c */
[----:B------:R-:W-:Y:S01]  /*93020*/  ISETP.LT.AND P1, PT, R16, R8, !P3 ;  /* 0x000000081000720c */ /* 0x000fe20005f21270 */
[----:B------:R-:W1:Y:S01]  /*93030*/  LDC R4, c[0x0][0x228] ;  /* 0x00008a00ff047b82 */ /* 0x000e620000000800 */
[----:B------:R-:W-:Y:S02]  /*93040*/  PRMT R175, R175, 0x7773, RZ ;  /* 0x00007773afaf7816 */ /* 0x000fe400000000ff */
[----:B------:R-:W-:-:S05]  /*93050*/  PRMT R3, R179, 0x7771, RZ ;  /* 0x00007771b3037816 */ /* 0x000fca00000000ff */
[----:B------:R-:W1:Y:S01]  /*93060*/  LDC R6, c[0x0][0x228] ;  /* 0x00008a00ff067b82 */ /* 0x000e620000000800 */
[----:B0-----:R-:W-:Y:S02]  /*93070*/  PRMT R0, R179, 0x7770, RZ ;  /* 0x00007770b3007816 */ /* 0x001fe400000000ff */
[----:B------:R-:W-:-:S05]  /*93080*/  ISETP.GE.AND P5, PT, R2, R252, PT ;  /* 0x000000fc0200720c */ /* 0x000fca0003fa6270 */
[----:B------:R-:W0:Y:S01]  /*93090*/  LDC R8, c[0x0][0x228] ;  /* 0x00008a00ff087b82 */ /* 0x000e220000000800 */
[----:B---3--:R3:W-:Y:S04]  /*930a0*/  @P4 STG.E.U8 desc[UR60][R250.64], R175 ;  /* 0x000000affa004986 */ /* 0x0087e8000c10113c */
[----:B---3--:R-:W3:Y:S04]  /*930b0*/  LDL.LU.64 R250, [R1+0x19a8] ;  /* 0x0019a80001fa7983 */ /* 0x008ee80000300a00 */
[----:B------:R-:W3:Y:S04]  /*930c0*/  LDL.LU.64 R36, [R1+0x19b8] ;  /* 0x0019b80001247983 */ /* 0x000ee80000300a00 */
[----:B--2---:R-:W-:Y:S04]  /*930d0*/  @P2 STG.E.U8 desc[UR60][R248.64], R0 ;  /* 0x00000000f8002986 */ /* 0x004fe8000c10113c */
[----:B------:R2:W-:Y:S04]  /*930e0*/  @P1 STG.E.U8 desc[UR60][R180.64], R3 ;  /* 0x00000003b4001986 */ /* 0x0005e8000c10113c */
[----:B--2---:R-:W2:Y:S01]  /*930f0*/  LDL.LU.64 R180, [R1+0x2e00] ;  /* 0x002e000001b47983 */ /* 0x004ea20000300a00 */
[----:B----4-:R-:W-:-:S02]  /*93100*/  ISETP.LT.AND P4, PT, R14, R5, !P3 ;  /* 0x000000050e00720c */ /* 0x010fc40005f81270 */
[----:B------:R-:W-:Y:S01]  /*93110*/  PRMT R0, R179, 0x7772, RZ ;  /* 0x00007772b3007816 */ /* 0x000fe200000000ff */
[----:B------:R-:W4:Y:S01]  /*93120*/  LDL.LU.64 R248, [R1+0x19b0] ;  /* 0x0019b00001f87983 */ /* 0x000f220000300a00 */
[----:B-1----:R-:W-:Y:S01]  /*93130*/  ISETP.LT.AND P3, PT, R17, R11, !P3 ;  /* 0x0000000b1100720c */ /* 0x002fe20005f61270 */
[----:B------:R-:W1:Y:S01]  /*93140*/  LDC R5, c[0x0][0x228] ;  /* 0x00008a00ff057b82 */ /* 0x000e620000000800 */
[----:B------:R-:W-:-:S07]  /*93150*/  ISETP.LT.AND P1, PT, R15, R4, !P5 ;  /* 0x000000040f00720c */ /* 0x000fce0006f21270 */
[----:B------:R-:W-:Y:S01]  /*93160*/  @P4 STG.E.U8 desc[UR60][R246.64], R0 ;  /* 0x00000000f6004986 */ /* 0x000fe2000c10113c */
[----:B------:R-:W-:Y:S01]  /*93170*/  ISETP.LT.AND P4, PT, R16, R6, !P5 ;  /* 0x000000061000720c */ /* 0x000fe20006f81270 */
[----:B------:R-:W4:Y:S01]  /*93180*/  LDC R4, c[0x0][0x228] ;  /* 0x00008a00ff047b82 */ /* 0x000f220000000800 */
[----:B------:R-:W-:-:S05]  /*93190*/  PRMT R179, R179, 0x7773, RZ ;  /* 0x00007773b3b37816 */ /* 0x000fca00000000ff */
[----:B------:R0:W-:Y:S02]  /*931a0*/  @P3 STG.E.U8 desc[UR60][R244.64], R179 ;  /* 0x000000b3f4003986 */ /* 0x0001e4000c10113c */
[----:B------:R-:W4:Y:S01]  /*931b0*/  LDC R6, c[0x0][0x228] ;  /* 0x00008a00ff067b82 */ /* 0x000f220000000800 */
[----:B------:R-:W-:-:S07]  /*931c0*/  VIADD R2, R10, 0xb9 ;  /* 0x000000b90a027836 */ /* 0x000fce0000000000 */
[----:B------:R-:W4:Y:S01]  /*931d0*/  LDC R11, c[0x0][0x228] ;  /* 0x00008a00ff0b7b82 */ /* 0x000f220000000800 */
[----:B0-----:R-:W4:Y:S04]  /*931e0*/  LDL.LU.64 R244, [R1+0x19c8] ;  /* 0x0019c80001f47983 */ /* 0x001f280000300a00 */
[----:B------:R-:W4:Y:S01]  /*931f0*/  LDL.LU.64 R38, [R1+0x19c0] ;  /* 0x0019c00001267983 */ /* 0x000f220000300a00 */
[C---:B--2---:R-:W-:Y:S02]  /*93200*/  PRMT R0, R180.reuse, 0x7770, RZ ;  /* 0x00007770b4007816 */ /* 0x044fe400000000ff */
[----:B------:R-:W-:-:S03]  /*93210*/  PRMT R3, R180, 0x7771, RZ ;  /* 0x00007771b4037816 */ /* 0x000fc600000000ff */
[----:B---3--:R0:W-:Y:S04]  /*93220*/  @P1 STG.E.U8 desc[UR60][R250.64], R0 ;  /* 0x00000000fa001986 */ /* 0x0081e8000c10113c */
[----:B------:R2:W-:Y:S04]  /*93230*/  @P4 STG.E.U8 desc[UR60][R184.64], R3 ;  /* 0x00000003b8004986 */ /* 0x0005e8000c10113c */
[----:B0-----:R-:W3:Y:S04]  /*93240*/  LDL.LU.64 R250, [R1+0x19d8] ;  /* 0x0019d80001fa7983 */ /* 0x001ee80000300a00 */
[----:B--2---:R-:W2:Y:S01]  /*93250*/  LDL.LU.64 R184, [R1+0x2df8] ;  /* 0x002df80001b87983 */ /* 0x004ea20000300a00 */
[----:B------:R-:W-:-:S02]  /*93260*/  ISETP.LT.AND P3, PT, R14, R8, !P5 ;  /* 0x000000080e00720c */ /* 0x000fc40006f61270 */
[----:B------:R-:W-:Y:S01]  /*93270*/  ISETP.LT.AND P5, PT, R17, R12, !P5 ;  /* 0x0000000c1100720c */ /* 0x000fe20006fa1270 */
[----:B------:R-:W3:Y:S01]  /*93280*/  LDL.LU.64 R246, [R1+0x19d0] ;  /* 0x0019d00001f67983 */ /* 0x000ee20000300a00 */
[C---:B------:R-:W-:Y:S01]  /*93290*/  PRMT R0, R180.reuse, 0x7772, RZ ;  /* 0x00007772b4007816 */ /* 0x040fe200000000ff */
[----:B------:R-:W0:Y:S01]  /*932a0*/  LDC R8, c[0x0][0x228] ;  /* 0x00008a00ff087b82 */ /* 0x000e220000000800 */
[----:B------:R-:W-:Y:S02]  /*932b0*/  PRMT R180, R180, 0x7773, RZ ;  /* 0x00007773b4b47816 */ /* 0x000fe400000000ff */
[----:B------:R-:W-:-:S04]  /*932c0*/  ISETP.GE.AND P2, PT, R2, R22, PT ;  /* 0x000000160200720c */ /* 0x000fc80003f46270 */
[----:B-1----:R-:W-:Y:S01]  /*932d0*/  ISETP.LT.AND P4, PT, R15, R5, !P2 ;  /* 0x000000050f00720c */ /* 0x002fe20005781270 */
[----:B------:R-:W-:Y:S01]  /*932e0*/  @P3 STG.E.U8 desc[UR60][R36.64], R0 ;  /* 0x0000000024003986 */ /* 0x000fe2000c10113c */
[----:B------:R-:W1:Y:S03]  /*932f0*/  LDC R5, c[0x0][0x228] ;  /* 0x00008a00ff057b82 */ /* 0x000e660000000800 */
[----:B----4-:R4:W-:Y:S01]  /*93300*/  @P5 STG.E.U8 desc[UR60][R248.64], R180 ;  /* 0x000000b4f8005986 */ /* 0x0109e2000c10113c */
[----:B------:R-:W-:Y:S02]  /*93310*/  ISETP.LT.AND P3, PT, R16, R4, !P2 ;  /* 0x000000041000720c */ /* 0x000fe40005761270 */
[----:B------:R-:W-:Y:S02]  /*93320*/  ISETP.LT.AND P5, PT, R14, R6, !P2 ;  /* 0x000000060e00720c */ /* 0x000fe400057a1270 */
[----:B------:R-:W1:Y:S01]  /*93330*/  LDC R4, c[0x0][0x228] ;  /* 0x00008a00ff047b82 */ /* 0x000e620000000800 */
[----:B----4-:R-:W4:Y:S01]  /*93340*/  LDL.LU.64 R248, [R1+0x19e8] ;  /* 0x0019e80001f87983 */ /* 0x010f220000300a00 */
[----:B------:R-:W-:-:S06]  /*93350*/  VIADD R2, R10, 0xba ;  /* 0x000000ba0a027836 */ /* 0x000fcc0000000000 */
[----:B------:R-:W4:Y:S01]  /*93360*/  LDC R22, c[0x0][0x22c] ;  /* 0x00008b00ff167b82 */ /* 0x000f220000000800 */
[----:B------:R-:W4:Y:S04]  /*93370*/  LDL.LU.64 R34, [R1+0x19e0] ;  /* 0x0019e00001227983 */ /* 0x000f280000300a00 */
[----:B------:R-:W4:Y:S03]  /*93380*/  LDL.LU.64 R36, [R1+0x1a00] ;  /* 0x001a000001247983 */ /* 0x000f260000300a00 */
[----:B------:R-:W4:Y:S01]  /*93390*/  LDC R12, c[0x0][0x228] ;  /* 0x00008a00ff0c7b82 */ /* 0x000f220000000800 */
[----:B--2---:R-:W-:-:S07]  /*933a0*/  PRMT R0, R184, 0x7770, RZ ;  /* 0x00007770b8007816 */ /* 0x004fce00000000ff */
[----:B------:R-:W2:Y:S01]  /*933b0*/  LDC R6, c[0x0][0x228] ;  /* 0x00008a00ff067b82 */ /* 0x000ea20000000800 */
[C---:B------:R-:W-:Y:S01]  /*933c0*/  PRMT R3, R184.reuse, 0x7771, RZ ;  /* 0x00007771b8037816 */ /* 0x040fe200000000ff */
[----:B------:R0:W-:Y:S04]  /*933d0*/  @P4 STG.E.U8 desc[UR60][R244.64], R0 ;  /* 0x00000000f4004986 */ /* 0x0001e8000c10113c */
[----:B------:R-:W-:Y:S01]  /*933e0*/  @P3 STG.E.U8 desc[UR60][R38.64], R3 ;  /* 0x0000000326003986 */ /* 0x000fe2000c10113c */
[----:B0-----:R-:W-:-:S03]  /*933f0*/  PRMT R0, R184, 0x7772, RZ ;  /* 0x00007772b8007816 */ /* 0x001fc600000000ff */
[----:B------:R-:W2:Y:S04]  /*93400*/  LDL.LU.64 R244, [R1+0x19f8] ;  /* 0x0019f80001f47983 */ /* 0x000ea80000300a00 */
[----:B---3--:R0:W-:Y:S04]  /*93410*/  @P5 STG.E.U8 desc[UR60][R250.64], R0 ;  /* 0x00000000fa005986 */ /* 0x0081e8000c10113c */
[----:B0-----:R-:W3:Y:S01]  /*93420*/  LDL.LU.64 R250, [R1+0x1a10] ;  /* 0x001a100001fa7983 */ /* 0x001ee20000300a00 */
[----:B------:R-:W-:Y:S02]  /*93430*/  ISETP.GE.AND P1, PT, R2, R19, PT ;  /* 0x000000130200720c */ /* 0x000fe40003f26270 */
[----:B------:R-:W-:-:S02]  /*93440*/  ISETP.LT.AND P2, PT, R17, R11, !P2 ;  /* 0x0000000b1100720c */ /* 0x000fc40005741270 */
[----:B------:R-:W-:Y:S02]  /*93450*/  PRMT R184, R184, 0x7773, RZ ;  /* 0x00007773b8b87816 */ /* 0x000fe400000000ff */
[----:B------:R-:W-:Y:S01]  /*93460*/  PRMT R0, R181, 0x7770, RZ ;  /* 0x00007770b5007816 */ /* 0x000fe200000000ff */
[----:B------:R-:W-:Y:S01]  /*93470*/  VIADD R2, R10, 0xbb ;  /* 0x000000bb0a027836 */ /* 0x000fe20000000000 */
[----:B------:R-:W-:Y:S01]  /*93480*/  ISETP.LT.AND P3, PT, R15, R8, !P1 ;  /* 0x000000080f00720c */ /* 0x000fe20004f61270 */
[----:B------:R-:W0:Y:S08]  /*93490*/  LDC R19, c[0x0][0x22c] ;  /* 0x00008b00ff137b82 */ /* 0x000e300000000800 */
[----:B------:R-:W0:Y:S01]  /*934a0*/  LDC R8, c[0x0][0x228] ;  /* 0x00008a00ff087b82 */ /* 0x000e220000000800 */
[----:B-1----:R-:W-:Y:S01]  /*934b0*/  ISETP.LT.AND P5, PT, R16, R5, !P1 ;  /* 0x000000051000720c */ /* 0x002fe20004fa1270 */
[----:B------:R-:W-:Y:S01]  /*934c0*/  @P2 STG.E.U8 desc[UR60][R246.64], R184 ;  /* 0x000000b8f6002986 */ /* 0x000fe2000c10113c */
[----:B------:R-:W-:-:S02]  /*934d0*/  ISETP.LT.AND P2, PT, R14, R4, !P1 ;  /* 0x000000040e00720c */ /* 0x000fc40004f41270 */
[----:B------:R-:W-:Y:S01]  /*934e0*/  PRMT R3, R181, 0x7771, RZ ;  /* 0x00007771b5037816 */ /* 0x000fe200000000ff */
[----:B----4-:R1:W-:Y:S01]  /*934f0*/  @P3 STG.E.U8 desc[UR60][R248.64], R0 ;  /* 0x00000000f8003986 */ /* 0x0103e2000c10113c */
[----:B------:R-:W-:Y:S01]  /*93500*/  ISETP.GE.AND P4, PT, R2, R22, PT ;  /* 0x000000160200720c */ /* 0x000fe20003f86270 */
[----:B------:R-:W4:Y:S01]  /*93510*/  LDC R5, c[0x0][0x228] ;  /* 0x00008a00ff057b82 */ /* 0x000f220000000800 */
[----:B------:R-:W-:-:S05]  /*93520*/  ISETP.LT.AND P1, PT, R17, R12, !P1 ;  /* 0x0000000c1100720c */ /* 0x000fca0004f21270 */
[----:B------:R0:W-:Y:S02]  /*93530*/  @P5 STG.E.U8 desc[UR60][R34.64], R3 ;  /* 0x0000000322005986 */ /* 0x0001e4000c10113c */
[----:B------:R-:W4:Y:S01]  /*93540*/  LDC R11, c[0x0][0x228] ;  /* 0x00008a00ff0b7b82 */ /* 0x000f220000000800 */
[----:B-1----:R-:W-:Y:S01]  /*93550*/  PRMT R0, R181, 0x7772, RZ ;  /* 0x00007772b5007816 */ /* 0x002fe200000000ff */
[----:B------:R-:W4:Y:S01]  /*93560*/  LDL.LU.64 R246, [R1+0x1a20] ;  /* 0x001a200001f67983 */ /* 0x000f220000300a00 */
[----:B--2---:R-:W-:-:S03]  /*93570*/  ISETP.LT.AND P5, PT, R15, R6, !P4 ;  /* 0x000000060f00720c */ /* 0x004fc600067a1270 */
[----:B------:R1:W-:Y:S01]  /*93580*/  @P2 STG.E.U8 desc[UR60][R36.64], R0 ;  /* 0x0000000024002986 */ /* 0x0003e2000c10113c */
[----:B0-----:R-:W-:Y:S01]  /*93590*/  ISETP.LT.AND P2, PT, R16, R8, !P4 ;  /* 0x000000081000720c */ /* 0x001fe20006741270 */
[----:B------:R-:W0:Y:S01]  /*935a0*/  LDC R4, c[0x0][0x228] ;  /* 0x00008a00ff047b82 */ /* 0x000e220000000800 */
[----:B------:R-:W-:Y:S01]  /*935b0*/  PRMT R181, R181, 0x7773, RZ ;  /* 0x00007773b5b57816 */ /* 0x000fe200000000ff */
[----:B------:R-:W2:Y:S01]  /*935c0*/  LDL.LU.64 R248, [R1+0x1a18] ;  /* 0x001a180001f87983 */ /* 0x000ea20000300a00 */
[----:B------:R-:W-:-:S05]  /*935d0*/  PRMT R3, R185, 0x7771, RZ ;  /* 0x00007771b9037816 */ /* 0x000fca00000000ff */
[----:B------:R-:W0:Y:S01]  /*935e0*/  LDC R6, c[0x0][0x228] ;  /* 0x00008a00ff067b82 */ /* 0x000e220000000800 */
[----:B-1----:R-:W-:Y:S01]  /*935f0*/  PRMT R0, R185, 0x7770, RZ ;  /* 0x00007770b9007816 */ /* 0x002fe200000000ff */
[----:B------:R-:W-:-:S06]  /*93600*/  VIADD R2, R10, 0xbc ;  /* 0x000000bc0a027836 */ /* 0x000fcc0000000000 */
[----:B------:R-:W1:Y:S08]  /*93610*/  LDC R8, c[0x0][0x228] ;  /* 0x00008a00ff087b82 */ /* 0x000e700000000800 */
[----:B------:R-:W1:Y:S08]  /*93620*/  LDC R12, c[0x0][0x228] ;  /* 0x00008a00ff0c7b82 */ /* 0x000e700000000800 */
[----:B------:R-:W1:Y:S01]  /*93630*/  LDC R22, c[0x0][0x22c] ;  /* 0x00008b00ff167b82 */ /* 0x000e620000000800 */
[----:B------:R0:W-:Y:S04]  /*93640*/  @P1 STG.E.U8 desc[UR60][R244.64], R181 ;  /* 0x000000b5f4001986 */ /* 0x0001e8000c10113c */
[----:B0-----:R-:W2:Y:S04]  /*93650*/  LDL.LU.64 R244, [R1+0x1a30] ;  /* 0x001a300001f47983 */ /* 0x001ea80000300a00 */
[----:B---3--:R-:W-:Y:S04]  /*93660*/  @P5 STG.E.U8 desc[UR60][R250.64], R0 ;  /* 0x00000000fa005986 */ /* 0x008fe8000c10113c */
[----:B------:R-:W3:Y:S04]  /*93670*/  LDL.LU.64 R36, [R1+0x1a40] ;  /* 0x001a400001247983 */ /* 0x000ee80000300a00 */
[----:B------:R0:W-:Y:S04]  /*93680*/  @P2 STG.E.U8 desc[UR60][R182.64], R3 ;  /* 0x00000003b6002986 */ /* 0x0001e8000c10113c */
[----:B0-----:R-:W3:Y:S01]  /*93690*/  LDL.LU.64 R182, [R1+0x2df0] ;  /* 0x002df00001b67983 */ /* 0x001ee20000300a00 */
[----:B----4-:R-:W-:-:S02]  /*936a0*/  ISETP.LT.AND P1, PT, R14, R5, !P4 ;  /* 0x000000050e00720c */ /* 0x010fc40006721270 */
[----:B------:R-:W-:Y:S01]  /*936b0*/  PRMT R0, R185, 0x7772, RZ ;  /* 0x00007772b9007816 */ /* 0x000fe200000000ff */
[----:B------:R-:W4:Y:S01]  /*936c0*/  LDL.LU.64 R250, [R1+0x1a38] ;  /* 0x001a380001fa7983 */ /* 0x000f220000300a00 */
[----:B------:R-:W-:Y:S01]  /*936d0*/  ISETP.GE.AND P3, PT, R2, R19, PT ;  /* 0x000000130200720c */ /* 0x000fe20003f66270 */
[----:B------:R-:W0:Y:S01]  /*936e0*/  LDC R5, c[0x0][0x228] ;  /* 0x00008a00ff057b82 */ /* 0x000e220000000800 */
[----:B------:R-:W-:Y:S02]  /*936f0*/  ISETP.LT.AND P4, PT, R17, R11, !P4 ;  /* 0x0000000b1100720c */ /* 0x000fe40006781270 */
[----:B------:R-:W-:Y:S02]  /*93700*/  ISETP.LT.AND P2, PT, R15, R4, !P3 ;  /* 0x000000040f00720c */ /* 0x000fe40005f41270 */
[----:B------:R-:W-:-:S03]  /*93710*/  PRMT R185, R185, 0x7773, RZ ;  /* 0x00007773b9b97816 */ /* 0x000fc600000000ff */
[----:B------:R-:W4:Y:S01]  /*93720*/  LDC R4, c[0x0][0x228] ;  /* 0x00008a00ff047b82 */ /* 0x000f220000000800 */
[----:B------:R-:W-:Y:S01]  /*93730*/  @P1 STG.E.U8 desc[UR60][R246.64], R0 ;  /* 0x00000000f6001986 */ /* 0x000fe2000c10113c */
[----:B------:R-:W-:-:S06]  /*93740*/  ISETP.LT.AND P1, PT, R16, R6, !P3 ;  /* 0x000000061000720c */ /* 0x000fcc0005f21270 */
[----:B------:R-:W4:Y:S01]  /*93750*/  LDC R6, c[0x0][0x228] ;  /* 0x00008a00ff067b82 */ /* 0x000f220000000800 */
[----:B--2---:R2:W-:Y:S01]  /*93760*/  @P4 STG.E.U8 desc[UR60][R248.64], R185 ;  /* 0x000000b9f8004986 */ /* 0x0045e2000c10113c */
[----:B---3--:R-:W-:-:S03]  /*93770*/  PRMT R3, R182, 0x7771, RZ ;  /* 0x00007771b6037816 */ /* 0x008fc600000000ff */
[----:B--2---:R-:W2:Y:S01]  /*93780*/  LDL.LU.64 R248, [R1+0x1a50] ;  /* 0x001a500001f87983 */ /* 0x004ea20000300a00 */
[----:B------:R-:W-:Y:S01]  /*93790*/  PRMT R0, R182, 0x7770, RZ ;  /* 0x00007770b6007816 */ /* 0x000fe200000000ff */
[----:B------:R-:W-:Y:S01]  /*937a0*/  VIADD R2, R10, 0xbd ;  /* 0x000000bd0a027836 */ /* 0x000fe20000000000 */
[----:B------:R-:W3:Y:S01]  /*937b0*/  LDC R19, c[0x0][0x22c] ;  /* 0x00008b00ff137b82 */ /* 0x000ee20000000800 */
[----:B------:R-:W3:Y:S04]  /*937c0*/  LDL.LU.64 R38, [R1+0x1a48] ;  /* 0x001a480001267983 */ /* 0x000ee80000300a00 */
[----:B------:R1:W-:Y:S03]  /*937d0*/  @P2 STG.E.U8 desc[UR60][R244.64], R0 ;  /* 0x00000000f4002986 */ /* 0x0003e6000c10113c */
[----:B------:R-:W3:Y:S01]  /*937e0*/  LDC R11, c[0x0][0x228] ;  /* 0x00008a00ff0b7b82 */ /* 0x000ee20000000800 */
[----:B------:R0:W-:Y:S04]  /*937f0*/  @P1 STG.E.U8 desc[UR60][R186.64], R3 ;  /* 0x00000003ba001986 */ /* 0x0001e8000c10113c */
[----:B-1----:R-:W3:Y:S04]  /*93800*/  LDL.LU.64 R244, [R1+0x1a68] ;  /* 0x001a680001f47983 */ /* 0x002ee80000300a00 */
[----:B0-----:R-:W2:Y:S01]  /*93810*/  LDL.LU.64 R186, [R1+0x2de8] ;  /* 0x002de80001ba7983 */ /* 0x001ea20000300a00 */
[----:B------:R-:W-:-:S02]  /*93820*/  ISETP.LT.AND P4, PT, R14, R8, !P3 ;  /* 0x000000080e00720c */ /* 0x000fc40005f81270 */
[----:B------:R-:W-:Y:S01]  /*93830*/  ISETP.LT.AND P3, PT, R17, R12, !P3 ;  /* 0x0000000c1100720c */ /* 0x000fe20005f61270 */
[----:B------:R-:W3:Y:S01]  /*93840*/  LDL.LU.64 R246, [R1+0x1a58] ;  /* 0x001a580001f67983 */ /* 0x000ee20000300a00 */
[C---:B------:R-:W-:Y:S01]  /*93850*/  PRMT R0, R182.reuse, 0x7772, RZ ;  /* 0x00007772b6007816 */ /* 0x040fe200000000ff */
[----:B------:R-:W0:Y:S01]  /*93860*/  LDC R8, c[0x0][0x228] ;  /* 0x00008a00ff087b82 */ /* 0x000e220000000800 */
[----:B------:R-:W-:Y:S02]  /*93870*/  PRMT R182, R182, 0x7773, RZ ;  /* 0x00007773b6b67816 */ /* 0x000fe400000000ff */
[----:B------:R-:W-:-:S04]  /*93880*/  ISETP.GE.AND P5, PT, R2, R22, PT ;  /* 0x000000160200720c */ /* 0x000fc80003fa6270 */
[----:B------:R-:W-:Y:S01]  /*93890*/  ISETP.LT.AND P1, PT, R15, R5, !P5 ;  /* 0x000000050f00720c */ /* 0x000fe20006f21270 */
        /* <DEDUP_REMOVED lines=16> */
[----:B---3--:R-:W-:Y:S01]  /*939a0*/  @P4 STG.E.U8 desc[UR60][R38.64], R3 ;  /* 0x0000000326004986 */ /* 0x008fe2000c10113c */
[----:B0-----:R-:W-:-:S03]  /*939b0*/  PRMT R0, R186, 0x7772, RZ ;  /* 0x00007772ba007816 */ /* 0x001fc600000000ff */
[----:B------:R-:W3:Y:S04]  /*939c0*/  LDL.LU.64 R248, [R1+0x1a80] ;  /* 0x001a800001f87983 */ /* 0x000ee80000300a00 */
[----:B------:R0:W-:Y:S04]  /*939d0*/  @P3 STG.E.U8 desc[UR60][R244.64], R0 ;  /* 0x00000000f4003986 */ /* 0x0001e8000c10113c */
        /* <DEDUP_REMOVED lines=34> */
[----:B---3--:R3:W-:Y:S04]  /*93c00*/  @P2 STG.E.U8 desc[UR60][R248.64], R183 ;  /* 0x000000b7f8002986 */ /* 0x0087e8000c10113c */
[----:B---3--:R-:W3:Y:S04]  /*93c10*/  LDL.LU.64 R248, [R1+0x1ab8] ;  /* 0x001ab80001f87983 */ /* 0x008ee80000300a00 */
[----:B------:R-:W-:Y:S04]  /*93c20*/  @P3 STG.E.U8 desc[UR60][R244.64], R0 ;  /* 0x00000000f4003986 */ /* 0x000fe8000c10113c */
        /* <DEDUP_REMOVED lines=839> */
[----:B------:R-:W0:Y:S01]  /*970a0*/  LDC R4, c[0x0][0x228] ;  /* 0x00008a00ff047b82 */ /* 0x000e220000000800 */
[----:B------:R-:W-:Y:S01]  /*970b0*/  @P1 STG.E.U8 desc[UR60][R246.64], R0 ;  /* 0x00000000f6001986 */ /* 0x000fe2000c10113c */
[----:B------:R-:W-:-:S06]  /*970c0*/  ISETP.LT.AND P1, PT, R16, R6, !P3 ;  /* 0x000000061000720c */ /* 0x000fcc0005f21270 */
[----:B------:R-:W4:Y:S01]  /*970d0*/  LDC R6, c[0x0][0x228] ;  /* 0x00008a00ff067b82 */ /* 0x000f220000000800 */
[----:B--2---:R2:W-:Y:S07]  /*970e0*/  @P4 STG.E.U8 desc[UR60][R250.64], R225 ;  /* 0x000000e1fa004986 */ /* 0x0045ee000c10113c */
[----:B------:R-:W4:Y:S01]  /*970f0*/  LDC R19, c[0x0][0x22c] ;  /* 0x00008b00ff137b82 */ /* 0x000f220000000800 */
[----:B--2---:R-:W2:Y:S01]  /*97100*/  LDL.LU.64 R250, [R1+0x1fb8] ;  /* 0x001fb80001fa7983 */ /* 0x004ea20000300a00 */
[----:B---3--:R-:W-:-:S03]  /*97110*/  PRMT R3, R222, 0x7771, RZ ;  /* 0x00007771de037816 */ /* 0x008fc600000000ff */
[----:B------:R-:W3:Y:S01]  /*97120*/  LDL.LU.64 R38, [R1+0x1fb0] ;  /* 0x001fb00001267983 */ /* 0x000ee20000300a00 */
[----:B------:R-:W-:Y:S01]  /*97130*/  PRMT R0, R222, 0x7770, RZ ;  /* 0x00007770de007816 */ /* 0x000fe200000000ff */
[----:B------:R-:W-:Y:S01]  /*97140*/  VIADD R2, R10, 0xe5 ;  /* 0x000000e50a027836 */ /* 0x000fe20000000000 */
[----:B------:R-:W3:Y:S03]  /*97150*/  LDC R11, c[0x0][0x228] ;  /* 0x00008a00ff0b7b82 */ /* 0x000ee60000000800 */
[----:B------:R1:W-:Y:S04]  /*97160*/  @P2 STG.E.U8 desc[UR60][R248.64], R0 ;  /* 0x00000000f8002986 */ /* 0x0003e8000c10113c */
[----:B------:R0:W-:Y:S04]  /*97170*/  @P1 STG.E.U8 desc[UR60][R226.64], R3 ;  /* 0x00000003e2001986 */ /* 0x0001e8000c10113c */
[----:B-1----:R-:W3:Y:S04]  /*97180*/  LDL.LU.64 R248, [R1+0x1fa8] ;  /* 0x001fa80001f87983 */ /* 0x002ee80000300a00 */
[----:B0-----:R-:W2:Y:S01]  /*97190*/  LDL.LU.64 R226, [R1+0x2d48] ;  /* 0x002d480001e27983 */ /* 0x001ea20000300a00 */
[----:B------:R-:W-:-:S02]  /*971a0*/  ISETP.LT.AND P4, PT, R14, R8, !P3 ;  /* 0x000000080e00720c */ /* 0x000fc40005f81270 */
[----:B------:R-:W-:Y:S01]  /*971b0*/  ISETP.LT.AND P3, PT, R17, R12, !P3 ;  /* 0x0000000c1100720c */ /* 0x000fe20005f61270 */
[----:B------:R-:W3:Y:S01]  /*971c0*/  LDL.LU.64 R246, [R1+0x1f10] ;  /* 0x001f100001f67983 */ /* 0x000ee20000300a00 */
[----:B------:R-:W0:Y:S01]  /*971d0*/  LDC R12, c[0x0][0x22c] ;  /* 0x00008b00ff0c7b82 */ /* 0x000e220000000800 */
[----:B------:R-:W-:Y:S02]  /*971e0*/  ISETP.GE.AND P5, PT, R2, R22, PT ;  /* 0x000000160200720c */ /* 0x000fe40003fa6270 */
[C---:B------:R-:W-:Y:S02]  /*971f0*/  PRMT R0, R222.reuse, 0x7772, RZ ;  /* 0x00007772de007816 */ /* 0x040fe400000000ff */
[----:B------:R-:W-:Y:S02]  /*97200*/  ISETP.LT.AND P1, PT, R15, R5, !P5 ;  /* 0x000000050f00720c */ /* 0x000fe40006f21270 */
[----:B------:R-:W-:Y:S01]  /*97210*/  PRMT R222, R222, 0x7773, RZ ;  /* 0x00007773dede7816 */ /* 0x000fe200000000ff */
[----:B------:R-:W-:Y:S01]  /*97220*/  VIADD R2, R10, 0xe6 ;  /* 0x000000e60a027836 */ /* 0x000fe20000000000 */
[----:B------:R-:W-:Y:S01]  /*97230*/  @P4 STG.E.U8 desc[UR60][R36.64], R0 ;  /* 0x0000000024004986 */ /* 0x000fe2000c10113c */
[----:B------:R-:W-:Y:S01]  /*97240*/  ISETP.LT.AND P4, PT, R16, R4, !P5 ;  /* 0x000000041000720c */ /* 0x000fe20006f81270 */
[----:B------:R-:W1:Y:S02]  /*97250*/  LDC R8, c[0x0][0x228] ;  /* 0x00008a00ff087b82 */ /* 0x000e640000000800 */
[----:B----4-:R4:W-:Y:S01]  /*97260*/  @P3 STG.E.U8 desc[UR60][R244.64], R222 ;  /* 0x000000def4003986 */ /* 0x0109e2000c10113c */
[----:B------:R-:W-:-:S02]  /*97270*/  ISETP.LT.AND P3, PT, R14, R6, !P5 ;  /* 0x000000060e00720c */ /* 0x000fc40006f61270 */
[----:B------:R-:W-:Y:S01]  /*97280*/  ISETP.GE.AND P2, PT, R2, R19, PT ;  /* 0x000000130200720c */ /* 0x000fe20003f46270 */
[----:B------:R-:W-:Y:S02]  /*97290*/  VIADD R2, R10, 0xe7 ;  /* 0x000000e70a027836 */ /* 0x000fe40000000000 */
[----:B------:R-:W1:Y:S01]  /*972a0*/  LDC R5, c[0x0][0x228] ;  /* 0x00008a00ff057b82 */ /* 0x000e620000000800 */
[----:B----4-:R-:W4:Y:S07]  /*972b0*/  LDL.LU.64 R244, [R1+0x1e90] ;  /* 0x001e900001f47983 */ /* 0x010f2e0000300a00 */
[----:B------:R-:W1:Y:S01]  /*972c0*/  LDC R4, c[0x0][0x228] ;  /* 0x00008a00ff047b82 */ /* 0x000e620000000800 */
[----:B------:R-:W4:Y:S04]  /*972d0*/  LDL.LU.64 R34, [R1+0x1e20] ;  /* 0x001e200001227983 */ /* 0x000f280000300a00 */
[----:B------:R-:W4:Y:S03]  /*972e0*/  LDL.LU.64 R36, [R1+0x1db0] ;  /* 0x001db00001247983 */ /* 0x000f260000300a00 */
[----:B------:R-:W1:Y:S08]  /*972f0*/  LDC R6, c[0x0][0x228] ;  /* 0x00008a00ff067b82 */ /* 0x000e700000000800 */
[----:B------:R-:W4:Y:S01]  /*97300*/  LDC R22, c[0x0][0x228] ;  /* 0x00008a00ff167b82 */ /* 0x000f220000000800 */
[----:B--2---:R-:W-:-:S02]  /*97310*/  PRMT R0, R226, 0x7770, RZ ;  /* 0x00007770e2007816 */ /* 0x004fc400000000ff */
[----:B------:R-:W-:-:S03]  /*97320*/  PRMT R3, R226, 0x7771, RZ ;  /* 0x00007771e2037816 */ /* 0x000fc600000000ff */
[----:B------:R2:W-:Y:S01]  /*97330*/  @P1 STG.E.U8 desc[UR60][R250.64], R0 ;  /* 0x00000000fa001986 */ /* 0x0005e2000c10113c */
[----:B0-----:R-:W-:Y:S02]  /*97340*/  ISETP.GE.AND P1, PT, R2, R12, PT ;  /* 0x0000000c0200720c */ /* 0x001fe40003f26270 */
[C---:B------:R-:W-:Y:S01]  /*97350*/  PRMT R2, R226.reuse, 0x7772, RZ ;  /* 0x00007772e2027816 */ /* 0x040fe200000000ff */
[----:B---3--:R0:W-:Y:S01]  /*97360*/  @P4 STG.E.U8 desc[UR60][R38.64], R3 ;  /* 0x0000000326004986 */ /* 0x0081e2000c10113c */
[----:B------:R-:W-:Y:S01]  /*97370*/  ISETP.LT.AND P5, PT, R17, R11, !P5 ;  /* 0x0000000b1100720c */ /* 0x000fe20006fa1270 */
[----:B------:R-:W3:Y:S02]  /*97380*/  LDC R12, c[0x0][0x22c] ;  /* 0x00008b00ff0c7b82 */ /* 0x000ee40000000800 */
[----:B--2---:R-:W2:Y:S06]  /*97390*/  LDL.LU.64 R250, [R1+0x1d30] ;  /* 0x001d300001fa7983 */ /* 0x004eac0000300a00 */
[----:B------:R-:W3:Y:S01]  /*973a0*/  LDC R0, c[0x0][0x228] ;  /* 0x00008a00ff007b82 */ /* 0x000ee20000000800 */
[----:B------:R0:W-:Y:S01]  /*973b0*/  @P3 STG.E.U8 desc[UR60][R248.64], R2 ;  /* 0x00000002f8003986 */ /* 0x0001e2000c10113c */
[----:B------:R-:W-:-:S02]  /*973c0*/  PRMT R226, R226, 0x7773, RZ ;  /* 0x00007773e2e27816 */ /* 0x000fc400000000ff */
[----:B-1----:R-:W-:-:S04]  /*973d0*/  ISETP.LT.AND P4, PT, R15, R8, !P2 ;  /* 0x000000080f00720c */ /* 0x002fc80005781270 */
[----:B0-----:R-:W0:Y:S01]  /*973e0*/  LDC R3, c[0x0][0x228] ;  /* 0x00008a00ff037b82 */ /* 0x001e220000000800 */
[----:B------:R-:W2:Y:S07]  /*973f0*/  LDL.LU.64 R248, [R1+0x1cb0] ;  /* 0x001cb00001f87983 */ /* 0x000eae0000300a00 */
[----:B------:R-:W1:Y:S01]  /*97400*/  LDC R2, c[0x0][0x228] ;  /* 0x00008a00ff027b82 */ /* 0x000e620000000800 */
[----:B------:R-:W-:Y:S01]  /*97410*/  ISETP.LT.AND P3, PT, R16, R5, !P2 ;  /* 0x000000051000720c */ /* 0x000fe20005761270 */
[----:B------:R1:W-:Y:S01]  /*97420*/  @P5 STG.E.U8 desc[UR60][R246.64], R226 ;  /* 0x000000e2f6005986 */ /* 0x0003e2000c10113c */
[----:B------:R-:W-:-:S02]  /*97430*/  ISETP.LT.AND P5, PT, R14, R4, !P2 ;  /* 0x000000040e00720c */ /* 0x000fc400057a1270 */
[----:B------:R-:W-:Y:S02]  /*97440*/  PRMT R5, R223, 0x7770, RZ ;  /* 0x00007770df057816 */ /* 0x000fe400000000ff */
[----:B------:R-:W-:Y:S01]  /*97450*/  ISETP.LT.AND P2, PT, R17, R6, !P2 ;  /* 0x000000061100720c */ /* 0x000fe20005741270 */
[----:B------:R-:W0:Y:S01]  /*97460*/  LDC R11, c[0x0][0x22c] ;  /* 0x00008b00ff0b7b82 */ /* 0x000e220000000800 */
[C---:B------:R-:W-:Y:S02]  /*97470*/  PRMT R8, R223.reuse, 0x7771, RZ ;  /* 0x00007771df087816 */ /* 0x040fe400000000ff */
[C---:B------:R-:W-:Y:S01]  /*97480*/  PRMT R19, R223.reuse, 0x7772, RZ ;  /* 0x00007772df137816 */ /* 0x040fe200000000ff */
[----:B----4-:R-:W-:Y:S01]  /*97490*/  @P4 STG.E.U8 desc[UR60][R244.64], R5 ;  /* 0x00000005f4004986 */ /* 0x010fe2000c10113c */
[----:B------:R-:W-:-:S03]  /*974a0*/  PRMT R223, R223, 0x7773, RZ ;  /* 0x00007773dfdf7816 */ /* 0x000fc600000000ff */
[----:B------:R4:W-:Y:S01]  /*974b0*/  @P3 STG.E.U8 desc[UR60][R34.64], R8 ;  /* 0x0000000822003986 */ /* 0x0009e2000c10113c */
[----:B---3--:R-:W-:Y:S01]  /*974c0*/  ISETP.LT.AND P3, PT, R15, R0, !P1 ;  /* 0x000000000f00720c */ /* 0x008fe20004f61270 */
[----:B------:R-:W3:Y:S02]  /*974d0*/  LDC R4, c[0x0][0x228] ;  /* 0x00008a00ff047b82 */ /* 0x000ee40000000800 */
[----:B------:R0:W-:Y:S01]  /*974e0*/  @P5 STG.E.U8 desc[UR60][R36.64], R19 ;  /* 0x0000001324005986 */ /* 0x0001e2000c10113c */
[----:B-1----:R-:W-:-:S03]  /*974f0*/  ISETP.LT.AND P5, PT, R16, R2, !P1 ;  /* 0x000000021000720c */ /* 0x002fc60004fa1270 */
[----:B------:R-:W3:Y:S01]  /*97500*/  LDL.LU.64 R246, [R1+0x1bd0] ;  /* 0x001bd00001f67983 */ /* 0x000ee20000300a00 */
[----:B------:R-:W-:Y:S01]  /*97510*/  PRMT R2, R227, 0x7770, RZ ;  /* 0x00007770e3027816 */ /* 0x000fe200000000ff */
[----:B------:R-:W-:Y:S01]  /*97520*/  VIADD R6, R10, 0xe8 ;  /* 0x000000e80a067836 */ /* 0x000fe20000000000 */
[----:B----4-:R-:W1:Y:S01]  /*97530*/  LDC R35, c[0x0][0x228] ;  /* 0x00008a00ff237b82 */ /* 0x010e620000000800 */
[----:B------:R-:W4:Y:S07]  /*97540*/  LDL.LU.64 R244, [R1+0x1b50] ;  /* 0x001b500001f47983 */ /* 0x000f2e0000300a00 */
[----:B------:R-:W1:Y:S08]  /*97550*/  LDC R0, c[0x0][0x228] ;  /* 0x00008a00ff007b82 */ /* 0x000e700000000800 */
[----:B------:R-:W1:Y:S08]  /*97560*/  LDC R8, c[0x0][0x228] ;  /* 0x00008a00ff087b82 */ /* 0x000e700000000800 */
[----:B0-----:R-:W0:Y:S08]  /*97570*/  LDC R19, c[0x0][0x228] ;  /* 0x00008a00ff137b82 */ /* 0x001e300000000800 */
[----:B------:R-:W0:Y:S01]  /*97580*/  LDC R5, c[0x0][0x22c] ;  /* 0x00008b00ff057b82 */ /* 0x000e220000000800 */
[----:B--2---:R2:W-:Y:S01]  /*97590*/  @P2 STG.E.U8 desc[UR60][R250.64], R223 ;  /* 0x000000dffa002986 */ /* 0x0045e2000c10113c */
[----:B------:R-:W-:-:S02]  /*975a0*/  ISETP.LT.AND P2, PT, R14, R3, !P1 ;  /* 0x000000030e00720c */ /* 0x000fc40004f41270 */
[----:B------:R-:W-:Y:S01]  /*975b0*/  PRMT R3, R227, 0x7771, RZ ;  /* 0x00007771e3037816 */ /* 0x000fe200000000ff */
[----:B--2---:R-:W2:Y:S04]  /*975c0*/  LDL.LU.64 R250, [R1+0x1ad0] ;  /* 0x001ad00001fa7983 */ /* 0x004ea80000300a00 */
[----:B------:R-:W-:Y:S04]  /*975d0*/  @P3 STG.E.U8 desc[UR60][R248.64], R2 ;  /* 0x00000002f8003986 */ /* 0x000fe8000c10113c */
[----:B------:R-:W2:Y:S04]  /*975e0*/  LDL.LU.64 R38, [R1+0x19f0] ;  /* 0x0019f00001267983 */ /* 0x000ea80000300a00 */
[----:B------:R1:W-:Y:S04]  /*975f0*/  @P5 STG.E.U8 desc[UR60][R228.64], R3 ;  /* 0x00000003e4005986 */ /* 0x0003e8000c10113c */
[----:B-1----:R-:W2:Y:S01]  /*97600*/  LDL.LU.64 R228, [R1+0x2d40] ;  /* 0x002d400001e47983 */ /* 0x002ea20000300a00 */
[----:B------:R-:W-:-:S02]  /*97610*/  ISETP.GE.AND P4, PT, R6, R11, PT ;  /* 0x0000000b0600720c */ /* 0x000fc40003f86270 */
[----:B------:R-:W1:Y:S01]  /*97620*/  LDC R6, c[0x0][0x228] ;  /* 0x00008a00ff067b82 */ /* 0x000e620000000800 */
[----:B---3--:R-:W-:Y:S01]  /*97630*/  ISETP.LT.AND P1, PT, R17, R4, !P1 ;  /* 0x000000041100720c */ /* 0x008fe20004f21270 */
[----:B------:R-:W3:Y:S06]  /*97640*/  LDL.LU.64 R248, [R1+0x1970] ;  /* 0x0019700001f87983 */ /* 0x000eec0000300a00 */
[----:B------:R-:W0:Y:S01]  /*97650*/  LDC R11, c[0x0][0x228] ;  /* 0x00008a00ff0b7b82 */ /* 0x000e220000000800 */
[C---:B------:R-:W-:Y:S02]  /*97660*/  PRMT R4, R227.reuse, 0x7772, RZ ;  /* 0x00007772e3047816 */ /* 0x040fe400000000ff */
[----:B------:R-:W-:-:S03]  /*97670*/  PRMT R227, R227, 0x7773, RZ ;  /* 0x00007773e3e37816 */ /* 0x000fc600000000ff */
[----:B------:R-:W-:Y:S04]  /*97680*/  @P2 STG.E.U8 desc[UR60][R246.64], R4 ;  /* 0x00000004f6002986 */ /* 0x000fe8000c10113c */
[----:B----4-:R4:W-:Y:S01]  /*97690*/  @P1 STG.E.U8 desc[UR60][R244.64], R227 ;  /* 0x000000e3f4001986 */ /* 0x0109e2000c10113c */
[----:B-1----:R-:W-:Y:S02]  /*976a0*/  ISETP.LT.AND P5, PT, R15, R6, !P4 ;  /* 0x000000060f00720c */ /* 0x002fe400067a1270 */
[----:B------:R-:W-:Y:S01]  /*976b0*/  ISETP.LT.AND P1, PT, R14, R35, !P4 ;  /* 0x000000230e00720c */ /* 0x000fe20006721270 */
[----:B------:R-:W-:Y:S01]  /*976c0*/  VIADD R37, R10, 0xe9 ;  /* 0x000000e90a257836 */ /* 0x000fe20000000000 */
[----:B------:R-:W1:Y:S01]  /*976d0*/  LDC R6, c[0x0][0x228] ;  /* 0x00008a00ff067b82 */ /* 0x000e620000000800 */
[----:B----4-:R-:W4:Y:S01]  /*976e0*/  LDL.LU.64 R244, [R1+0x18f0] ;  /* 0x0018f00001f47983 */ /* 0x010f220000300a00 */
[----:B0-----:R-:W-:-:S02]  /*976f0*/  ISETP.LT.AND P2, PT, R16, R11, !P4 ;  /* 0x0000000b1000720c */ /* 0x001fc40006741270 */
[----:B------:R-:W-:Y:S01]  /*97700*/  ISETP.LT.AND P4, PT, R17, R0, !P4 ;  /* 0x000000001100720c */ /* 0x000fe20006781270 */
[----:B------:R-:W4:Y:S03]  /*97710*/  LDL.LU.64 R42, [R1+0x1880] ;  /* 0x00188000012a7983 */ /* 0x000f260000300a00 */
[----:B------:R-:W0:Y:S08]  /*97720*/  LDC R11, c[0x0][0x228] ;  /* 0x00008a00ff0b7b82 */ /* 0x000e300000000800 */
[----:B------:R-:W1:Y:S08]  /*97730*/  LDC R4, c[0x0][0x22c] ;  /* 0x00008b00ff047b82 */ /* 0x000e700000000800 */
[----:B------:R-:W1:Y:S01]  /*97740*/  LDC R35, c[0x0][0x228] ;  /* 0x00008a00ff237b82 */ /* 0x000e620000000800 */
[----:B--2---:R-:W-:-:S02]  /*97750*/  PRMT R2, R228, 0x7770, RZ ;  /* 0x00007770e4027816 */ /* 0x004fc400000000ff */
[----:B------:R-:W-:-:S03]  /*97760*/  PRMT R0, R228, 0x7771, RZ ;  /* 0x00007771e4007816 */ /* 0x000fc600000000ff */
[----:B------:R2:W-:Y:S04]  /*97770*/  @P5 STG.E.U8 desc[UR60][R250.64], R2 ;  /* 0x00000002fa005986 */ /* 0x0005e8000c10113c */
[----:B------:R0:W-:Y:S04]  /*97780*/  @P2 STG.E.U8 desc[UR60][R232.64], R0 ;  /* 0x00000000e8002986 */ /* 0x0001e8000c10113c */
[----:B--2---:R-:W2:Y:S04]  /*97790*/  LDL.LU.64 R250, [R1+0x1820] ;  /* 0x0018200001fa7983 */ /* 0x004ea80000300a00 */
[----:B0-----:R-:W4:Y:S04]  /*977a0*/  LDL.LU.64 R232, [R1+0x2d38] ;  /* 0x002d380001e87983 */ /* 0x001f280000300a00 */
[----:B------:R-:W2:Y:S01]  /*977b0*/  LDL.LU.64 R246, [R1+0x17e0] ;  /* 0x0017e00001f67983 */ /* 0x000ea20000300a00 */
[----:B------:R-:W-:-:S02]  /*977c0*/  PRMT R3, R228, 0x7772, RZ ;  /* 0x00007772e4037816 */ /* 0x000fc400000000ff */
[----:B------:R-:W-:Y:S02]  /*977d0*/  PRMT R228, R228, 0x7773, RZ ;  /* 0x00007773e4e47816 */ /* 0x000fe400000000ff */
[----:B------:R-:W-:Y:S01]  /*977e0*/  ISETP.GE.AND P3, PT, R37, R12, PT ;  /* 0x0000000c2500720c */ /* 0x000fe20003f66270 */
[----:B------:R-:W-:Y:S03]  /*977f0*/  @P1 STG.E.U8 desc[UR60][R38.64], R3 ;  /* 0x0000000326001986 */ /* 0x000fe6000c10113c */
[----:B------:R-:W-:Y:S01]  /*97800*/  ISETP.LT.AND P2, PT, R15, R8, !P3 ;  /* 0x000000080f00720c */ /* 0x000fe20005f41270 */
[----:B---3--:R0:W-:Y:S01]  /*97810*/  @P4 STG.E.U8 desc[UR60][R248.64], R228 ;  /* 0x000000e4f8004986 */ /* 0x0081e2000c10113c */
[----:B------:R-:W-:Y:S01]  /*97820*/  ISETP.LT.AND P1, PT, R16, R19, !P3 ;  /* 0x000000131000720c */ /* 0x000fe20005f21270 */
[----:B------:R-:W-:Y:S01]  /*97830*/  VIADD R12, R10, 0xea ;  /* 0x000000ea0a0c7836 */ /* 0x000fe20000000000 */
[----:B------:R-:W-:Y:S01]  /*97840*/  ISETP.LT.AND P4, PT, R14, R11, !P3 ;  /* 0x0000000b0e00720c */ /* 0x000fe20005f81270 */
[----:B------:R-:W3:Y:S01]  /*97850*/  LDC R19, c[0x0][0x228] ;  /* 0x00008a00ff137b82 */ /* 0x000ee20000000800 */
[----:B0-----:R-:W3:Y:S07]  /*97860*/  LDL.LU.64 R248, [R1+0x1790] ;  /* 0x0017900001f87983 */ /* 0x001eee0000300a00 */
[----:B------:R-:W0:Y:S01]  /*97870*/  LDC R8, c[0x0][0x228] ;  /* 0x00008a00ff087b82 */ /* 0x000e220000000800 */
[----:B------:R-:W3:Y:S04]  /*97880*/  LDL.LU.64 R40, [R1+0x1700] ;  /* 0x0017000001287983 */ /* 0x000ee80000300a00 */
[----:B------:R-:W3:Y:S01]  /*97890*/  LDL.LU.64 R38, [R1+0x1690] ;  /* 0x0016900001267983 */ /* 0x000ee20000300a00 */
[----:B------:R-:W-:-:S02]  /*978a0*/  ISETP.GE.AND P5, PT, R12, R5, PT ;  /* 0x000000050c00720c */ /* 0x000fc40003fa6270 */
[----:B------:R-:W0:Y:S01]  /*978b0*/  LDC R12, c[0x0][0x228] ;  /* 0x00008a00ff0c7b82 */ /* 0x000e220000000800 */
[C---:B----4-:R-:W-:Y:S02]  /*978c0*/  PRMT R0, R232.reuse, 0x7770, RZ ;  /* 0x00007770e8007816 */ /* 0x050fe400000000ff */
[C---:B------:R-:W-:Y:S02]  /*978d0*/  PRMT R2, R232.reuse, 0x7771, RZ ;  /* 0x00007771e8027816 */ /* 0x040fe400000000ff */
[----:B------:R-:W-:Y:S01]  /*978e0*/  PRMT R3, R232, 0x7772, RZ ;  /* 0x00007772e8037816 */ /* 0x000fe200000000ff */
[----:B------:R4:W-:Y:S01]  /*978f0*/  @P2 STG.E.U8 desc[UR60][R244.64], R0 ;  /* 0x00000000f4002986 */ /* 0x0009e2000c10113c */
[----:B------:R-:W-:Y:S01]  /*97900*/  VIADD R11, R10, 0xeb ;  /* 0x000000eb0a0b7836 */ /* 0x000fe20000000000 */
[----:B-1----:R-:W-:Y:S01]  /*97910*/  ISETP.LT.AND P3, PT, R17, R6, !P3 ;  /* 0x000000061100720c */ /* 0x002fe20005f61270 */
[----:B------:R-:W1:Y:S01]  /*97920*/  LDC R5, c[0x0][0x22c] ;  /* 0x00008b00ff057b82 */ /* 0x000e620000000800 */
[----:B------:R-:W-:Y:S04]  /*97930*/  @P1 STG.E.U8 desc[UR60][R42.64], R2 ;  /* 0x000000022a001986 */ /* 0x000fe8000c10113c */
[----:B--2---:R2:W-:Y:S04]  /*97940*/  @P4 STG.E.U8 desc[UR60][R250.64], R3 ;  /* 0x00000003fa004986 */ /* 0x0045e8000c10113c */
[----:B----4-:R-:W4:Y:S01]  /*97950*/  LDL.LU.64 R244, [R1+0x1610] ;  /* 0x0016100001f47983 */ /* 0x010f220000300a00 */
[----:B------:R-:W-:Y:S01]  /*97960*/  ISETP.GE.AND P2, PT, R11, R4, PT ;  /* 0x000000040b00720c */ /* 0x000fe20003f46270 */
[----:B------:R-:W1:Y:S02]  /*97970*/  LDC R6, c[0x0][0x228] ;  /* 0x00008a00ff067b82 */ /* 0x000e640000000800 */
[----:B--2---:R-:W2:Y:S06]  /*97980*/  LDL.LU.64 R250, [R1+0x1588] ;  /* 0x0015880001fa7983 */ /* 0x004eac0000300a00 */
[----:B------:R-:W1:Y:S01]  /*97990*/  LDC R11, c[0x0][0x228] ;  /* 0x00008a00ff0b7b82 */ /* 0x000e620000000800 */
[----:B------:R-:W-:-:S02]  /*979a0*/  PRMT R232, R232, 0x7773, RZ ;  /* 0x00007773e8e87816 */ /* 0x000fc400000000ff */
[----:B0-----:R-:W-:Y:S02]  /*979b0*/  ISETP.LT.AND P1, PT, R15, R12, !P5 ;  /* 0x0000000c0f00720c */ /* 0x001fe40006f21270 */
[----:B------:R-:W-:Y:S01]  /*979c0*/  ISETP.LT.AND P4, PT, R16, R35, !P5 ;  /* 0x000000231000720c */ /* 0x000fe20006f81270 */
[----:B------:R0:W-:Y:S01]  /*979d0*/  @P3 STG.E.U8 desc[UR60][R246.64], R232 ;  /* 0x000000e8f6003986 */ /* 0x0001e2000c10113c */
[----:B---3--:R-:W-:Y:S01]  /*979e0*/  ISETP.LT.AND P3, PT, R14, R19, !P5 ;  /* 0x000000130e00720c */ /* 0x008fe20006f61270 */
[----:B------:R-:W3:Y:S01]  /*979f0*/  LDC R35, c[0x0][0x228] ;  /* 0x00008a00ff237b82 */ /* 0x000ee20000000800 */
[C---:B------:R-:W-:Y:S02]  /*97a00*/  PRMT R0, R229.reuse, 0x7770, RZ ;  /* 0x00007770e5007816 */ /* 0x040fe400000000ff */
[C---:B------:R-:W-:Y:S02]  /*97a10*/  PRMT R2, R229.reuse, 0x7771, RZ ;  /* 0x00007771e5027816 */ /* 0x040fe400000000ff */
[----:B------:R-:W-:-:S02]  /*97a20*/  PRMT R3, R229, 0x7772, RZ ;  /* 0x00007772e5037816 */ /* 0x000fc400000000ff */
[----:B------:R-:W-:Y:S01]  /*97a30*/  ISETP.LT.AND P5, PT, R17, R8, !P5 ;  /* 0x000000081100720c */ /* 0x000fe20006fa1270 */
[----:B------:R0:W-:Y:S01]  /*97a40*/  @P1 STG.E.U8 desc[UR60][R248.64], R0 ;  /* 0x00000000f8001986 */ /* 0x0001e2000c10113c */
[----:B------:R-:W3:Y:S03]  /*97a50*/  LDC R12, c[0x0][0x228] ;  /* 0x00008a00ff0c7b82 */ /* 0x000ee60000000800 */
[----:B------:R0:W-:Y:S01]  /*97a60*/  @P4 STG.E.U8 desc[UR60][R40.64], R2 ;  /* 0x0000000228004986 */ /* 0x0001e2000c10113c */
[----:B-1----:R-:W-:-:S03]  /*97a70*/  ISETP.LT.AND P4, PT, R15, R6, !P2 ;  /* 0x000000060f00720c */ /* 0x002fc60005781270 */
[----:B------:R1:W-:Y:S01]  /*97a80*/  @P3 STG.E.U8 desc[UR60][R38.64], R3 ;  /* 0x0000000326003986 */ /* 0x0003e2000c10113c */
[----:B------:R-:W-:Y:S01]  /*97a90*/  ISETP.LT.AND P3, PT, R16, R11, !P2 ;  /* 0x0000000b1000720c */ /* 0x000fe20005761270 */
[----:B------:R-:W3:Y:S01]  /*97aa0*/  LDC R19, c[0x0][0x228] ;  /* 0x00008a00ff137b82 */ /* 0x000ee20000000800 */
[----:B------:R-:W-:Y:S01]  /*97ab0*/  PRMT R229, R229, 0x7773, RZ ;  /* 0x00007773e5e57816 */ /* 0x000fe200000000ff */
[----:B0-----:R-:W3:Y:S01]  /*97ac0*/  LDL.LU.64 R246, [R1+0x14a8] ;  /* 0x0014a80001f67983 */ /* 0x001ee20000300a00 */
[C---:B------:R-:W-:Y:S02]  /*97ad0*/  PRMT R0, R233.reuse, 0x7770, RZ ;  /* 0x00007770e9007816 */ /* 0x040fe400000000ff */
[C---:B------:R-:W-:Y:S01]  /*97ae0*/  PRMT R2, R233.reuse, 0x7771, RZ ;  /* 0x00007771e9027816 */ /* 0x040fe200000000ff */
[----:B------:R-:W3:Y:S01]  /*97af0*/  LDL.LU.64 R248, [R1+0x1458] ;  /* 0x0014580001f87983 */ /* 0x000ee20000300a00 */
[----:B------:R-:W-:Y:S01]  /*97b00*/  VIADD R8, R10, 0xec ;  /* 0x000000ec0a087836 */ /* 0x000fe20000000000 */
[----:B------:R-:W0:Y:S01]  /*97b10*/  LDC R4, c[0x0][0x22c] ;  /* 0x00008b00ff047b82 */ /* 0x000e220000000800 */
[----:B-1----:R-:W-:-:S07]  /*97b20*/  PRMT R3, R233, 0x7772, RZ ;  /* 0x00007772e9037816 */ /* 0x002fce00000000ff */
[----:B------:R-:W1:Y:S08]  /*97b30*/  LDC R11, c[0x0][0x228] ;  /* 0x00008a00ff0b7b82 */ /* 0x000e700000000800 */
[----:B------:R-:W1:Y:S01]  /*97b40*/  LDC R6, c[0x0][0x228] ;  /* 0x00008a00ff067b82 */ /* 0x000e620000000800 */
[----:B----4-:R4:W-:Y:S04]  /*97b50*/  @P5 STG.E.U8 desc[UR60][R244.64], R229 ;  /* 0x000000e5f4005986 */ /* 0x0109e8000c10113c */
[----:B--2---:R-:W-:Y:S04]  /*97b60*/  @P4 STG.E.U8 desc[UR60][R250.64], R0 ;  /* 0x00000000fa004986 */ /* 0x004fe8000c10113c */
[----:B----4-:R-:W2:Y:S04]  /*97b70*/  LDL.LU.64 R244, [R1+0x1418] ;  /* 0x0014180001f47983 */ /* 0x010ea80000300a00 */
[----:B------:R-:W4:Y:S04]  /*97b80*/  LDL.LU.64 R40, [R1+0x1130] ;  /* 0x0011300001287983 */ /* 0x000f280000300a00 */
[----:B------:R0:W-:Y:S04]  /*97b90*/  @P3 STG.E.U8 desc[UR60][R230.64], R2 ;  /* 0x00000002e6003986 */ /* 0x0001e8000c10113c */
[----:B0-----:R-:W2:Y:S01]  /*97ba0*/  LDL.LU.64 R230, [R1+0x2d30] ;  /* 0x002d300001e67983 */ /* 0x001ea20000300a00 */
[----:B------:R-:W-:-:S02]  /*97bb0*/  ISETP.GE.AND P1, PT, R8, R5, PT ;  /* 0x000000050800720c */ /* 0x000fc40003f26270 */
[----:B------:R-:W0:Y:S01]  /*97bc0*/  LDC R8, c[0x0][0x228] ;  /* 0x00008a00ff087b82 */ /* 0x000e220000000800 */
[----:B---3--:R-:W-:Y:S01]  /*97bd0*/  ISETP.LT.AND P5, PT, R14, R35, !P2 ;  /* 0x000000230e00720c */ /* 0x008fe200057a1270 */
[----:B------:R-:W3:Y:S01]  /*97be0*/  LDL.LU.64 R250, [R1+0xef0] ;  /* 0x000ef00001fa7983 */ /* 0x000ee20000300a00 */
[----:B------:R-:W-:Y:S02]  /*97bf0*/  ISETP.LT.AND P2, PT, R17, R12, !P2 ;  /* 0x0000000c1100720c */ /* 0x000fe40005741270 */
[----:B------:R-:W-:-:S03]  /*97c00*/  PRMT R233, R233, 0x7773, RZ ;  /* 0x00007773e9e97816 */ /* 0x000fc600000000ff */
[----:B------:R-:W1:Y:S06]  /*97c10*/  LDC R12, c[0x0][0x228] ;  /* 0x00008a00ff0c7b82 */ /* 0x000e6c0000000800 */
[----:B------:R-:W-:Y:S01]  /*97c20*/  @P5 STG.E.U8 desc[UR60][R246.64], R3 ;  /* 0x00000003f6005986 */ /* 0x000fe2000c10113c */
[----:B------:R-:W-:Y:S01]  /*97c30*/  ISETP.LT.AND P5, PT, R16, R19, !P1 ;  /* 0x000000131000720c */ /* 0x000fe20004fa1270 */
[----:B------:R-:W3:Y:S01]  /*97c40*/  LDC R5, c[0x0][0x22c] ;  /* 0x00008b00ff057b82 */ /* 0x000ee20000000800 */
[----:B0-----:R-:W-:Y:S01]  /*97c50*/  ISETP.LT.AND P3, PT, R15, R8, !P1 ;  /* 0x000000080f00720c */ /* 0x001fe20004f61270 */
[----:B------:R0:W-:Y:S01]  /*97c60*/  @P2 STG.E.U8 desc[UR60][R248.64], R233 ;  /* 0x000000e9f8002986 */ /* 0x0001e2000c10113c */
[----:B--2---:R-:W-:-:S03]  /*97c70*/  PRMT R0, R230, 0x7770, RZ ;  /* 0x00007770e6007816 */ /* 0x004fc600000000ff */
[----:B0-----:R-:W2:Y:S01]  /*97c80*/  LDL.LU.64 R248, [R1+0xc68] ;  /* 0x000c680001f87983 */ /* 0x001ea20000300a00 */
[----:B------:R-:W-:Y:S01]  /*97c90*/  PRMT R2, R230, 0x7771, RZ ;  /* 0x00007771e6027816 */ /* 0x000fe200000000ff */
[----:B------:R-:W-:Y:S01]  /*97ca0*/  VIADD R35, R10, 0xed ;  /* 0x000000ed0a237836 */ /* 0x000fe20000000000 */
[----:B------:R-:W0:Y:S01]  /*97cb0*/  LDC R19, c[0x0][0x228] ;  /* 0x00008a00ff137b82 */ /* 0x000e220000000800 */
[----:B------:R-:W2:Y:S04]  /*97cc0*/  LDL.LU.64 R38, [R1+0xb20] ;  /* 0x000b200001267983 */ /* 0x000ea80000300a00 */
[----:B------:R-:W-:Y:S01]  /*97cd0*/  @P3 STG.E.U8 desc[UR60][R244.64], R0 ;  /* 0x00000000f4003986 */ /* 0x000fe2000c10113c */
[----:B------:R-:W-:Y:S02]  /*97ce0*/  PRMT R3, R230, 0x7772, RZ ;  /* 0x00007772e6037816 */ /* 0x000fe400000000ff */
[----:B------:R-:W2:Y:S01]  /*97cf0*/  LDC R8, c[0x0][0x228] ;  /* 0x00008a00ff087b82 */ /* 0x000ea20000000800 */
[----:B------:R-:W2:Y:S04]  /*97d00*/  LDL.LU.64 R246, [R1+0x9f8] ;  /* 0x0009f80001f67983 */ /* 0x000ea80000300a00 */
[----:B------:R1:W-:Y:S04]  /*97d10*/  @P5 STG.E.U8 desc[UR60][R234.64], R2 ;  /* 0x00000002ea005986 */ /* 0x0003e8000c10113c */
[----:B-1----:R-:W2:Y:S01]  /*97d20*/  LDL.LU.64 R234, [R1+0x2d28] ;  /* 0x002d280001ea7983 */ /* 0x002ea20000300a00 */
[----:B------:R-:W-:-:S02]  /*97d30*/  ISETP.GE.AND P4, PT, R35, R4, PT ;  /* 0x000000042300720c */ /* 0x000fc40003f86270 */
[----:B------:R-:W1:Y:S01]  /*97d40*/  LDC R35, c[0x0][0x228] ;  /* 0x00008a00ff237b82 */ /* 0x000e620000000800 */
[----:B------:R-:W-:Y:S01]  /*97d50*/  ISETP.LT.AND P2, PT, R14, R11, !P1 ;  /* 0x0000000b0e00720c */ /* 0x000fe20004f41270 */
[----:B------:R-:W2:Y:S01]  /*97d60*/  LDL.LU.64 R244, [R1+0x868] ;  /* 0x0008680001f47983 */ /* 0x000ea20000300a00 */
[----:B------:R-:W-:Y:S02]  /*97d70*/  ISETP.LT.AND P1, PT, R17, R6, !P1 ;  /* 0x000000061100720c */ /* 0x000fe40004f21270 */
[----:B------:R-:W-:Y:S02]  /*97d80*/  ISETP.LT.AND P5, PT, R15, R12, !P4 ;  /* 0x0000000c0f00720c */ /* 0x000fe400067a1270 */
[----:B------:R-:W-:Y:S01]  /*97d90*/  PRMT R230, R230, 0x7773, RZ ;  /* 0x00007773e6e67816 */ /* 0x000fe200000000ff */
[----:B------:R-:W2:Y:S06]  /*97da0*/  LDC R4, c[0x0][0x22c] ;  /* 0x00008b00ff047b82 */ /* 0x000eac0000000800 */
[----:B----4-:R-:W-:Y:S01]  /*97db0*/  @P2 STG.E.U8 desc[UR60][R40.64], R3 ;  /* 0x0000000328002986 */ /* 0x010fe2000c10113c */
[----:B------:R-:W-:Y:S01]  /*97dc0*/  VIADD R6, R10, 0xee ;  /* 0x000000ee0a067836 */ /* 0x000fe20000000000 */
[----:B------:R-:W4:Y:S02]  /*97dd0*/  LDC R11, c[0x0][0x228] ;  /* 0x00008a00ff0b7b82 */ /* 0x000f240000000800 */
[----:B---3--:R3:W-:Y:S01]  /*97de0*/  @P1 STG.E.U8 desc[UR60][R250.64], R230 ;  /* 0x000000e6fa001986 */ /* 0x0087e2000c10113c */
[----:B0-----:R-:W-:-:S02]  /*97df0*/  ISETP.LT.AND P1, PT, R14, R19, !P4 ;  /* 0x000000130e00720c */ /* 0x001fc40006721270 */
[----:B-1----:R-:W-:-:S03]  /*97e00*/  ISETP.LT.AND P2, PT, R16, R35, !P4 ;  /* 0x000000231000720c */ /* 0x002fc60006741270 */
[----:B------:R-:W0:Y:S01]  /*97e10*/  LDC R12, c[0x0][0x228] ;  /* 0x00008a00ff0c7b82 */ /* 0x000e220000000800 */
[----:B---3--:R-:W3:Y:S01]  /*97e20*/  LDL.LU.64 R250, [R1+0x720] ;  /* 0x0007200001fa7983 */ /* 0x008ee20000300a00 */
[----:B------:R-:W-:-:S06]  /*97e30*/  ISETP.GE.AND P3, PT, R6, R5, PT ;  /* 0x000000050600720c */ /* 0x000fcc0003f66270 */
[----:B------:R-:W1:Y:S01]  /*97e40*/  LDC R6, c[0x0][0x228] ;  /* 0x00008a00ff067b82 */ /* 0x000e620000000800 */
[----:B------:R-:W3:Y:S07]  /*97e50*/  LDL.LU.64 R40, [R1+0x5d8] ;  /* 0x0005d80001287983 */ /* 0x000eee0000300a00 */
[----:B------:R-:W0:Y:S01]  /*97e60*/  LDC R35, c[0x0][0x228] ;  /* 0x00008a00ff237b82 */ /* 0x000e220000000800 */
[C---:B--2---:R-:W-:Y:S02]  /*97e70*/  PRMT R0, R234.reuse, 0x7770, RZ ;  /* 0x00007770ea007816 */ /* 0x044fe400000000ff */
[----:B------:R-:W-:-:S02]  /*97e80*/  PRMT R2, R234, 0x7771, RZ ;  /* 0x00007771ea027816 */ /* 0x000fc400000000ff */
[----:B------:R-:W-:Y:S01]  /*97e90*/  PRMT R3, R234, 0x7772, RZ ;  /* 0x00007772ea037816 */ /* 0x000fe200000000ff */
[----:B------:R2:W-:Y:S01]  /*97ea0*/  @P5 STG.E.U8 desc[UR60][R248.64], R0 ;  /* 0x00000000f8005986 */ /* 0x0005e2000c10113c */
[----:B------:R-:W-:Y:S01]  /*97eb0*/  VIADD R19, R10, 0xef ;  /* 0x000000ef0a137836 */ /* 0x000fe20000000000 */
[----:B------:R-:W-:Y:S01]  /*97ec0*/  ISETP.LT.AND P4, PT, R17, R8, !P4 ;  /* 0x000000081100720c */ /* 0x000fe20006781270 */
[----:B------:R-:W3:Y:S01]  /*97ed0*/  LDC R5, c[0x0][0x22c] ;  /* 0x00008b00ff057b82 */ /* 0x000ee20000000800 */
[----:B--2---:R-:W2:Y:S04]  /*97ee0*/  LDL.LU.64 R248, [R1+0x490] ;  /* 0x0004900001f87983 */ /* 0x004ea80000300a00 */
[----:B------:R4:W-:Y:S01]  /*97ef0*/  @P2 STG.E.U8 desc[UR60][R38.64], R2 ;  /* 0x0000000226002986 */ /* 0x0009e2000c10113c */
[----:B------:R-:W-:-:S02]  /*97f00*/  ISETP.GE.AND P5, PT, R19, R4, PT ;  /* 0x000000041300720c */ /* 0x000fc40003fa6270 */
[----:B------:R-:W3:Y:S01]  /*97f10*/  LDC R8, c[0x0][0x228] ;  /* 0x00008a00ff087b82 */ /* 0x000ee20000000800 */
[----:B------:R1:W-:Y:S01]  /*97f20*/  @P1 STG.E.U8 desc[UR60][R246.64], R3 ;  /* 0x00000003f6001986 */ /* 0x0003e2000c10113c */
[----:B------:R-:W-:-:S06]  /*97f30*/  PRMT R234, R234, 0x7773, RZ ;  /* 0x00007773eaea7816 */ /* 0x000fcc00000000ff */
[----:B------:R-:W2:Y:S01]  /*97f40*/  LDC R19, c[0x0][0x228] ;  /* 0x00008a00ff137b82 */ /* 0x000ea20000000800 */
[----:B----4-:R-:W4:Y:S04]  /*97f50*/  LDL.LU.64 R38, [R1+0x2f0] ;  /* 0x0002f00001267983 */ /* 0x010f280000300a00 */
[----:B-1----:R-:W4:Y:S01]  /*97f60*/  LDL.LU.64 R246, [R1+0x260] ;  /* 0x0002600001f67983 */ /* 0x002f220000300a00 */
[----:B------:R-:W-:Y:S02]  /*97f70*/  ISETP.LT.AND P2, PT, R15, R6, !P3 ;  /* 0x000000060f00720c */ /* 0x000fe40005f41270 */
[----:B------:R-:W1:Y:S01]  /*97f80*/  LDC R4, c[0x0][0x22c] ;  /* 0x00008b00ff047b82 */ /* 0x000e620000000800 */
[----:B------:R-:W-:Y:S01]  /*97f90*/  ISETP.LT.AND P1, PT, R16, R11, !P3 ;  /* 0x0000000b1000720c */ /* 0x000fe20005f21270 */
[----:B------:R3:W-:Y:S01]  /*97fa0*/  @P4 STG.E.U8 desc[UR60][R244.64], R234 ;  /* 0x000000eaf4004986 */ /* 0x0007e2000c10113c */
[----:B0-----:R-:W-:-:S02]  /*97fb0*/  ISETP.LT.AND P4, PT, R14, R35, !P3 ;  /* 0x000000230e00720c */ /* 0x001fc40005f81270 */
[C---:B------:R-:W-:Y:S02]  /*97fc0*/  PRMT R0, R231.reuse, 0x7770, RZ ;  /* 0x00007770e7007816 */ /* 0x040fe400000000ff */
[C---:B------:R-:W-:Y:S01]  /*97fd0*/  PRMT R2, R231.reuse, 0x7771, RZ ;  /* 0x00007771e7027816 */ /* 0x040fe200000000ff */
[----:B------:R-:W0:Y:S01]  /*97fe0*/  LDC R11, c[0x0][0x228] ;  /* 0x00008a00ff0b7b82 */ /* 0x000e220000000800 */
[----:B------:R-:W-:Y:S02]  /*97ff0*/  PRMT R3, R231, 0x7772, RZ ;  /* 0x00007772e7037816 */ /* 0x000fe400000000ff */
[----:B------:R-:W-:Y:S01]  /*98000*/  ISETP.LT.AND P3, PT, R17, R12, !P3 ;  /* 0x0000000c1100720c */ /* 0x000fe20005f61270 */
[----:B---3--:R3:W-:Y:S04]  /*98010*/  @P2 STG.E.U8 desc[UR60][R250.64], R0 ;  /* 0x00000000fa002986 */ /* 0x0087e8000c10113c */
[----:B------:R3:W-:Y:S01]  /*98020*/  @P1 STG.E.U8 desc[UR60][R40.64], R2 ;  /* 0x0000000228001986 */ /* 0x0007e2000c10113c */
[----:B------:R-:W-:Y:S01]  /*98030*/  ISETP.LT.AND P1, PT, R15, R8, !P5 ;  /* 0x000000080f00720c */ /* 0x000fe20006f21270 */
[----:B------:R-:W1:Y:S01]  /*98040*/  LDC R6, c[0x0][0x228] ;  /* 0x00008a00ff067b82 */ /* 0x000e620000000800 */
[----:B------:R-:W-:Y:S01]  /*98050*/  PRMT R231, R231, 0x7773, RZ ;  /* 0x00007773e7e77816 */ /* 0x000fe200000000ff */
[----:B------:R-:W4:Y:S01]  /*98060*/  LDL.LU.64 R244, [R1+0x250] ;  /* 0x0002500001f47983 */ /* 0x000f220000300a00 */
[----:B---3--:R-:W-:-:S03]  /*98070*/  PRMT R0, R235, 0x7770, RZ ;  /* 0x00007770eb007816 */ /* 0x008fc600000000ff */
[----:B------:R-:W3:Y:S01]  /*98080*/  LDL.LU.64 R250, [R1+0x248] ;  /* 0x0002480001fa7983 */ /* 0x000ee20000300a00 */
[----:B------:R-:W-:Y:S01]  /*98090*/  VIADD R12, R10, 0xf0 ;  /* 0x000000f00a0c7836 */ /* 0x000fe20000000000 */
[----:B------:R-:W1:Y:S01]  /*980a0*/  LDC R35, c[0x0][0x228] ;  /* 0x00008a00ff237b82 */ /* 0x000e620000000800 */
[----:B------:R-:W-:Y:S01]  /*980b0*/  PRMT R2, R235, 0x7771, RZ ;  /* 0x00007771eb027816 */ /* 0x000fe200000000ff */
[----:B--2---:R2:W-:Y:S01]  /*980c0*/  @P4 STG.E.U8 desc[UR60][R248.64], R3 ;  /* 0x00000003f8004986 */ /* 0x0045e2000c10113c */
[----:B------:R-:W-:-:S05]  /*980d0*/  ISETP.LT.AND P4, PT, R16, R19, !P5 ;  /* 0x000000131000720c */ /* 0x000fca0006f81270 */
[----:B------:R-:W3:Y:S01]  /*980e0*/  LDC R8, c[0x0][0x228] ;  /* 0x00008a00ff087b82 */ /* 0x000ee20000000800 */
[----:B------:R-:W-:-:S07]  /*980f0*/  ISETP.GE.AND P2, PT, R12, R5, PT ;  /* 0x000000050c00720c */ /* 0x000fce0003f46270 */
[----:B------:R-:W3:Y:S01]  /*98100*/  LDC R12, c[0x0][0x228] ;  /* 0x00008a00ff0c7b82 */ /* 0x000ee20000000800 */
[----:B--2---:R-:W2:Y:S04]  /*98110*/  LDL.LU.64 R248, [R1+0x240] ;  /* 0x0002400001f87983 */ /* 0x004ea80000300a00 */
[----:B----4-:R4:W-:Y:S01]  /*98120*/  @P3 STG.E.U8 desc[UR60][R38.64], R231 ;  /* 0x000000e726003986 */ /* 0x0109e2000c10113c */
[----:B------:R-:W-:Y:S02]  /*98130*/  PRMT R3, R235, 0x7772, RZ ;  /* 0x00007772eb037816 */ /* 0x000fe400000000ff */
[----:B------:R-:W2:Y:S01]  /*98140*/  LDC R19, c[0x0][0x228] ;  /* 0x00008a00ff137b82 */ /* 0x000ea20000000800 */
[----:B------:R-:W-:Y:S04]  /*98150*/  @P1 STG.E.U8 desc[UR60][R246.64], R0 ;  /* 0x00000000f6001986 */ /* 0x000fe8000c10113c */
[----:B------:R0:W-:Y:S03]  /*98160*/  @P4 STG.E.U8 desc[UR60][R236.64], R2 ;  /* 0x00000002ec004986 */ /* 0x0001e6000c10113c */
[----:B------:R-:W2:Y:S01]  /*98170*/  LDC R5, c[0x0][0x22c] ;  /* 0x00008b00ff057b82 */ /* 0x000ea20000000800 */
[----:B----4-:R-:W4:Y:S04]  /*98180*/  LDL.LU.64 R38, [R1+0x230] ;  /* 0x0002300001267983 */ /* 0x010f280000300a00 */
[----:B0-----:R-:W2:Y:S01]  /*98190*/  LDL.LU.64 R236, [R1+0x2d20] ;  /* 0x002d200001ec7983 */ /* 0x001ea20000300a00 */
[----:B------:R-:W-:-:S02]  /*981a0*/  ISETP.LT.AND P3, PT, R14, R11, !P5 ;  /* 0x0000000b0e00720c */ /* 0x000fc40006f61270 */
[----:B-1----:R-:W-:Y:S01]  /*981b0*/  ISETP.LT.AND P5, PT, R17, R6, !P5 ;  /* 0x000000061100720c */ /* 0x002fe20006fa1270 */
[----:B------:R-:W4:Y:S01]  /*981c0*/  LDL.LU.64 R246, [R1+0x228] ;  /* 0x0002280001f67983 */ /* 0x000f220000300a00 */
[----:B---3--:R-:W-:Y:S02]  /*981d0*/  ISETP.LT.AND P4, PT, R15, R12, !P2 ;  /* 0x0000000c0f00720c */ /* 0x008fe40005781270 */
[----:B------:R-:W-:Y:S01]  /*981e0*/  PRMT R235, R235, 0x7773, RZ ;  /* 0x00007773ebeb7816 */ /* 0x000fe200000000ff */
[----:B------:R-:W-:Y:S01]  /*981f0*/  VIADD R11, R10, 0xf1 ;  /* 0x000000f10a0b7836 */ /* 0x000fe20000000000 */
[----:B------:R-:W0:Y:S05]  /*98200*/  LDC R6, c[0x0][0x228] ;  /* 0x00008a00ff067b82 */ /* 0x000e2a0000000800 */
[----:B------:R1:W-:Y:S01]  /*98210*/  @P3 STG.E.U8 desc[UR60][R244.64], R3 ;  /* 0x00000003f4003986 */ /* 0x0003e2000c10113c */
[----:B------:R-:W-:-:S02]  /*98220*/  ISETP.LT.AND P3, PT, R16, R35, !P2 ;  /* 0x000000231000720c */ /* 0x000fc40005761270 */
[----:B------:R-:W-:Y:S01]  /*98230*/  ISETP.GE.AND P1, PT, R11, R4, PT ;  /* 0x000000040b00720c */ /* 0x000fe20003f26270 */
[----:B------:R3:W-:Y:S01]  /*98240*/  @P5 STG.E.U8 desc[UR60][R250.64], R235 ;  /* 0x000000ebfa005986 */ /* 0x0007e2000c10113c */
[----:B------:R-:W4:Y:S03]  /*98250*/  LDC R11, c[0x0][0x228] ;  /* 0x00008a00ff0b7b82 */ /* 0x000f260000000800 */
[----:B-1----:R-:W4:Y:S05]  /*98260*/  LDL.LU.64 R244, [R1+0x220] ;  /* 0x0002200001f47983 */ /* 0x002f2a0000300a00 */
[----:B------:R-:W1:Y:S01]  /*98270*/  LDC R12, c[0x0][0x228] ;  /* 0x00008a00ff0c7b82 */ /* 0x000e620000000800 */
[----:B------:R-:W4:Y:S04]  /*98280*/  LDL.LU.64 R42, [R1+0x218] ;  /* 0x00021800012a7983 */ /* 0x000f280000300a00 */
[----:B---3--:R-:W3:Y:S01]  /*98290*/  LDL.LU.64 R250, [R1+0x210] ;  /* 0x0002100001fa7983 */ /* 0x008ee20000300a00 */
[----:B--2---:R-:W-:-:S02]  /*982a0*/  PRMT R0, R236, 0x7770, RZ ;  /* 0x00007770ec007816 */ /* 0x004fc400000000ff */
[----:B------:R-:W2:Y:S01]  /*982b0*/  LDC R4, c[0x0][0x22c] ;  /* 0x00008b00ff047b82 */ /* 0x000ea20000000800 */
[C---:B------:R-:W-:Y:S02]  /*982c0*/  PRMT R2, R236.reuse, 0x7771, RZ ;  /* 0x00007771ec027816 */ /* 0x040fe400000000ff */
[----:B------:R-:W-:Y:S04]  /*982d0*/  @P4 STG.E.U8 desc[UR60][R248.64], R0 ;  /* 0x00000000f8004986 */ /* 0x000fe8000c10113c */
[----:B------:R0:W-:Y:S01]  /*982e0*/  @P3 STG.E.U8 desc[UR60][R240.64], R2 ;  /* 0x00000002f0003986 */ /* 0x0001e2000c10113c */
[----:B------:R-:W-:Y:S01]  /*982f0*/  PRMT R3, R236, 0x7772, RZ ;  /* 0x00007772ec037816 */ /* 0x000fe200000000ff */
[----:B------:R-:W2:Y:S02]  /*98300*/  LDC R35, c[0x0][0x228] ;  /* 0x00008a00ff237b82 */ /* 0x000ea40000000800 */
[----:B0-----:R-:W3:Y:S01]  /*98310*/  LDL.LU.64 R240, [R1+0x2d18] ;  /* 0x002d180001f07983 */ /* 0x001ee20000300a00 */
[----:B------:R-:W-:-:S05]  /*98320*/  ISETP.LT.AND P5, PT, R14, R19, !P2 ;  /* 0x000000130e00720c */ /* 0x000fca00057a1270 */
[----:B------:R-:W0:Y:S01]  /*98330*/  LDC R19, c[0x0][0x228] ;  /* 0x00008a00ff137b82 */ /* 0x000e220000000800 */
[----:B------:R-:W-:Y:S01]  /*98340*/  ISETP.LT.AND P2, PT, R17, R8, !P2 ;  /* 0x000000081100720c */ /* 0x000fe20005741270 */
[----:B------:R-:W2:Y:S01]  /*98350*/  LDL.LU.64 R248, [R1+0x208] ;  /* 0x0002080001f87983 */ /* 0x000ea20000300a00 */
[----:B------:R-:W-:Y:S02]  /*98360*/  PRMT R236, R236, 0x7773, RZ ;  /* 0x00007773ecec7816 */ /* 0x000fe400000000ff */
[----:B------:R-:W-:-:S03]  /*98370*/  ISETP.LT.AND P3, PT, R15, R6, !P1 ;  /* 0x000000060f00720c */ /* 0x000fc60004f61270 */
[----:B----4-:R4:W-:Y:S01]  /*98380*/  @P5 STG.E.U8 desc[UR60][R38.64], R3 ;  /* 0x0000000326005986 */ /* 0x0109e2000c10113c */
[----:B------:R-:W-:Y:S01]  /*98390*/  ISETP.LT.AND P5, PT, R16, R11, !P1 ;  /* 0x0000000b1000720c */ /* 0x000fe20004fa1270 */
[----:B------:R-:W-:Y:S01]  /*983a0*/  VIADD R8, R10, 0xf2 ;  /* 0x000000f20a087836 */ /* 0x000fe20000000000 */
[----:B------:R-:W2:Y:S03]  /*983b0*/  LDC R11, c[0x0][0x228] ;  /* 0x00008a00ff0b7b82 */ /* 0x000ea60000000800 */
[----:B------:R1:W-:Y:S05]  /*983c0*/  @P2 STG.E.U8 desc[UR60][R246.64], R236 ;  /* 0x000000ecf6002986 */ /* 0x0003ea000c10113c */
[----:B------:R-:W2:Y:S01]  /*983d0*/  LDC R6, c[0x0][0x228] ;  /* 0x00008a00ff067b82 */ /* 0x000ea20000000800 */
[----:B----4-:R-:W4:Y:S01]  /*983e0*/  LDL.LU.64 R38, [R1+0x200] ;  /* 0x0002000001267983 */ /* 0x010f220000300a00 */
[----:B0-----:R-:W-:-:S03]  /*983f0*/  ISETP.LT.AND P2, PT, R14, R19, !P1 ;  /* 0x000000130e00720c */ /* 0x001fc60004f41270 */
[----:B------:R-:W4:Y:S04]  /*98400*/  LDL.LU.64 R40, [R1+0x1f8] ;  /* 0x0001f80001287983 */ /* 0x000f280000300a00 */
[----:B-1----:R-:W4:Y:S01]  /*98410*/  LDL.LU.64 R246, [R1+0x1f0] ;  /* 0x0001f00001f67983 */ /* 0x002f220000300a00 */
[----:B------:R-:W-:Y:S02]  /*98420*/  ISETP.GE.AND P4, PT, R8, R5, PT ;  /* 0x000000050800720c */ /* 0x000fe40003f86270 */
[----:B------:R-:W0:Y:S01]  /*98430*/  LDC R8, c[0x0][0x228] ;  /* 0x00008a00ff087b82 */ /* 0x000e220000000800 */
[C---:B---3--:R-:W-:Y:S02]  /*98440*/  PRMT R0, R240.reuse, 0x7770, RZ ;  /* 0x00007770f0007816 */ /* 0x048fe400000000ff */
[----:B------:R-:W-:-:S02]  /*98450*/  PRMT R2, R240, 0x7771, RZ ;  /* 0x00007771f0027816 */ /* 0x000fc400000000ff */
[----:B------:R-:W-:Y:S01]  /*98460*/  PRMT R3, R240, 0x7772, RZ ;  /* 0x00007772f0037816 */ /* 0x000fe200000000ff */
[----:B------:R1:W-:Y:S01]  /*98470*/  @P3 STG.E.U8 desc[UR60][R244.64], R0 ;  /* 0x00000000f4003986 */ /* 0x0003e2000c10113c */
[----:B------:R-:W-:Y:S01]  /*98480*/  VIADD R19, R10, 0xf3 ;  /* 0x000000f30a137836 */ /* 0x000fe20000000000 */
[----:B------:R-:W-:Y:S01]  /*98490*/  ISETP.LT.AND P1, PT, R17, R12, !P1 ;  /* 0x0000000c1100720c */ /* 0x000fe20004f21270 */
[----:B------:R-:W3:Y:S01]  /*984a0*/  LDC R5, c[0x0][0x22c] ;  /* 0x00008b00ff057b82 */ /* 0x000ee20000000800 */
[----:B------:R-:W-:Y:S04]  /*984b0*/  @P5 STG.E.U8 desc[UR60][R42.64], R2 ;  /* 0x000000022a005986 */ /* 0x000fe8000c10113c */
[----:B------:R0:W-:Y:S04]  /*984c0*/  @P2 STG.E.U8 desc[UR60][R250.64], R3 ;  /* 0x00000003fa002986 */ /* 0x0001e8000c10113c */
[----:B-1----:R-:W3:Y:S04]  /*984d0*/  LDL.LU.64 R244, [R1+0x1e8] ;  /* 0x0001e80001f47983 */ /* 0x002ee80000300a00 */
[----:B0-----:R-:W3:Y:S01]  /*984e0*/  LDL.LU.64 R250, [R1+0x1e0] ;  /* 0x0001e00001fa7983 */ /* 0x001ee20000300a00 */
[----:B--2---:R-:W-:-:S02]  /*984f0*/  ISETP.GE.AND P3, PT, R19, R4, PT ;  /* 0x000000041300720c */ /* 0x004fc40003f66270 */
[----:B------:R-:W0:Y:S01]  /*98500*/  LDC R4, c[0x0][0x228] ;  /* 0x00008a00ff047b82 */ /* 0x000e220000000800 */
[----:B------:R-:W-:-:S07]  /*98510*/  PRMT R240, R240, 0x7773, RZ ;  /* 0x00007773f0f07816 */ /* 0x000fce00000000ff */
[----:B------:R-:W1:Y:S01]  /*98520*/  LDC R19, c[0x0][0x228] ;  /* 0x00008a00ff137b82 */ /* 0x000e620000000800 */
[----:B------:R-:W-:Y:S01]  /*98530*/  ISETP.LT.AND P5, PT, R15, R8, !P4 ;  /* 0x000000080f00720c */ /* 0x000fe200067a1270 */
[----:B------:R2:W-:Y:S01]  /*98540*/  @P1 STG.E.U8 desc[UR60][R248.64], R240 ;  /* 0x000000f0f8001986 */ /* 0x0005e2000c10113c */
[----:B------:R-:W-:Y:S02]  /*98550*/  ISETP.LT.AND P2, PT, R16, R35, !P4 ;  /* 0x000000231000720c */ /* 0x000fe40006741270 */
[----:B------:R-:W-:Y:S02]  /*98560*/  ISETP.LT.AND P1, PT, R14, R11, !P4 ;  /* 0x0000000b0e00720c */ /* 0x000fe40006721270 */
[C---:B------:R-:W-:Y:S01]  /*98570*/  PRMT R0, R237.reuse, 0x7770, RZ ;  /* 0x00007770ed007816 */ /* 0x040fe200000000ff */
[----:B------:R-:W3:Y:S01]  /*98580*/  LDC R35, c[0x0][0x228] ;  /* 0x00008a00ff237b82 */ /* 0x000ee20000000800 */
[C---:B------:R-:W-:Y:S02]  /*98590*/  PRMT R2, R237.reuse, 0x7771, RZ ;  /* 0x00007771ed027816 */ /* 0x040fe400000000ff */
[----:B------:R-:W-:-:S02]  /*985a0*/  PRMT R3, R237, 0x7772, RZ ;  /* 0x00007772ed037816 */ /* 0x000fc400000000ff */
[----:B------:R-:W-:Y:S01]  /*985b0*/  ISETP.LT.AND P4, PT, R17, R6, !P4 ;  /* 0x000000061100720c */ /* 0x000fe20006781270 */
[----:B----4-:R4:W-:Y:S01]  /*985c0*/  @P5 STG.E.U8 desc[UR60][R38.64], R0 ;  /* 0x0000000026005986 */ /* 0x0109e2000c10113c */
[----:B------:R-:W-:Y:S01]  /*985d0*/  PRMT R237, R237, 0x7773, RZ ;  /* 0x00007773eded7816 */ /* 0x000fe200000000ff */
[----:B------:R-:W-:Y:S01]  /*985e0*/  VIADD R12, R10, 0xf4 ;  /* 0x000000f40a0c7836 */ /* 0x000fe20000000000 */
[----:B------:R-:W3:Y:S01]  /*985f0*/  LDC R8, c[0x0][0x228] ;  /* 0x00008a00ff087b82 */ /* 0x000ee20000000800 */
[----:B------:R4:W-:Y:S01]  /*98600*/  @P2 STG.E.U8 desc[UR60][R40.64], R2 ;  /* 0x0000000228002986 */ /* 0x0009e2000c10113c */
[----:B0-----:R-:W-:-:S03]  /*98610*/  ISETP.LT.AND P2, PT, R15, R4, !P3 ;  /* 0x000000040f00720c */ /* 0x001fc60005f41270 */
[----:B------:R0:W-:Y:S01]  /*98620*/  @P1 STG.E.U8 desc[UR60][R246.64], R3 ;  /* 0x00000003f6001986 */ /* 0x0001e2000c10113c */
[----:B-1----:R-:W-:Y:S02]  /*98630*/  ISETP.LT.AND P1, PT, R16, R19, !P3 ;  /* 0x000000131000720c */ /* 0x002fe40005f21270 */
[----:B------:R-:W1:Y:S01]  /*98640*/  LDC R6, c[0x0][0x228] ;  /* 0x00008a00ff067b82 */ /* 0x000e620000000800 */
[----:B--2---:R-:W2:Y:S01]  /*98650*/  LDL.LU.64 R248, [R1+0x1d0] ;  /* 0x0001d00001f87983 */ /* 0x004ea20000300a00 */
[C---:B----4-:R-:W-:Y:S02]  /*98660*/  PRMT R0, R241.reuse, 0x7770, RZ ;  /* 0x00007770f1007816 */ /* 0x050fe400000000ff */
[C---:B------:R-:W-:Y:S01]  /*98670*/  PRMT R2, R241.reuse, 0x7771, RZ ;  /* 0x00007771f1027816 */ /* 0x040fe200000000ff */
[----:B------:R-:W4:Y:S01]  /*98680*/  LDL.LU.64 R38, [R1+0x1c8] ;  /* 0x0001c80001267983 */ /* 0x000f220000300a00 */
[----:B---3--:R-:W-:Y:S02]  /*98690*/  ISETP.GE.AND P5, PT, R12, R5, PT ;  /* 0x000000050c00720c */ /* 0x008fe40003fa6270 */
[----:B------:R-:W3:Y:S01]  /*986a0*/  LDC R11, c[0x0][0x228] ;  /* 0x00008a00ff0b7b82 */ /* 0x000ee20000000800 */
[----:B0-----:R-:W4:Y:S07]  /*986b0*/  LDL.LU.64 R246, [R1+0x1c0] ;  /* 0x0001c00001f67983 */ /* 0x001f2e0000300a00 */
[----:B------:R-:W0:Y:S01]  /*986c0*/  LDC R5, c[0x0][0x228] ;  /* 0x00008a00ff057b82 */ /* 0x000e220000000800 */
[----:B------:R-:W-:-:S07]  /*986d0*/  PRMT R3, R241, 0x7772, RZ ;  /* 0x00007772f1037816 */ /* 0x000fce00000000ff */
[----:B------:R-:W4:Y:S01]  /*986e0*/  LDC R4, c[0x0][0x228] ;  /* 0x00008a00ff047b82 */ /* 0x000f220000000800 */
[----:B------:R1:W-:Y:S07]  /*986f0*/  @P4 STG.E.U8 desc[UR60][R244.64], R237 ;  /* 0x000000edf4004986 */ /* 0x0003ee000c10113c */
[----:B------:R-:W4:Y:S01]  /*98700*/  LDC R19, c[0x0][0x228] ;  /* 0x00008a00ff137b82 */ /* 0x000f220000000800 */
[----:B------:R-:W-:Y:S04]  /*98710*/  @P2 STG.E.U8 desc[UR60][R250.64], R0 ;  /* 0x00000000fa002986 */ /* 0x000fe8000c10113c */
[----:B-1----:R-:W4:Y:S04]  /*98720*/  LDL.LU.64 R244, [R1+0x1b8] ;  /* 0x0001b80001f47983 */ /* 0x002f280000300a00 */
[----:B------:R1:W-:Y:S04]  /*98730*/  @P1 STG.E.U8 desc[UR60][R238.64], R2 ;  /* 0x00000002ee001986 */ /* 0x0003e8000c10113c */
[----:B-1----:R-:W4:Y:S01]  /*98740*/  LDL.LU.64 R238, [R1+0x2d10] ;  /* 0x002d100001ee7983 */ /* 0x002f220000300a00 */
[----:B------:R-:W-:-:S02]  /*98750*/  ISETP.LT.AND P4, PT, R14, R35, !P3 ;  /* 0x000000230e00720c */ /* 0x000fc40005f81270 */
[----:B------:R-:W-:Y:S01]  /*98760*/  ISETP.LT.AND P3, PT, R17, R8, !P3 ;  /* 0x000000081100720c */ /* 0x000fe20005f61270 */
[----:B------:R-:W4:Y:S01]  /*98770*/  LDL.LU.64 R250, [R1+0x1a8] ;  /* 0x0001a80001fa7983 */ /* 0x000f220000300a00 */
[----:B------:R-:W-:Y:S01]  /*98780*/  ISETP.LT.AND P2, PT, R15, R6, !P5 ;  /* 0x000000060f00720c */ /* 0x000fe20006f41270 */
[----:B------:R-:W1:Y:S01]  /*98790*/  LDC R8, c[0x0][0x228] ;  /* 0x00008a00ff087b82 */ /* 0x000e620000000800 */
[----:B0-----:R-:W-:Y:S02]  /*987a0*/  ISETP.LT.AND P1, PT, R16, R5, !P5 ;  /* 0x000000051000720c */ /* 0x001fe40006f21270 */
[----:B------:R-:W-:-:S05]  /*987b0*/  PRMT R241, R241, 0x7773, RZ ;  /* 0x00007773f1f17816 */ /* 0x000fca00000000ff */
[----:B------:R-:W0:Y:S01]  /*987c0*/  LDC R35, c[0x0][0x228] ;  /* 0x00008a00ff237b82 */ /* 0x000e220000000800 */
[----:B--2---:R2:W-:Y:S01]  /*987d0*/  @P4 STG.E.U8 desc[UR60][R248.64], R3 ;  /* 0x00000003f8004986 */ /* 0x0045e2000c10113c */
[----:B---3--:R-:W-:-:S03]  /*987e0*/  ISETP.LT.AND P4, PT, R14, R11, !P5 ;  /* 0x0000000b0e00720c */ /* 0x008fc60006f81270 */
[----:B----4-:R-:W-:Y:S03]  /*987f0*/  @P3 STG.E.U8 desc[UR60][R38.64], R241 ;  /* 0x000000f126003986 */ /* 0x010fe6000c10113c */
[----:B------:R-:W3:Y:S01]  /*98800*/  LDC R6, c[0x0][0x228] ;  /* 0x00008a00ff067b82 */ /* 0x000ee20000000800 */
[----:B--2---:R-:W2:Y:S07]  /*98810*/  LDL.LU.64 R248, [R1+0x1a0] ;  /* 0x0001a00001f87983 */ /* 0x004eae0000300a00 */
[----:B------:R-:W4:Y:S01]  /*98820*/  LDC R5, c[0x0][0x228] ;  /* 0x00008a00ff057b82 */ /* 0x000f220000000800 */
[----:B------:R-:W4:Y:S04]  /*98830*/  LDL.LU.64 R42, [R1+0x198] ;  /* 0x00019800012a7983 */ /* 0x000f280000300a00 */
[----:B------:R-:W4:Y:S01]  /*98840*/  LDL.LU.64 R40, [R1+0x190] ;  /* 0x0001900001287983 */ /* 0x000f220000300a00 */
[----:B------:R-:W-:-:S02]  /*98850*/  PRMT R0, R238, 0x7770, RZ ;  /* 0x00007770ee007816 */ /* 0x000fc400000000ff */
[----:B------:R-:W4:Y:S01]  /*98860*/  LDC R11, c[0x0][0x228] ;  /* 0x00008a00ff0b7b82 */ /* 0x000f220000000800 */
[C---:B------:R-:W-:Y:S02]  /*98870*/  PRMT R2, R238.reuse, 0x7771, RZ ;  /* 0x00007771ee027816 */ /* 0x040fe400000000ff */
[----:B------:R-:W-:Y:S01]  /*98880*/  PRMT R3, R238, 0x7772, RZ ;  /* 0x00007772ee037816 */ /* 0x000fe200000000ff */
[----:B------:R1:W-:Y:S04]  /*98890*/  @P2 STG.E.U8 desc[UR60][R246.64], R0 ;  /* 0x00000000f6002986 */ /* 0x0003e8000c10113c */
[----:B------:R-:W-:Y:S04]  /*988a0*/  @P1 STG.E.U8 desc[UR60][R244.64], R2 ;  /* 0x00000002f4001986 */ /* 0x000fe8000c10113c */
[----:B------:R0:W-:Y:S04]  /*988b0*/  @P4 STG.E.U8 desc[UR60][R242.64], R3 ;  /* 0x00000003f2004986 */ /* 0x0001e8000c10113c */
[----:B-1----:R-:W4:Y:S04]  /*988c0*/  LDL.LU.64 R246, [R1+0x188] ;  /* 0x0001880001f67983 */ /* 0x002f280000300a00 */
[----:B0-----:R-:W3:Y:S01]  /*988d0*/  LDL.LU.64 R242, [R1+0x2d08] ;  /* 0x002d080001f27983 */ /* 0x001ee20000300a00 */
[----:B------:R-:W-:-:S02]  /*988e0*/  ISETP.LT.AND P5, PT, R17, R4, !P5 ;  /* 0x000000041100720c */ /* 0x000fc40006fa1270 */
[----:B------:R-:W-:Y:S01]  /*988f0*/  ISETP.LT.AND P2, PT, R15, R8, !P6 ;  /* 0x000000080f00720c */ /* 0x000fe20007741270 */
[----:B------:R-:W4:Y:S01]  /*98900*/  LDL.LU.64 R244, [R1+0x180] ;  /* 0x0001800001f47983 */ /* 0x000f220000300a00 */
[----:B------:R-:W-:Y:S01]  /*98910*/  PRMT R238, R238, 0x7773, RZ ;  /* 0x00007773eeee7816 */ /* 0x000fe200000000ff */
[----:B------:R-:W0:Y:S02]  /*98920*/  LDC R4, c[0x0][0x228] ;  /* 0x00008a00ff047b82 */ /* 0x000e240000000800 */
[----:B------:R-:W4:Y:S06]  /*98930*/  LDL.LU.64 R38, [R1+0x178] ;  /* 0x0001780001267983 */ /* 0x000f2c0000300a00 */
[----:B------:R1:W-:Y:S01]  /*98940*/  @P5 STG.E.U8 desc[UR60][R250.64], R238 ;  /* 0x000000eefa005986 */ /* 0x0003e2000c10113c */
[----:B------:R-:W0:Y:S03]  /*98950*/  LDC R8, c[0x0][0x228] ;  /* 0x00008a00ff087b82 */ /* 0x000e260000000800 */
[----:B-1----:R-:W4:Y:S01]  /*98960*/  LDL.LU.64 R250, [R1+0x170] ;  /* 0x0001700001fa7983 */ /* 0x002f220000300a00 */
[----:B------:R-:W-:-:S02]  /*98970*/  ISETP.LT.AND P1, PT, R16, R19, !P6 ;  /* 0x000000131000720c */ /* 0x000fc40007721270 */
[----:B------:R-:W-:Y:S01]  /*98980*/  ISETP.LT.AND P4, PT, R14, R35, !P6 ;  /* 0x000000230e00720c */ /* 0x000fe20007781270 */
[----:B------:R-:W-:Y:S01]  /*98990*/  VIADD R12, R10, 0xf7 ;  /* 0x000000f70a0c7836 */ /* 0x000fe20000000000 */
[----:B---3--:R-:W-:Y:S01]  /*989a0*/  PRMT R0, R242, 0x7770, RZ ;  /* 0x00007770f2007816 */ /* 0x008fe200000000ff */
[----:B------:R-:W1:Y:S04]  /*989b0*/  LDC R19, c[0x0][0x228] ;  /* 0x00008a00ff137b82 */ /* 0x000e680000000800 */
[----:B--2---:R2:W-:Y:S04]  /*989c0*/  @P2 STG.E.U8 desc[UR60][R248.64], R0 ;  /* 0x00000000f8002986 */ /* 0x0045e8000c10113c */
[----:B--2---:R-:W2:Y:S01]  /*989d0*/  LDL.LU.64 R248, [R1+0x168] ;  /* 0x0001680001f87983 */ /* 0x004ea20000300a00 */
[----:B------:R-:W-:-:S02]  /*989e0*/  ISETP.LT.AND P6, PT, R17, R6, !P6 ;  /* 0x000000061100720c */ /* 0x000fc400077c1270 */
[C---:B------:R-:W-:Y:S02]  /*989f0*/  PRMT R2, R242.reuse, 0x7771, RZ ;  /* 0x00007771f2027816 */ /* 0x040fe400000000ff */
[----:B------:R-:W-:-:S03]  /*98a00*/  PRMT R3, R242, 0x7772, RZ ;  /* 0x00007772f2037816 */ /* 0x000fc600000000ff */
[----:B----4-:R3:W-:Y:S01]  /*98a10*/  @P1 STG.E.U8 desc[UR60][R42.64], R2 ;  /* 0x000000022a001986 */ /* 0x0107e2000c10113c */
[----:B0-----:R-:W-:Y:S02]  /*98a20*/  ISETP.LT.AND P1, PT, R15, R4, !P0 ;  /* 0x000000040f00720c */ /* 0x001fe40004721270 */
[----:B------:R-:W-:Y:S01]  /*98a30*/  PRMT R242, R242, 0x7773, RZ ;  /* 0x00007773f2f27816 */ /* 0x000fe200000000ff */
[----:B------:R-:W-:Y:S01]  /*98a40*/  @P4 STG.E.U8 desc[UR60][R40.64], R3 ;  /* 0x0000000328004986 */ /* 0x000fe2000c10113c */
[----:B------:R-:W-:Y:S01]  /*98a50*/  ISETP.LT.AND P4, PT, R16, R5, !P0 ;  /* 0x000000051000720c */ /* 0x000fe20004781270 */
[----:B------:R-:W0:Y:S01]  /*98a60*/  LDC R4, c[0x0][0x228] ;  /* 0x00008a00ff047b82 */ /* 0x000e220000000800 */
[----:B------:R-:W-:Y:S01]  /*98a70*/  PRMT R0, R239, 0x7770, RZ ;  /* 0x00007770ef007816 */ /* 0x000fe200000000ff */
[----:B------:R4:W-:Y:S01]  /*98a80*/  @P6 STG.E.U8 desc[UR60][R246.64], R242 ;  /* 0x000000f2f6006986 */ /* 0x0009e2000c10113c */
[----:B------:R-:W-:Y:S02]  /*98a90*/  ISETP.LT.AND P6, PT, R14, R11, !P0 ;  /* 0x0000000b0e00720c */ /* 0x000fe400047c1270 */
[----:B------:R-:W-:Y:S01]  /*98aa0*/  ISETP.LT.AND P0, PT, R17, R8, !P0 ;  /* 0x000000081100720c */ /* 0x000fe20004701270 */
[----:B---3--:R-:W-:-:S02]  /*98ab0*/  VIADD R2, R10, 0xfa ;  /* 0x000000fa0a027836 */ /* 0x008fc40000000000 */
[----:B------:R3:W-:Y:S01]  /*98ac0*/  @P1 STG.E.U8 desc[UR60][R244.64], R0 ;  /* 0x00000000f4001986 */ /* 0x0007e2000c10113c */
[----:B------:R-:W-:Y:S01]  /*98ad0*/  ISETP.GE.AND P3, PT, R12, R13, PT ;  /* 0x0000000d0c00720c */ /* 0x000fe20003f66270 */
[----:B------:R-:W-:Y:S02]  /*98ae0*/  VIADD R6, R10, 0xf9 ;  /* 0x000000f90a067836 */ /* 0x000fe40000000000 */
[----:B----4-:R-:W4:Y:S01]  /*98af0*/  LDL.LU.64 R246, [R1+0x160] ;  /* 0x0001600001f67983 */ /* 0x010f220000300a00 */
[----:B------:R-:W-:Y:S02]  /*98b00*/  ISETP.GE.AND P1, PT, R2, R23, PT ;  /* 0x000000170200720c */ /* 0x000fe40003f26270 */
[C---:B------:R-:W-:Y:S01]  /*98b10*/  PRMT R3, R239.reuse, 0x7772, RZ ;  /* 0x00007772ef037816 */ /* 0x040fe200000000ff */
[----:B------:R-:W4:Y:S01]  /*98b20*/  LDL.LU.64 R40, [R1+0x158] ;  /* 0x0001580001287983 */ /* 0x000f220000300a00 */
[C---:B------:R-:W-:Y:S01]  /*98b30*/  PRMT R2, R239.reuse, 0x7771, RZ ;  /* 0x00007771ef027816 */ /* 0x040fe200000000ff */
[----:B------:R-:W-:Y:S01]  /*98b40*/  VIADD R12, R10, 0xf8 ;  /* 0x000000f80a0c7836 */ /* 0x000fe20000000000 */
[----:B------:R-:W-:Y:S01]  /*98b50*/  PRMT R239, R239, 0x7773, RZ ;  /* 0x00007773efef7816 */ /* 0x000fe200000000ff */
[----:B---3--:R-:W3:Y:S01]  /*98b60*/  LDL.LU.64 R244, [R1+0x150] ;  /* 0x0001500001f47983 */ /* 0x008ee20000300a00 */
[----:B------:R-:W-:Y:S01]  /*98b70*/  ISETP.GE.AND P2, PT, R6, R9, PT ;  /* 0x000000090600720c */ /* 0x000fe20003f46270 */
[----:B------:R-:W1:Y:S02]  /*98b80*/  LDC R11, c[0x0][0x228] ;  /* 0x00008a00ff0b7b82 */ /* 0x000e640000000800 */
[----:B------:R-:W3:Y:S04]  /*98b90*/  LDL.LU R36, [R1] ;  /* 0x0000000001247983 */ /* 0x000ee80000300800 */
[----:B------:R-:W-:Y:S01]  /*98ba0*/  @P4 STG.E.U8 desc[UR60][R38.64], R2 ;  /* 0x0000000226004986 */ /* 0x000fe2000c10113c */
[----:B------:R-:W-:Y:S01]  /*98bb0*/  ISETP.GE.AND P5, PT, R12, R7, PT ;  /* 0x000000070c00720c */ /* 0x000fe20003fa6270 */
[----:B------:R-:W1:Y:S02]  /*98bc0*/  LDC R9, c[0x0][0x228] ;  /* 0x00008a00ff097b82 */ /* 0x000e640000000800 */
[----:B------:R-:W3:Y:S04]  /*98bd0*/  LDL.LU.64 R42, [R1+0x148] ;  /* 0x00014800012a7983 */ /* 0x000ee80000300a00 */
[----:B------:R0:W-:Y:S02]  /*98be0*/  @P6 STG.E.U8 desc[UR60][R250.64], R3 ;  /* 0x00000003fa006986 */ /* 0x0001e4000c10113c */
[----:B------:R-:W1:Y:S08]  /*98bf0*/  LDC R7, c[0x0][0x228] ;  /* 0x00008a00ff077b82 */ /* 0x000e700000000800 */
[----:B------:R-:W1:Y:S01]  /*98c00*/  LDC R12, c[0x0][0x228] ;  /* 0x00008a00ff0c7b82 */ /* 0x000e620000000800 */
[----:B0-----:R-:W3:Y:S01]  /*98c10*/  LDL.LU.64 R250, [R1+0x140] ;  /* 0x0001400001fa7983 */ /* 0x001ee20000300a00 */
[----:B------:R-:W-:-:S02]  /*98c20*/  PRMT R0, R243, 0x7770, RZ ;  /* 0x00007770f3007816 */ /* 0x000fc400000000ff */
[----:B------:R-:W-:-:S04]  /*98c30*/  PRMT R8, R243, 0x7771, RZ ;  /* 0x00007771f3087816 */ /* 0x000fc800000000ff */
[----:B------:R-:W0:Y:S08]  /*98c40*/  LDC R13, c[0x0][0x228] ;  /* 0x00008a00ff0d7b82 */ /* 0x000e300000000800 */
[----:B------:R-:W0:Y:S01]  /*98c50*/  LDC R23, c[0x0][0x228] ;  /* 0x00008a00ff177b82 */ /* 0x000e220000000800 */
[----:B--2---:R2:W-:Y:S04]  /*98c60*/  @P0 STG.E.U8 desc[UR60][R248.64], R239 ;  /* 0x000000eff8000986 */ /* 0x0045e8000c10113c */
[----:B--2---:R-:W2:Y:S01]  /*98c70*/  LDL.LU.64 R248, [R1+0x138] ;  /* 0x0001380001f87983 */ /* 0x004ea20000300a00 */
[----:B------:R-:W-:-:S02]  /*98c80*/  ISETP.LT.AND P6, PT, R15, R4, !P3 ;  /* 0x000000040f00720c */ /* 0x000fc40005fc1270 */
[----:B-1----:R-:W-:Y:S01]  /*98c90*/  ISETP.LT.AND P4, PT, R16, R7, !P3 ;  /* 0x000000071000720c */ /* 0x002fe20005f81270 */
[----:B------:R-:W2:Y:S01]  /*98ca0*/  LDL.LU.64 R38, [R1+0x130] ;  /* 0x0001300001267983 */ /* 0x000ea20000300a00 */
[----:B------:R-:W-:Y:S02]  /*98cb0*/  ISETP.LT.AND P0, PT, R14, R9, !P3 ;  /* 0x000000090e00720c */ /* 0x000fe40005f01270 */
[----:B------:R-:W-:Y:S01]  /*98cc0*/  ISETP.LT.AND P3, PT, R17, R12, !P3 ;  /* 0x0000000c1100720c */ /* 0x000fe20005f61270 */
[----:B------:R-:W1:Y:S01]  /*98cd0*/  LDC R9, c[0x0][0x228] ;  /* 0x00008a00ff097b82 */ /* 0x000e620000000800 */
[----:B------:R-:W-:Y:S01]  /*98ce0*/  PRMT R2, R243, 0x7772, RZ ;  /* 0x00007772f3027816 */ /* 0x000fe200000000ff */
[----:B------:R0:W1:Y:S04]  /*98cf0*/  LDS.128 R4, [R18] ;  /* 0x0000000012047984 */ /* 0x0000680000000c00 */
[----:B----4-:R4:W-:Y:S01]  /*98d00*/  @P6 STG.E.U8 desc[UR60][R246.64], R0 ;  /* 0x00000000f6006986 */ /* 0x0109e2000c10113c */
[----:B------:R-:W-:Y:S01]  /*98d10*/  ISETP.LT.AND P6, PT, R15, R22, !P5 ;  /* 0x000000160f00720c */ /* 0x000fe20006fc1270 */
[----:B------:R-:W1:Y:S02]  /*98d20*/  LDC R12, c[0x0][0x228] ;  /* 0x00008a00ff0c7b82 */ /* 0x000e640000000800 */
[----:B------:R3:W-:Y:S01]  /*98d30*/  @P4 STG.E.U8 desc[UR60][R40.64], R8 ;  /* 0x0000000828004986 */ /* 0x0007e2000c10113c */
[----:B------:R-:W-:-:S02]  /*98d40*/  ISETP.LT.AND P4, PT, R16, R11, !P5 ;  /* 0x0000000b1000720c */ /* 0x000fc40006f81270 */
[----:B------:R-:W-:-:S03]  /*98d50*/  PRMT R243, R243, 0x7773, RZ ;  /* 0x00007773f3f37816 */ /* 0x000fc600000000ff */
[----:B0-----:R-:W0:Y:S01]  /*98d60*/  LDC R18, c[0x0][0x228] ;  /* 0x00008a00ff127b82 */ /* 0x001e220000000800 */
[----:B----4-:R-:W4:Y:S01]  /*98d70*/  LDL.LU.64 R246, [R1+0x128] ;  /* 0x0001280001f67983 */ /* 0x010f220000300a00 */
[C---:B---3--:R-:W-:Y:S02]  /*98d80*/  PRMT R3, R36.reuse, 0x7770, RZ ;  /* 0x0000777024037816 */ /* 0x048fe400000000ff */
[----:B------:R-:W-:Y:S01]  /*98d90*/  PRMT R0, R36, 0x7771, RZ ;  /* 0x0000777124007816 */ /* 0x000fe200000000ff */
[----:B------:R3:W-:Y:S03]  /*98da0*/  @P0 STG.E.U8 desc[UR60][R244.64], R2 ;  /* 0x00000002f4000986 */ /* 0x0007e6000c10113c */
[----:B------:R-:W0:Y:S01]  /*98db0*/  LDC R11, c[0x0][0x228] ;  /* 0x00008a00ff0b7b82 */ /* 0x000e220000000800 */
[----:B------:R-:W4:Y:S04]  /*98dc0*/  LDL.LU.64 R40, [R1+0x120] ;  /* 0x0001200001287983 */ /* 0x000f280000300a00 */
[----:B------:R-:W-:Y:S04]  /*98dd0*/  @P3 STG.E.U8 desc[UR60][R42.64], R243 ;  /* 0x000000f32a003986 */ /* 0x000fe8000c10113c */
[----:B---3--:R-:W3:Y:S04]  /*98de0*/  LDL.LU.64 R244, [R1+0x118] ;  /* 0x0001180001f47983 */ /* 0x008ee80000300a00 */
[----:B------:R1:W-:Y:S04]  /*98df0*/  @P6 STG.E.U8 desc[UR60][R250.64], R3 ;  /* 0x00000003fa006986 */ /* 0x0003e8000c10113c */
[----:B-1----:R-:W3:Y:S04]  /*98e00*/  LDL.LU.64 R250, [R1+0x110] ;  /* 0x0001100001fa7983 */ /* 0x002ee80000300a00 */
[----:B--2---:R1:W-:Y:S04]  /*98e10*/  @P4 STG.E.U8 desc[UR60][R248.64], R0 ;  /* 0x00000000f8004986 */ /* 0x0043e8000c10113c */
[----:B-1----:R-:W2:Y:S01]  /*98e20*/  LDL.LU.64 R248, [R1+0x108] ;  /* 0x0001080001f87983 */ /* 0x002ea20000300a00 */
[----:B------:R-:W-:-:S02]  /*98e30*/  ISETP.LT.AND P3, PT, R14, R9, !P5 ;  /* 0x000000090e00720c */ /* 0x000fc40006f61270 */
[----:B------:R-:W-:Y:S01]  /*98e40*/  ISETP.LT.AND P5, PT, R17, R24, !P5 ;  /* 0x000000181100720c */ /* 0x000fe20006fa1270 */
[----:B------:R-:W2:Y:S01]  /*98e50*/  LDL.LU R252, [R1+0x4] ;  /* 0x0000040001fc7983 */ /* 0x000ea20000300800 */
[C---:B------:R-:W-:Y:S01]  /*98e60*/  PRMT R2, R36.reuse, 0x7772, RZ ;  /* 0x0000777224027816 */ /* 0x040fe200000000ff */
[----:B------:R-:W1:Y:S01]  /*98e70*/  LDC R9, c[0x0][0x228] ;  /* 0x00008a00ff097b82 */ /* 0x000e620000000800 */
[----:B------:R-:W-:Y:S02]  /*98e80*/  PRMT R8, R36, 0x7773, RZ ;  /* 0x0000777324087816 */ /* 0x000fe400000000ff */
[----:B------:R-:W-:Y:S02]  /*98e90*/  ISETP.LT.AND P6, PT, R15, R12, !P2 ;  /* 0x0000000c0f00720c */ /* 0x000fe400057c1270 */
[----:B------:R-:W-:-:S03]  /*98ea0*/  ISETP.LT.AND P4, PT, R16, R13, !P2 ;  /* 0x0000000d1000720c */ /* 0x000fc60005781270 */
[----:B------:R0:W-:Y:S01]  /*98eb0*/  @P3 STG.E.U8 desc[UR60][R38.64], R2 ;  /* 0x0000000226003986 */ /* 0x0001e2000c10113c */
[----:B------:R-:W-:Y:S01]  /*98ec0*/  PRMT R0, R4, 0x7770, RZ ;  /* 0x0000777004007816 */ /* 0x000fe200000000ff */
[----:B------:R-:W1:Y:S02]  /*98ed0*/  LDC R12, c[0x0][0x228] ;  /* 0x00008a00ff0c7b82 */ /* 0x000e640000000800 */
[----:B----4-:R4:W-:Y:S01]  /*98ee0*/  @P5 STG.E.U8 desc[UR60][R246.64], R8 ;  /* 0x00000008f6005986 */ /* 0x0109e2000c10113c */
[----:B0-----:R-:W-:Y:S02]  /*98ef0*/  ISETP.LT.AND P5, PT, R14, R11, !P2 ;  /* 0x0000000b0e00720c */ /* 0x001fe400057a1270 */
[----:B------:R-:W-:Y:S02]  /*98f00*/  ISETP.LT.AND P2, PT, R17, R18, !P2 ;  /* 0x000000121100720c */ /* 0x000fe40005741270 */
[C---:B------:R-:W-:Y:S01]  /*98f10*/  PRMT R3, R4.reuse, 0x7771, RZ ;  /* 0x0000777104037816 */ /* 0x040fe200000000ff */
[----:B------:R-:W0:Y:S01]  /*98f20*/  LDC R13, c[0x0][0x228] ;  /* 0x00008a00ff0d7b82 */ /* 0x000e220000000800 */
[----:B------:R-:W2:Y:S04]  /*98f30*/  LDL.LU.64 R38, [R1+0x100] ;  /* 0x0001000001267983 */ /* 0x000ea80000300a00 */
[----:B------:R-:W2:Y:S01]  /*98f40*/  LDL.LU.64 R42, [R1+0xf8] ;  /* 0x0000f800012a7983 */ /* 0x000ea20000300a00 */
[----:B------:R-:W-:Y:S01]  /*98f50*/  PRMT R2, R4, 0x7772, RZ ;  /* 0x0000777204027816 */ /* 0x000fe200000000ff */
[----:B------:R-:W-:Y:S01]  /*98f60*/  VIADD R22, R10, 0xfb ;  /* 0x000000fb0a167836 */ /* 0x000fe20000000000 */
[----:B------:R-:W0:Y:S01]  /*98f70*/  LDC R18, c[0x0][0x228] ;  /* 0x00008a00ff127b82 */ /* 0x000e220000000800 */
[----:B----4-:R-:W4:Y:S01]  /*98f80*/  LDL.LU.64 R246, [R1+0xf0] ;  /* 0x0000f00001f67983 */ /* 0x010f220000300a00 */
[----:B------:R-:W-:-:S03]  /*98f90*/  PRMT R4, R4, 0x7773, RZ ;  /* 0x0000777304047816 */ /* 0x000fc600000000ff */
[----:B------:R-:W-:Y:S03]  /*98fa0*/  @P6 STG.E.U8 desc[UR60][R40.64], R0 ;  /* 0x0000000028006986 */ /* 0x000fe6000c10113c */
[----:B------:R-:W0:Y:S01]  /*98fb0*/  LDC R11, c[0x0][0x228] ;  /* 0x00008a00ff0b7b82 */ /* 0x000e220000000800 */
[----:B---3--:R3:W-:Y:S07]  /*98fc0*/  @P4 STG.E.U8 desc[UR60][R244.64], R3 ;  /* 0x00000003f4004986 */ /* 0x0087ee000c10113c */
[----:B------:R-:W4:Y:S01]  /*98fd0*/  LDC R8, c[0x0][0x228] ;  /* 0x00008a00ff087b82 */ /* 0x000f220000000800 */
[----:B------:R1:W-:Y:S04]  /*98fe0*/  @P5 STG.E.U8 desc[UR60][R250.64], R2 ;  /* 0x00000002fa005986 */ /* 0x0003e8000c10113c */
[----:B---3--:R-:W3:Y:S03]  /*98ff0*/  LDL.LU.64 R244, [R1+0xe8] ;  /* 0x0000e80001f47983 */ /* 0x008ee60000300a00 */
[----:B------:R-:W3:Y:S01]  /*99000*/  LDC R24, c[0x0][0x228] ;  /* 0x00008a00ff187b82 */ /* 0x000ee20000000800 */
[----:B-1----:R-:W3:Y:S04]  /*99010*/  LDL.LU.64 R250, [R1+0xe0] ;  /* 0x0000e00001fa7983 */ /* 0x002ee80000300a00 */
[----:B--2---:R1:W-:Y:S04]  /*99020*/  @P2 STG.E.U8 desc[UR60][R248.64], R4 ;  /* 0x00000004f8002986 */ /* 0x0043e8000c10113c */
[----:B-1----:R-:W2:Y:S01]  /*99030*/  LDL.LU.64 R248, [R1+0xd8] ;  /* 0x0000d80001f87983 */ /* 0x002ea20000300a00 */
[----:B------:R-:W-:Y:S01]  /*99040*/  ISETP.GE.AND P0, PT, R22, R25, PT ;  /* 0x000000191600720c */ /* 0x000fe20003f06270 */
[----:B------:R-:W-:Y:S01]  /*99050*/  VIADD R22, R10, 0xfc ;  /* 0x000000fc0a167836 */ /* 0x000fe20000000000 */
[----:B------:R-:W-:Y:S01]  /*99060*/  ISETP.LT.AND P4, PT, R15, R12, !P1 ;  /* 0x0000000c0f00720c */ /* 0x000fe20004f81270 */
[----:B------:R-:W2:Y:S01]  /*99070*/  LDL.LU.64 R40, [R1+0xd0] ;  /* 0x0000d00001287983 */ /* 0x000ea20000300a00 */
[----:B------:R-:W-:Y:S01]  /*99080*/  ISETP.LT.AND P5, PT, R16, R9, !P1 ;  /* 0x000000091000720c */ /* 0x000fe20004fa1270 */
[----:B------:R-:W1:Y:S01]  /*99090*/  LDC R25, c[0x0][0x228] ;  /* 0x00008a00ff197b82 */ /* 0x000e620000000800 */
[----:B------:R-:W-:-:S07]  /*990a0*/  ISETP.GE.AND P3, PT, R22, R27, PT ;  /* 0x0000001b1600720c */ /* 0x000fce0003f66270 */
[----:B------:R-:W3:Y:S01]  /*990b0*/  LDC R22, c[0x0][0x228] ;  /* 0x00008a00ff167b82 */ /* 0x000ee20000000800 */
[----:B0-----:R-:W-:Y:S02]  /*990c0*/  ISETP.LT.AND P6, PT, R14, R13, !P1 ;  /* 0x0000000d0e00720c */ /* 0x001fe40004fc1270 */
[C---:B------:R-:W-:Y:S02]  /*990d0*/  PRMT R0, R252.reuse, 0x7770, RZ ;  /* 0x00007770fc007816 */ /* 0x040fe400000000ff */
[C---:B------:R-:W-:Y:S02]  /*990e0*/  PRMT R3, R252.reuse, 0x7771, RZ ;  /* 0x00007771fc037816 */ /* 0x040fe400000000ff */
[C---:B------:R-:W-:Y:S01]  /*990f0*/  PRMT R2, R252.reuse, 0x7772, RZ ;  /* 0x00007772fc027816 */ /* 0x040fe200000000ff */
[----:B------:R0:W-:Y:S01]  /*99100*/  @P4 STG.E.U8 desc[UR60][R38.64], R0 ;  /* 0x0000000026004986 */ /* 0x0001e2000c10113c */
[----:B------:R-:W-:Y:S01]  /*99110*/  PRMT R4, R252, 0x7773, RZ ;  /* 0x00007773fc047816 */ /* 0x000fe200000000ff */
[----:B------:R-:W1:Y:S02]  /*99120*/  LDC R9, c[0x0][0x228] ;  /* 0x00008a00ff097b82 */ /* 0x000e640000000800 */
[----:B------:R-:W-:Y:S01]  /*99130*/  @P5 STG.E.U8 desc[UR60][R42.64], R3 ;  /* 0x000000032a005986 */ /* 0x000fe2000c10113c */
[----:B------:R-:W-:-:S03]  /*99140*/  ISETP.LT.AND P5, PT, R16, R11, !P0 ;  /* 0x0000000b1000720c */ /* 0x000fc600047a1270 */
[----:B----4-:R4:W-:Y:S01]  /*99150*/  @P6 STG.E.U8 desc[UR60][R246.64], R2 ;  /* 0x00000002f6006986 */ /* 0x0109e2000c10113c */
[----:B------:R-:W-:Y:S01]  /*99160*/  ISETP.LT.AND P6, PT, R15, R18, !P0 ;  /* 0x000000120f00720c */ /* 0x000fe200047c1270 */
[----:B------:R-:W-:Y:S01]  /*99170*/  VIADD R12, R10, 0xfd ;  /* 0x000000fd0a0c7836 */ /* 0x000fe20000000000 */
[----:B------:R-:W1:Y:S01]  /*99180*/  LDC R11, c[0x0][0x228] ;  /* 0x00008a00ff0b7b82 */ /* 0x000e620000000800 */
[----:B0-----:R-:W2:Y:S01]  /*99190*/  LDL.LU.64 R38, [R1+0xc8] ;  /* 0x0000c80001267983 */ /* 0x001ea20000300a00 */
[----:B---3--:R-:W-:Y:S02]  /*991a0*/  ISETP.LT.AND P1, PT, R17, R22, !P1 ;  /* 0x000000161100720c */ /* 0x008fe40004f21270 */
[----:B------:R-:W-:-:S04]  /*991b0*/  PRMT R0, R5, 0x7770, RZ ;  /* 0x0000777005007816 */ /* 0x000fc800000000ff */
[----:B------:R-:W0:Y:S01]  /*991c0*/  LDC R13, c[0x0][0x228] ;  /* 0x00008a00ff0d7b82 */ /* 0x000e220000000800 */
[----:B----4-:R-:W3:Y:S01]  /*991d0*/  LDL.LU R246, [R1+0x8] ;  /* 0x0000080001f67983 */ /* 0x010ee20000300800 */
[----:B------:R-:W-:-:S03]  /*991e0*/  PRMT R2, R5, 0x7771, RZ ;  /* 0x0000777105027816 */ /* 0x000fc600000000ff */
[----:B------:R-:W4:Y:S01]  /*991f0*/  LDL.LU R252, [R1+0xc] ;  /* 0x00000c0001fc7983 */ /* 0x000f220000300800 */
[----:B------:R-:W-:Y:S02]  /*99200*/  ISETP.GE.AND P2, PT, R12, R29, PT ;  /* 0x0000001d0c00720c */ /* 0x000fe40003f46270 */
[----:B------:R-:W0:Y:S01]  /*99210*/  LDC R12, c[0x0][0x228] ;  /* 0x00008a00ff0c7b82 */ /* 0x000e220000000800 */
[----:B------:R1:W-:Y:S04]  /*99220*/  @P1 STG.E.U8 desc[UR60][R244.64], R4 ;  /* 0x00000004f4001986 */ /* 0x0003e8000c10113c */
[----:B------:R1:W-:Y:S01]  /*99230*/  @P6 STG.E.U8 desc[UR60][R250.64], R0 ;  /* 0x00000000fa006986 */ /* 0x0003e2000c10113c */
[----:B------:R-:W-:Y:S01]  /*99240*/  PRMT R3, R5, 0x7772, RZ ;  /* 0x0000777205037816 */ /* 0x000fe200000000ff */
[----:B------:R-:W-:Y:S01]  /*99250*/  VIADD R18, R10, 0xfe ;  /* 0x000000fe0a127836 */ /* 0x000fe20000000000 */
[----:B------:R-:W4:Y:S01]  /*99260*/  LDC R22, c[0x0][0x228] ;  /* 0x00008a00ff167b82 */ /* 0x000f220000000800 */
[----:B-1----:R-:W4:Y:S04]  /*99270*/  LDL.LU.64 R244, [R1+0xc0] ;  /* 0x0000c00001f47983 */ /* 0x002f280000300a00 */
[----:B------:R-:W4:Y:S04]  /*99280*/  LDL.LU.64 R250, [R1+0xb8] ;  /* 0x0000b80001fa7983 */ /* 0x000f280000300a00 */
[----:B--2---:R1:W-:Y:S04]  /*99290*/  @P5 STG.E.U8 desc[UR60][R248.64], R2 ;  /* 0x00000002f8005986 */ /* 0x0043e8000c10113c */
[----:B-1----:R-:W2:Y:S01]  /*992a0*/  LDL.LU.64 R248, [R1+0xb0] ;  /* 0x0000b00001f87983 */ /* 0x002ea20000300a00 */
[----:B------:R-:W-:-:S02]  /*992b0*/  ISETP.LT.AND P1, PT, R14, R9, !P0 ;  /* 0x000000090e00720c */ /* 0x000fc40004721270 */
[----:B------:R-:W-:Y:S01]  /*992c0*/  ISETP.LT.AND P0, PT, R17, R8, !P0 ;  /* 0x000000081100720c */ /* 0x000fe20004701270 */
[----:B------:R-:W2:Y:S04]  /*992d0*/  LDL.LU.64 R52, [R1+0xa8] ;  /* 0x0000a80001347983 */ /* 0x000ea80000300a00 */
[----:B------:R-:W2:Y:S01]  /*992e0*/  LDL.LU.64 R50, [R1+0x98] ;  /* 0x0000980001327983 */ /* 0x000ea20000300a00 */
[----:B------:R-:W-:-:S03]  /*992f0*/  PRMT R5, R5, 0x7773, RZ ;  /* 0x0000777305057816 */ /* 0x000fc600000000ff */
[----:B------:R-:W2:Y:S01]  /*99300*/  LDL.LU.64 R46, [R1+0x90] ;  /* 0x00009000012e7983 */ /* 0x000ea20000300a00 */
[----:B0-----:R-:W-:Y:S02]  /*99310*/  ISETP.LT.AND P5, PT, R15, R12, !P3 ;  /* 0x0000000c0f00720c */ /* 0x001fe40005fa1270 */
[C---:B---3--:R-:W-:Y:S01]  /*99320*/  PRMT R0, R246.reuse, 0x7770, RZ ;  /* 0x00007770f6007816 */ /* 0x048fe200000000ff */
[----:B------:R-:W3:Y:S01]  /*99330*/  LDL.LU.64 R48, [R1+0x58] ;  /* 0x0000580001307983 */ /* 0x000ee20000300a00 */
[----:B------:R-:W-:Y:S01]  /*99340*/  PRMT R2, R246, 0x7771, RZ ;  /* 0x00007771f6027816 */ /* 0x000fe200000000ff */
[----:B------:R-:W0:Y:S02]  /*99350*/  LDC R12, c[0x0][0x228] ;  /* 0x00008a00ff0c7b82 */ /* 0x000e240000000800 */
[----:B------:R-:W3:Y:S04]  /*99360*/  LDL.LU.64 R44, [R1+0x50] ;  /* 0x00005000012c7983 */ /* 0x000ee80000300a00 */
[----:B------:R1:W-:Y:S01]  /*99370*/  @P1 STG.E.U8 desc[UR60][R40.64], R3 ;  /* 0x0000000328001986 */ /* 0x0003e2000c10113c */
[----:B------:R-:W-:-:S02]  /*99380*/  ISETP.LT.AND P1, PT, R16, R11, !P3 ;  /* 0x0000000b1000720c */ /* 0x000fc40005f21270 */
[----:B------:R-:W-:Y:S01]  /*99390*/  PRMT R4, R246, 0x7773, RZ ;  /* 0x00007773f6047816 */ /* 0x000fe200000000ff */
[----:B------:R4:W-:Y:S01]  /*993a0*/  @P0 STG.E.U8 desc[UR60][R38.64], R5 ;  /* 0x0000000526000986 */ /* 0x0009e2000c10113c */
[----:B------:R-:W-:Y:S01]  /*993b0*/  ISETP.LT.AND P0, PT, R14, R13, !P3 ;  /* 0x0000000d0e00720c */ /* 0x000fe20005f01270 */
[----:B------:R-:W0:Y:S02]  /*993c0*/  LDC R11, c[0x0][0x228] ;  /* 0x00008a00ff0b7b82 */ /* 0x000e240000000800 */
[----:B------:R-:W3:Y:S01]  /*993d0*/  LDL.LU.64 R42, [R1+0x48] ;  /* 0x00004800012a7983 */ /* 0x000ee20000300a00 */
[----:B-1----:R-:W-:-:S03]  /*993e0*/  PRMT R3, R246, 0x7772, RZ ;  /* 0x00007772f6037816 */ /* 0x002fc600000000ff */
[----:B------:R-:W3:Y:S01]  /*993f0*/  LDL.LU.64 R40, [R1+0x40] ;  /* 0x0000400001287983 */ /* 0x000ee20000300a00 */
[----:B------:R-:W-:Y:S01]  /*99400*/  ISETP.GE.AND P4, PT, R18, R31, PT ;  /* 0x0000001f1200720c */ /* 0x000fe20003f86270 */
[----:B------:R-:W1:Y:S02]  /*99410*/  LDC R13, c[0x0][0x228] ;  /* 0x00008a00ff0d7b82 */ /* 0x000e640000000800 */
[----:B----4-:R-:W4:Y:S04]  /*99420*/  LDL.LU.64 R38, [R1+0x38] ;  /* 0x0000380001267983 */ /* 0x010f280000300a00 */
[----:B------:R0:W-:Y:S02]  /*99430*/  @P5 STG.E.U8 desc[UR60][R244.64], R0 ;  /* 0x00000000f4005986 */ /* 0x0001e4000c10113c */
[----:B------:R-:W1:Y:S02]  /*99440*/  LDC R18, c[0x0][0x228] ;  /* 0x00008a00ff127b82 */ /* 0x000e640000000800 */
[----:B------:R-:W4:Y:S04]  /*99450*/  LDL.LU.64 R246, [R1+0x30] ;  /* 0x0000300001f67983 */ /* 0x000f280000300a00 */
[----:B------:R0:W-:Y:S04]  /*99460*/  @P1 STG.E.U8 desc[UR60][R250.64], R2 ;  /* 0x00000002fa001986 */ /* 0x0001e8000c10113c */
[----:B0-----:R-:W4:Y:S04]  /*99470*/  LDL.LU.64 R244, [R1+0x28] ;  /* 0x0000280001f47983 */ /* 0x001f280000300a00 */
[----:B------:R-:W4:Y:S04]  /*99480*/  LDL.LU.64 R250, [R1+0x20] ;  /* 0x0000200001fa7983 */ /* 0x000f280000300a00 */
[----:B--2---:R0:W-:Y:S04]  /*99490*/  @P0 STG.E.U8 desc[UR60][R248.64], R3 ;  /* 0x00000003f8000986 */ /* 0x0041e8000c10113c */
[----:B0-----:R-:W2:Y:S01]  /*994a0*/  LDL.LU.64 R248, [R1+0x18] ;  /* 0x0000180001f87983 */ /* 0x001ea20000300a00 */
[----:B-1----:R-:W-:-:S02]  /*994b0*/  ISETP.LT.AND P5, PT, R17, R18, !P3 ;  /* 0x000000121100720c */ /* 0x002fc40005fa1270 */
[----:B------:R-:W-:Y:S01]  /*994c0*/  ISETP.LT.AND P3, PT, R15, R22, !P2 ;  /* 0x000000160f00720c */ /* 0x000fe20005761270 */
[----:B------:R-:W0:Y:S01]  /*994d0*/  LDC R18, c[0x0][0x228] ;  /* 0x00008a00ff127b82 */ /* 0x000e220000000800 */
[----:B------:R-:W-:Y:S02]  /*994e0*/  ISETP.LT.AND P0, PT, R16, R11, !P2 ;  /* 0x0000000b1000720c */ /* 0x000fe40005701270 */
[----:B------:R-:W-:-:S05]  /*994f0*/  PRMT R0, R6, 0x7770, RZ ;  /* 0x0000777006007816 */ /* 0x000fca00000000ff */
[----:B------:R-:W1:Y:S01]  /*99500*/  LDC R11, c[0x0][0x228] ;  /* 0x00008a00ff0b7b82 */ /* 0x000e620000000800 */
[----:B------:R-:W-:Y:S02]  /*99510*/  ISETP.LT.AND P1, PT, R14, R13, !P2 ;  /* 0x0000000d0e00720c */ /* 0x000fe40005721270 */
[----:B------:R-:W-:Y:S01]  /*99520*/  ISETP.LT.AND P2, PT, R17, R12, !P2 ;  /* 0x0000000c1100720c */ /* 0x000fe20005741270 */
[----:B------:R-:W-:Y:S01]  /*99530*/  @P5 STG.E.U8 desc[UR60][R52.64], R4 ;  /* 0x0000000434005986 */ /* 0x000fe2000c10113c */
[----:B------:R-:W-:-:S03]  /*99540*/  PRMT R2, R6, 0x7771, RZ ;  /* 0x0000777106027816 */ /* 0x000fc600000000ff */
[----:B------:R1:W-:Y:S01]  /*99550*/  @P3 STG.E.U8 desc[UR60][R50.64], R0 ;  /* 0x0000000032003986 */ /* 0x0003e2000c10113c */
[----:B------:R-:W-:Y:S01]  /*99560*/  ISETP.LT.AND P3, PT, R15, R24, !P4 ;  /* 0x000000180f00720c */ /* 0x000fe20006761270 */
[----:B------:R-:W-:Y:S01]  /*99570*/  VIADD R10, R10, 0xff ;  /* 0x000000ff0a0a7836 */ /* 0x000fe20000000000 */
[C---:B------:R-:W-:Y:S02]  /*99580*/  PRMT R3, R6.reuse, 0x7772, RZ ;  /* 0x0000777206037816 */ /* 0x040fe400000000ff */
[----:B------:R-:W-:Y:S01]  /*99590*/  PRMT R6, R6, 0x7773, RZ ;  /* 0x0000777306067816 */ /* 0x000fe200000000ff */
[----:B------:R1:W-:Y:S01]  /*995a0*/  @P0 STG.E.U8 desc[UR60][R46.64], R2 ;  /* 0x000000022e000986 */ /* 0x0003e2000c10113c */
[----:B------:R-:W-:Y:S02]  /*995b0*/  ISETP.GE.AND P6, PT, R10, R33, PT ;  /* 0x000000210a00720c */ /* 0x000fe40003fc6270 */
[----:B------:R-:W-:Y:S01]  /*995c0*/  PRMT R5, R252, 0x7770, RZ ;  /* 0x00007770fc057816 */ /* 0x000fe200000000ff */
[----:B---3--:R3:W-:Y:S01]  /*995d0*/  @P1 STG.E.U8 desc[UR60][R48.64], R3 ;  /* 0x0000000330001986 */ /* 0x0087e2000c10113c */
[----:B------:R-:W-:-:S03]  /*995e0*/  ISETP.LT.AND P0, PT, R16, R19, !P4 ;  /* 0x000000131000720c */ /* 0x000fc60006701270 */
[----:B------:R1:W-:Y:S01]  /*995f0*/  @P2 STG.E.U8 desc[UR60][R44.64], R6 ;  /* 0x000000062c002986 */ /* 0x0003e2000c10113c */
[----:B------:R-:W-:Y:S02]  /*99600*/  ISETP.LT.AND P2, PT, R14, R23, !P4 ;  /* 0x000000170e00720c */ /* 0x000fe40006741270 */
[----:B0-----:R-:W-:Y:S01]  /*99610*/  ISETP.LT.AND P4, PT, R17, R18, !P4 ;  /* 0x000000121100720c */ /* 0x001fe20006781270 */
[----:B------:R0:W-:Y:S01]  /*99620*/  @P3 STG.E.U8 desc[UR60][R42.64], R5 ;  /* 0x000000052a003986 */ /* 0x0001e2000c10113c */
[----:B------:R-:W-:Y:S02]  /*99630*/  ISETP.LT.AND P5, PT, R15, R26, !P6 ;  /* 0x0000001a0f00720c */ /* 0x000fe400077a1270 */
[----:B------:R-:W-:Y:S02]  /*99640*/  ISETP.LT.AND P1, PT, R16, R25, !P6 ;  /* 0x000000191000720c */ /* 0x000fe40007721270 */
[-C--:B-1----:R-:W-:Y:S02]  /*99650*/  ISETP.LT.AND P3, PT, R14, R11.reuse, !P6 ;  /* 0x0000000b0e00720c */ /* 0x082fe40007761270 */
[----:B------:R-:W-:-:S02]  /*99660*/  ISETP.LT.AND P6, PT, R17, R11, !P6 ;  /* 0x0000000b1100720c */ /* 0x000fc400077c1270 */
[C---:B------:R-:W-:Y:S02]  /*99670*/  PRMT R8, R252.reuse, 0x7771, RZ ;  /* 0x00007771fc087816 */ /* 0x040fe400000000ff */
[C---:B------:R-:W-:Y:S02]  /*99680*/  PRMT R9, R252.reuse, 0x7772, RZ ;  /* 0x00007772fc097816 */ /* 0x040fe400000000ff */
[----:B------:R-:W-:Y:S02]  /*99690*/  PRMT R10, R252, 0x7773, RZ ;  /* 0x00007773fc0a7816 */ /* 0x000fe400000000ff */
[C---:B------:R-:W-:Y:S01]  /*996a0*/  PRMT R0, R7.reuse, 0x7770, RZ ;  /* 0x0000777007007816 */ /* 0x040fe200000000ff */
[----:B------:R0:W-:Y:S01]  /*996b0*/  @P0 STG.E.U8 desc[UR60][R40.64], R8 ;  /* 0x0000000828000986 */ /* 0x0001e2000c10113c */
[C---:B------:R-:W-:Y:S02]  /*996c0*/  PRMT R2, R7.reuse, 0x7771, RZ ;  /* 0x0000777107027816 */ /* 0x040fe400000000ff */
[C---:B---3--:R-:W-:Y:S01]  /*996d0*/  PRMT R3, R7.reuse, 0x7772, RZ ;  /* 0x0000777207037816 */ /* 0x048fe200000000ff */
[----:B----4-:R0:W-:Y:S04]  /*996e0*/  @P2 STG.E.U8 desc[UR60][R38.64], R9 ;  /* 0x0000000926002986 */ /* 0x0101e8000c10113c */
[----:B------:R0:W-:Y:S04]  /*996f0*/  @P4 STG.E.U8 desc[UR60][R246.64], R10 ;  /* 0x0000000af6004986 */ /* 0x0001e8000c10113c */
[----:B------:R0:W-:Y:S04]  /*99700*/  @P5 STG.E.U8 desc[UR60][R244.64], R0 ;  /* 0x00000000f4005986 */ /* 0x0001e8000c10113c */
[----:B------:R0:W-:Y:S01]  /*99710*/  @P1 STG.E.U8 desc[UR60][R250.64], R2 ;  /* 0x00000002fa001986 */ /* 0x0001e2000c10113c */
[----:B------:R-:W-:-:S03]  /*99720*/  PRMT R7, R7, 0x7773, RZ ;  /* 0x0000777307077816 */ /* 0x000fc600000000ff */
[----:B--2---:R0:W-:Y:S01]  /*99730*/  @P3 STG.E.U8 desc[UR60][R248.64], R3 ;  /* 0x00000003f8003986 */ /* 0x0041e2000c10113c */
[----:B------:R-:W-:Y:S05]  /*99740*/  @!P6 EXIT ;  /* 0x000000000000e94d */ /* 0x000fea0003800000 */
[----:B------:R-:W-:Y:S01]  /*99750*/  STG.E.U8 desc[UR60][R20.64], R7 ;  /* 0x0000000714007986 */ /* 0x000fe2000c10113c */
[----:B------:R-:W-:Y:S05]  /*99760*/  EXIT ;  /* 0x000000000000794d */ /* 0x000fea0003800000 */
.L_x_3:
[----:B------:R-:W-:-:S00]  /*99770*/  BRA `(.L_x_3) ;  /* 0xfffffffc00fc7947 */ /* 0x000fc0000383ffff */
[----:B------:R-:W-:-:S00]  /*99780*/  NOP ;  /* 0x0000000000007918 */ /* 0x000fc00000000000 */
[----:B------:R-:W-:-:S00]  /*99790*/  NOP ;  /* 0x0000000000007918 */ /* 0x000fc00000000000 */
[----:B------:R-:W-:-:S00]  /*997a0*/  NOP ;  /* 0x0000000000007918 */ /* 0x000fc00000000000 */
[----:B------:R-:W-:-:S00]  /*997b0*/  NOP ;  /* 0x0000000000007918 */ /* 0x000fc00000000000 */
[----:B------:R-:W-:-:S00]  /*997c0*/  NOP ;  /* 0x0000000000007918 */ /* 0x000fc00000000000 */
[----:B------:R-:W-:-:S00]  /*997d0*/  NOP ;  /* 0x0000000000007918 */ /* 0x000fc00000000000 */
[----:B------:R-:W-:-:S00]  /*997e0*/  NOP ;  /* 0x0000000000007918 */ /* 0x000fc00000000000 */
[----:B------:R-:W-:-:S00]  /*997f0*/  NOP ;  /* 0x0000000000007918 */ /* 0x000fc00000000000 */
.L_x_4:


//--------------------- .nv.shared.matmul_kernel  --------------------------
	.section	.nv.shared.matmul_kernel,"aw",@nobits
	.sectionflags	@""
	.align	16
	.zero		1024


//--------------------- .nv.shared.reserved.0     --------------------------
	.section	.nv.shared.reserved.0,"aw",@nobits
	.weak		__nv_reservedSMEM_offset_0_alias
	.size		__nv_reservedSMEM_offset_0_alias, 0, 0
	.other		__nv_reservedSMEM_offset_0_alias,@"STO_CUDA_RESERVED_SHARED STV_DEFAULT"
__nv_reservedSMEM_offset_0_alias:
	.zero		0


//--------------------- .nv.constant0.matmul_kernel --------------------------
	.section	.nv.constant0.matmul_kernel,"a",@progbits
	.sectionflags	@""
	.align	4
.nv.constant0.matmul_kernel:
	.zero		608


//--------------------- SYMBOLS --------------------------

	.type		.nv.reservedSmem.offset0,@object
	.size		.nv.reservedSmem.offset0,0x4
